def matmul_kernel(
    a_ptr,
    b_ptr,
    c_ptr,
    M,
    N,
    K,
    stride_am,
    stride_ak,
    stride_bk,
    stride_bn,
    stride_cm,
    stride_cn,
    BLOCK_M: tl.constexpr,
    BLOCK_N: tl.constexpr,
    BLOCK_K: tl.constexpr,
    GROUP_M: tl.constexpr,
):
    pid = tl.program_id(axis=0)
    num_pid_m = tl.cdiv(M, BLOCK_M)
    num_pid_n = tl.cdiv(N, BLOCK_N)
    num_pid_in_group = GROUP_M * num_pid_n
    group_id = pid // num_pid_in_group
    first_pid_m = group_id * GROUP_M
    group_size_m = min(num_pid_m - first_pid_m, GROUP_M)
    pid_m = first_pid_m + ((pid % num_pid_in_group) % group_size_m)
    pid_n = (pid % num_pid_in_group) // group_size_m

    offs_am = (pid_m * BLOCK_M + tl.arange(0, BLOCK_M)) % M
    offs_bn = (pid_n * BLOCK_N + tl.arange(0, BLOCK_N)) % N
    offs_k = tl.arange(0, BLOCK_K)
    a_ptrs = a_ptr + offs_am[:, None] * stride_am + offs_k[None, :] * stride_ak
    b_ptrs = b_ptr + offs_k[:, None] * stride_bk + offs_bn[None, :] * stride_bn

    acc = tl.zeros((BLOCK_M, BLOCK_N), dtype=tl.float32)
    for kk in range(0, tl.cdiv(K, BLOCK_K)):
        a = tl.load(a_ptrs, mask=offs_k[None, :] < K - kk * BLOCK_K, other=0.0)
        b = tl.load(b_ptrs, mask=offs_k[:, None] < K - kk * BLOCK_K, other=0.0)
        acc = tl.dot(a, b, acc)
        a_ptrs += BLOCK_K * stride_ak
        b_ptrs += BLOCK_K * stride_bk

    c = acc.to(c_ptr.dtype.element_ty)
    offs_cm = pid_m * BLOCK_M + tl.arange(0, BLOCK_M)
    offs_cn = pid_n * BLOCK_N + tl.arange(0, BLOCK_N)
    c_ptrs = c_ptr + offs_cm[:, None] * stride_cm + offs_cn[None, :] * stride_cn
    mask = (offs_cm[:, None] < M) & (offs_cn[None, :] < N)
    tl.store(c_ptrs, c, mask=mask)

# config = {"BLOCK_K": 128, "BLOCK_M": 512, "BLOCK_N": 64, "GROUP_M": 8, "arch": "sm_90", "dtype": "fp32", "num_ctas": 1, "num_stages": 3, "num_warps": 1}
# arch = sm_90


// ===== COMPILED SASS (sm_90a) =====

	.target	sm_90a

	.elftype	@"ET_EXEC"


//--------------------- .note.nv.tkinfo           --------------------------
	.section	.note.nv.tkinfo,"",@"SHT_NOTE"
	.sectionflags	@"SHF_NOTE_NV_TKINFO"
	.tkinfo
        /*0018*/ 	.word	0x00000002
        /*0030*/ 	.string	""
        /*0030*/ 	.string	"ptxas"
        /*0030*/ 	.string	"Cuda compilation tools, release 13.0, V13.0.88"
        /*0030*/ 	.string	"Build cuda_13.0.r13.0/compiler.36424714_0"
        /*0030*/ 	.string	"-v  -suppress-debug-info  -lineinfo  -arch sm_90a "



//--------------------- .note.nv.cuinfo           --------------------------
	.section	.note.nv.cuinfo,"",@"SHT_NOTE"
	.sectionflags	@"SHF_NOTE_NV_CUINFO"
        /*0018*/ 	.short	0x0002
        /*001a*/ 	.short	0x005a
        /*001c*/ 	.short	0x0082
	.zero		2


//--------------------- .nv.info                  --------------------------
	.section	.nv.info,"",@"SHT_CUDA_INFO"
	.align	4


	//----- nvinfo : EIATTR_REGCOUNT
	.align		4
        /*0000*/ 	.byte	0x04, 0x2f
        /*0002*/ 	.short	(.L_1 - .L_0)
	.align		4
.L_0:
        /*0004*/ 	.word	index@(matmul_kernel)
        /*0008*/ 	.word	0x000000ff


	//----- nvinfo : EIATTR_FRAME_SIZE
	.align		4
.L_1:
        /*000c*/ 	.byte	0x04, 0x11
        /*000e*/ 	.short	(.L_3 - .L_2)
	.align		4
.L_2:
        /*0010*/ 	.word	index@(matmul_kernel)
        /*0014*/ 	.word	0x000083f8


	//----- nvinfo : EIATTR_MIN_STACK_SIZE
	.align		4
.L_3:
        /*0018*/ 	.byte	0x04, 0x12
        /*001a*/ 	.short	(.L_5 - .L_4)
	.align		4
.L_4:
        /*001c*/ 	.word	index@(matmul_kernel)
        /*0020*/ 	.word	0x000083f8
.L_5:


//--------------------- .nv.compat                --------------------------
	.section	.nv.compat,"",@"SHT_CUDA_COMPAT_INFO"
	.align	4
        /*0000*/ 	.byte	0x02, 0x09, 0x01, 0x00, 0x02, 0x02, 0x01, 0x00, 0x02, 0x05, 0x05, 0x00, 0x03, 0x07, 0x01, 0x01
        /*0010*/ 	.byte	0x02, 0x03, 0x00, 0x00, 0x02, 0x06, 0x01, 0x00, 0x04, 0x0b, 0x08, 0x00, 0x00, 0x00, 0x00, 0x00
        /*0020*/ 	.byte	0x00, 0x00, 0x00, 0x00


//--------------------- .nv.info.matmul_kernel    --------------------------
	.section	.nv.info.matmul_kernel,"",@"SHT_CUDA_INFO"
	.sectionflags	@""
	.align	4


	//----- nvinfo : EIATTR_CUDA_API_VERSION
	.align		4
        /*0000*/ 	.byte	0x04, 0x37
        /*0002*/ 	.short	(.L_7 - .L_6)
.L_6:
        /*0004*/ 	.word	0x00000082


	//----- nvinfo : EIATTR_KPARAM_INFO
	.align		4
.L_7:
        /*0008*/ 	.byte	0x04, 0x17
        /*000a*/ 	.short	(.L_9 - .L_8)
.L_8:
        /*000c*/ 	.word	0x00000000
        /*0010*/ 	.short	0x000d
        /*0012*/ 	.short	0x0048
        /*0014*/ 	.byte	0x00, 0xf4, 0x21, 0x00


	//----- nvinfo : EIATTR_KPARAM_INFO
	.align		4
.L_9:
        /*0018*/ 	.byte	0x04, 0x17
        /*001a*/ 	.short	(.L_11 - .L_10)
.L_10:
        /*001c*/ 	.word	0x00000000
        /*0020*/ 	.short	0x000c
        /*0022*/ 	.short	0x0040
        /*0024*/ 	.byte	0x00, 0xf4, 0x21, 0x00


	//----- nvinfo : EIATTR_KPARAM_INFO
	.align		4
.L_11:
        /*0028*/ 	.byte	0x04, 0x17
        /*002a*/ 	.short	(.L_13 - .L_12)
.L_12:
        /*002c*/ 	.word	0x00000000
        /*0030*/ 	.short	0x000b
        /*0032*/ 	.short	0x0038
        /*0034*/ 	.byte	0x00, 0xf0, 0x11, 0x00


	//----- nvinfo : EIATTR_KPARAM_INFO
	.align		4
.L_13:
        /*0038*/ 	.byte	0x04, 0x17
        /*003a*/ 	.short	(.L_15 - .L_14)
.L_14:
        /*003c*/ 	.word	0x00000000
        /*0040*/ 	.short	0x000a
        /*0042*/ 	.short	0x0034
        /*0044*/ 	.byte	0x00, 0xf0, 0x11, 0x00


	//----- nvinfo : EIATTR_KPARAM_INFO
	.align		4
.L_15:
        /*0048*/ 	.byte	0x04, 0x17
        /*004a*/ 	.short	(.L_17 - .L_16)
.L_16:
        /*004c*/ 	.word	0x00000000
        /*0050*/ 	.short	0x0009
        /*0052*/ 	.short	0x0030
        /*0054*/ 	.byte	0x00, 0xf0, 0x11, 0x00


	//----- nvinfo : EIATTR_KPARAM_INFO
	.align		4
.L_17:
        /*0058*/ 	.byte	0x04, 0x17
        /*005a*/ 	.short	(.L_19 - .L_18)
.L_18:
        /*005c*/ 	.word	0x00000000
        /*0060*/ 	.short	0x0008
        /*0062*/ 	.short	0x002c
        /*0064*/ 	.byte	0x00, 0xf0, 0x11, 0x00


	//----- nvinfo : EIATTR_KPARAM_INFO
	.align		4
.L_19:
        /*0068*/ 	.byte	0x04, 0x17
        /*006a*/ 	.short	(.L_21 - .L_20)
.L_20:
        /*006c*/ 	.word	0x00000000
        /*0070*/ 	.short	0x0007
        /*0072*/ 	.short	0x0028
        /*0074*/ 	.byte	0x00, 0xf0, 0x11, 0x00


	//----- nvinfo : EIATTR_KPARAM_INFO
	.align		4
.L_21:
        /*0078*/ 	.byte	0x04, 0x17
        /*007a*/ 	.short	(.L_23 - .L_22)
.L_22:
        /*007c*/ 	.word	0x00000000
        /*0080*/ 	.short	0x0006
        /*0082*/ 	.short	0x0024
        /*0084*/ 	.byte	0x00, 0xf0, 0x11, 0x00


	//----- nvinfo : EIATTR_KPARAM_INFO
	.align		4
.L_23:
        /*0088*/ 	.byte	0x04, 0x17
        /*008a*/ 	.short	(.L_25 - .L_24)
.L_24:
        /*008c*/ 	.word	0x00000000
        /*0090*/ 	.short	0x0005
        /*0092*/ 	.short	0x0020
        /*0094*/ 	.byte	0x00, 0xf0, 0x11, 0x00


	//----- nvinfo : EIATTR_KPARAM_INFO
	.align		4
.L_25:
        /*0098*/ 	.byte	0x04, 0x17
        /*009a*/ 	.short	(.L_27 - .L_26)
.L_26:
        /*009c*/ 	.word	0x00000000
        /*00a0*/ 	.short	0x0004
        /*00a2*/ 	.short	0x001c
        /*00a4*/ 	.byte	0x00, 0xf0, 0x11, 0x00


	//----- nvinfo : EIATTR_KPARAM_INFO
	.align		4
.L_27:
        /*00a8*/ 	.byte	0x04, 0x17
        /*00aa*/ 	.short	(.L_29 - .L_28)
.L_28:
        /*00ac*/ 	.word	0x00000000
        /*00b0*/ 	.short	0x0003
        /*00b2*/ 	.short	0x0018
        /*00b4*/ 	.byte	0x00, 0xf0, 0x11, 0x00


	//----- nvinfo : EIATTR_KPARAM_INFO
	.align		4
.L_29:
        /*00b8*/ 	.byte	0x04, 0x17
        /*00ba*/ 	.short	(.L_31 - .L_30)
.L_30:
        /*00bc*/ 	.word	0x00000000
        /*00c0*/ 	.short	0x0002
        /*00c2*/ 	.short	0x0010
        /*00c4*/ 	.byte	0x00, 0xf4, 0x21, 0x00


	//----- nvinfo : EIATTR_KPARAM_INFO
	.align		4
.L_31:
        /*00c8*/ 	.byte	0x04, 0x17
        /*00ca*/ 	.short	(.L_33 - .L_32)
.L_32:
        /*00cc*/ 	.word	0x00000000
        /*00d0*/ 	.short	0x0001
        /*00d2*/ 	.short	0x0008
        /*00d4*/ 	.byte	0x00, 0xf4, 0x21, 0x00


	//----- nvinfo : EIATTR_KPARAM_INFO
	.align		4
.L_33:
        /*00d8*/ 	.byte	0x04, 0x17
        /*00da*/ 	.short	(.L_35 - .L_34)
.L_34:
        /*00dc*/ 	.word	0x00000000
        /*00e0*/ 	.short	0x0000
        /*00e2*/ 	.short	0x0000
        /*00e4*/ 	.byte	0x00, 0xf4, 0x21, 0x00


	//----- nvinfo : EIATTR_SPARSE_MMA_MASK
	.align		4
.L_35:
        /*00e8*/ 	.byte	0x03, 0x50
        /*00ea*/ 	.short	0x0000


	//----- nvinfo : EIATTR_MAXREG_COUNT
	.align		4
        /*00ec*/ 	.byte	0x03, 0x1b
        /*00ee*/ 	.short	0x00ff


	//----- nvinfo : EIATTR_NUM_BARRIERS
	.align		4
        /*00f0*/ 	.byte	0x02, 0x4c
        /*00f2*/ 	.byte	0x01
	.zero		1


	//----- nvinfo : EIATTR_ANNOTATIONS
	.align		4
        /*00f4*/ 	.byte	0x04, 0x55
        /*00f6*/ 	.short	(.L_37 - .L_36)


	//   ....[0]....
.L_36:
        /*00f8*/ 	.word	0x00000001
        /*00fc*/ 	.byte	0xa0, 0x0c, 0x00, 0x00, 0x01, 0x00, 0x00, 0x00, 0x40, 0x0d, 0x00, 0x00, 0x01, 0x00, 0x00, 0x00
        /* <DEDUP_REMOVED lines=425> */
        /*1b9c*/ 	.byte	0xf0, 0xf3, 0x00, 0x00


	//----- nvinfo : EIATTR_MERCURY_ISA_VERSION
	.align		4
.L_37:
        /*1ba0*/ 	.byte	0x03, 0x5f
        /*1ba2*/ 	.short	0x0101


	//----- nvinfo : EIATTR_COOP_GROUP_MASK_REGIDS
	.align		4
        /*1ba4*/ 	.byte	0x04, 0x29
        /*1ba6*/ 	.short	(.L_39 - .L_38)


	//   ....[0]....
.L_38:
        /*1ba8*/ 	.word	0xffffffff


	//   ....[1]....
        /*1bac*/ 	.word	0xffffffff


	//   ....[2]....
        /*1bb0*/ 	.word	0xffffffff


	//   ....[3]....
        /*1bb4*/ 	.word	0xffffffff


	//   ....[4]....
        /*1bb8*/ 	.word	0xffffffff


	//   ....[5]....
        /*1bbc*/ 	.word	0xffffffff


	//   ....[6]....
        /*1bc0*/ 	.word	0xffffffff


	//   ....[7]....
        /*1bc4*/ 	.word	0xffffffff


	//   ....[8]....
        /*1bc8*/ 	.word	0xffffffff


	//   ....[9]....
        /*1bcc*/ 	.word	0xffffffff


	//   ....[10]....
        /*1bd0*/ 	.word	0xffffffff


	//   ....[11]....
        /*1bd4*/ 	.word	0xffffffff


	//   ....[12]....
        /*1bd8*/ 	.word	0xffffffff


	//   ....[13]....
        /*1bdc*/ 	.word	0xffffffff


	//   ....[14]....
        /*1be0*/ 	.word	0xffffffff


	//   ....[15]....
        /*1be4*/ 	.word	0xffffffff


	//   ....[16]....
        /*1be8*/ 	.word	0xffffffff


	//   ....[17]....
        /*1bec*/ 	.word	0xffffffff


	//   ....[18]....
        /*1bf0*/ 	.word	0xffffffff


	//   ....[19]....
        /*1bf4*/ 	.word	0xffffffff


	//   ....[20]....
        /*1bf8*/ 	.word	0xffffffff


	//   ....[21]....
        /*1bfc*/ 	.word	0xffffffff


	//   ....[22]....
        /*1c00*/ 	.word	0xffffffff


	//   ....[23]....
        /*1c04*/ 	.word	0xffffffff


	//   ....[24]....
        /*1c08*/ 	.word	0xffffffff


	//   ....[25]....
        /*1c0c*/ 	.word	0xffffffff


	//   ....[26]....
        /*1c10*/ 	.word	0xffffffff


	//   ....[27]....
        /*1c14*/ 	.word	0xffffffff


	//   ....[28]....
        /*1c18*/ 	.word	0xffffffff


	//   ....[29]....
        /*1c1c*/ 	.word	0xffffffff


	//   ....[30]....
        /*1c20*/ 	.word	0xffffffff


	//   ....[31]....
        /*1c24*/ 	.word	0xffffffff


	//   ....[32]....
        /*1c28*/ 	.word	0xffffffff


	//   ....[33]....
        /*1c2c*/ 	.word	0xffffffff


	//   ....[34]....
        /*1c30*/ 	.word	0xffffffff


	//   ....[35]....
        /*1c34*/ 	.word	0xffffffff


	//   ....[36]....
        /*1c38*/ 	.word	0xffffffff


	//   ....[37]....
        /*1c3c*/ 	.word	0xffffffff


	//   ....[38]....
        /*1c40*/ 	.word	0xffffffff


	//   ....[39]....
        /*1c44*/ 	.word	0xffffffff


	//   ....[40]....
        /*1c48*/ 	.word	0xffffffff


	//   ....[41]....
        /*1c4c*/ 	.word	0xffffffff


	//   ....[42]....
        /*1c50*/ 	.word	0xffffffff


	//   ....[43]....
        /*1c54*/ 	.word	0xffffffff


	//   ....[44]....
        /*1c58*/ 	.word	0xffffffff


	//   ....[45]....
        /*1c5c*/ 	.word	0xffffffff


	//   ....[46]....
        /*1c60*/ 	.word	0xffffffff


	//   ....[47]....
        /*1c64*/ 	.word	0xffffffff


	//   ....[48]....
        /*1c68*/ 	.word	0xffffffff


	//   ....[49]....
        /*1c6c*/ 	.word	0xffffffff


	//   ....[50]....
        /*1c70*/ 	.word	0xffffffff


	//   ....[51]....
        /*1c74*/ 	.word	0xffffffff


	//   ....[52]....
        /*1c78*/ 	.word	0xffffffff


	//   ....[53]....
        /*1c7c*/ 	.word	0xffffffff


	//   ....[54]....
        /*1c80*/ 	.word	0xffffffff


	//   ....[55]....
        /*1c84*/ 	.word	0xffffffff


	//   ....[56]....
        /*1c88*/ 	.word	0xffffffff


	//   ....[57]....
        /*1c8c*/ 	.word	0xffffffff


	//   ....[58]....
        /*1c90*/ 	.word	0xffffffff


	//   ....[59]....
        /*1c94*/ 	.word	0xffffffff


	//   ....[60]....
        /*1c98*/ 	.word	0xffffffff


	//   ....[61]....
        /*1c9c*/ 	.word	0xffffffff


	//   ....[62]....
        /*1ca0*/ 	.word	0xffffffff


	//   ....[63]....
        /*1ca4*/ 	.word	0xffffffff


	//   ....[64]....
        /*1ca8*/ 	.word	0xffffffff


	//   ....[65]....
        /*1cac*/ 	.word	0xffffffff


	//   ....[66]....
        /*1cb0*/ 	.word	0xffffffff


	//   ....[67]....
        /*1cb4*/ 	.word	0xffffffff


	//   ....[68]....
        /*1cb8*/ 	.word	0xffffffff


	//   ....[69]....
        /*1cbc*/ 	.word	0xffffffff


	//   ....[70]....
        /*1cc0*/ 	.word	0xffffffff


	//   ....[71]....
        /*1cc4*/ 	.word	0xffffffff


	//   ....[72]....
        /*1cc8*/ 	.word	0xffffffff


	//   ....[73]....
        /*1ccc*/ 	.word	0xffffffff


	//   ....[74]....
        /*1cd0*/ 	.word	0xffffffff


	//   ....[75]....
        /*1cd4*/ 	.word	0xffffffff


	//   ....[76]....
        /*1cd8*/ 	.word	0xffffffff


	//   ....[77]....
        /*1cdc*/ 	.word	0xffffffff


	//   ....[78]....
        /*1ce0*/ 	.word	0xffffffff


	//   ....[79]....
        /*1ce4*/ 	.word	0xffffffff


	//   ....[80]....
        /*1ce8*/ 	.word	0xffffffff


	//   ....[81]....
        /*1cec*/ 	.word	0xffffffff


	//   ....[82]....
        /*1cf0*/ 	.word	0xffffffff


	//   ....[83]....
        /*1cf4*/ 	.word	0xffffffff


	//   ....[84]....
        /*1cf8*/ 	.word	0xffffffff


	//   ....[85]....
        /*1cfc*/ 	.word	0xffffffff


	//   ....[86]....
        /*1d00*/ 	.word	0xffffffff


	//   ....[87]....
        /*1d04*/ 	.word	0xffffffff


	//   ....[88]....
        /*1d08*/ 	.word	0xffffffff


	//   ....[89]....
        /*1d0c*/ 	.word	0xffffffff


	//   ....[90]....
        /*1d10*/ 	.word	0xffffffff


	//   ....[91]....
        /*1d14*/ 	.word	0xffffffff


	//   ....[92]....
        /*1d18*/ 	.word	0xffffffff


	//   ....[93]....
        /*1d1c*/ 	.word	0xffffffff


	//   ....[94]....
        /*1d20*/ 	.word	0xffffffff


	//   ....[95]....
        /*1d24*/ 	.word	0xffffffff


	//   ....[96]....
        /*1d28*/ 	.word	0xffffffff


	//   ....[97]....
        /*1d2c*/ 	.word	0xffffffff


	//   ....[98]....
        /*1d30*/ 	.word	0xffffffff


	//   ....[99]....
        /*1d34*/ 	.word	0xffffffff


	//   ....[100]....
        /*1d38*/ 	.word	0xffffffff


	//   ....[101]....
        /*1d3c*/ 	.word	0xffffffff


	//   ....[102]....
        /*1d40*/ 	.word	0xffffffff


	//   ....[103]....
        /*1d44*/ 	.word	0xffffffff


	//   ....[104]....
        /*1d48*/ 	.word	0xffffffff


	//   ....[105]....
        /*1d4c*/ 	.word	0xffffffff


	//   ....[106]....
        /*1d50*/ 	.word	0xffffffff


	//   ....[107]....
        /*1d54*/ 	.word	0xffffffff


	//   ....[108]....
        /*1d58*/ 	.word	0xffffffff


	//   ....[109]....
        /*1d5c*/ 	.word	0xffffffff


	//   ....[110]....
        /*1d60*/ 	.word	0xffffffff


	//   ....[111]....
        /*1d64*/ 	.word	0xffffffff


	//   ....[112]....
        /*1d68*/ 	.word	0xffffffff


	//   ....[113]....
        /*1d6c*/ 	.word	0xffffffff


	//   ....[114]....
        /*1d70*/ 	.word	0xffffffff


	//   ....[115]....
        /*1d74*/ 	.word	0xffffffff


	//   ....[116]....
        /*1d78*/ 	.word	0xffffffff


	//   ....[117]....
        /*1d7c*/ 	.word	0xffffffff


	//   ....[118]....
        /*1d80*/ 	.word	0xffffffff


	//   ....[119]....
        /*1d84*/ 	.word	0xffffffff


	//   ....[120]....
        /*1d88*/ 	.word	0xffffffff


	//   ....[121]....
        /*1d8c*/ 	.word	0xffffffff


	//   ....[122]....
        /*1d90*/ 	.word	0xffffffff


	//   ....[123]....
        /*1d94*/ 	.word	0xffffffff


	//   ....[124]....
        /*1d98*/ 	.word	0xffffffff


	//   ....[125]....
        /*1d9c*/ 	.word	0xffffffff


	//   ....[126]....
        /*1da0*/ 	.word	0xffffffff


	//   ....[127]....
        /*1da4*/ 	.word	0xffffffff


	//   ....[128]....
        /*1da8*/ 	.word	0xffffffff


	//   ....[129]....
        /*1dac*/ 	.word	0xffffffff


	//   ....[130]....
        /*1db0*/ 	.word	0xffffffff


	//   ....[131]....
        /*1db4*/ 	.word	0xffffffff


	//   ....[132]....
        /*1db8*/ 	.word	0xffffffff


	//   ....[133]....
        /*1dbc*/ 	.word	0xffffffff


	//   ....[134]....
        /*1dc0*/ 	.word	0xffffffff


	//   ....[135]....
        /*1dc4*/ 	.word	0xffffffff


	//   ....[136]....
        /*1dc8*/ 	.word	0xffffffff


	//   ....[137]....
        /*1dcc*/ 	.word	0xffffffff


	//   ....[138]....
        /*1dd0*/ 	.word	0xffffffff


	//   ....[139]....
        /*1dd4*/ 	.word	0xffffffff


	//   ....[140]....
        /*1dd8*/ 	.word	0xffffffff


	//   ....[141]....
        /*1ddc*/ 	.word	0xffffffff


	//   ....[142]....
        /*1de0*/ 	.word	0xffffffff


	//   ....[143]....
        /*1de4*/ 	.word	0xffffffff


	//   ....[144]....
        /*1de8*/ 	.word	0xffffffff


	//   ....[145]....
        /*1dec*/ 	.word	0xffffffff


	//   ....[146]....
        /*1df0*/ 	.word	0xffffffff


	//   ....[147]....
        /*1df4*/ 	.word	0xffffffff


	//   ....[148]....
        /*1df8*/ 	.word	0xffffffff


	//   ....[149]....
        /*1dfc*/ 	.word	0xffffffff


	//   ....[150]....
        /*1e00*/ 	.word	0xffffffff


	//   ....[151]....
        /*1e04*/ 	.word	0xffffffff


	//   ....[152]....
        /*1e08*/ 	.word	0xffffffff


	//   ....[153]....
        /*1e0c*/ 	.word	0xffffffff


	//   ....[154]....
        /*1e10*/ 	.word	0xffffffff


	//   ....[155]....
        /*1e14*/ 	.word	0xffffffff


	//   ....[156]....
        /*1e18*/ 	.word	0xffffffff


	//   ....[157]....
        /*1e1c*/ 	.word	0xffffffff


	//   ....[158]....
        /*1e20*/ 	.word	0xffffffff


	//   ....[159]....
        /*1e24*/ 	.word	0xffffffff


	//   ....[160]....
        /*1e28*/ 	.word	0xffffffff


	//   ....[161]....
        /*1e2c*/ 	.word	0xffffffff


	//   ....[162]....
        /*1e30*/ 	.word	0xffffffff


	//   ....[163]....
        /*1e34*/ 	.word	0xffffffff


	//   ....[164]....
        /*1e38*/ 	.word	0xffffffff


	//   ....[165]....
        /*1e3c*/ 	.word	0xffffffff


	//   ....[166]....
        /*1e40*/ 	.word	0xffffffff


	//   ....[167]....
        /*1e44*/ 	.word	0xffffffff


	//   ....[168]....
        /*1e48*/ 	.word	0xffffffff


	//   ....[169]....
        /*1e4c*/ 	.word	0xffffffff


	//   ....[170]....
        /*1e50*/ 	.word	0xffffffff


	//   ....[171]....
        /*1e54*/ 	.word	0xffffffff


	//   ....[172]....
        /*1e58*/ 	.word	0xffffffff


	//   ....[173]....
        /*1e5c*/ 	.word	0xffffffff


	//   ....[174]....
        /*1e60*/ 	.word	0xffffffff


	//   ....[175]....
        /*1e64*/ 	.word	0xffffffff


	//   ....[176]....
        /*1e68*/ 	.word	0xffffffff


	//   ....[177]....
        /*1e6c*/ 	.word	0xffffffff


	//   ....[178]....
        /*1e70*/ 	.word	0xffffffff


	//   ....[179]....
        /*1e74*/ 	.word	0xffffffff


	//   ....[180]....
        /*1e78*/ 	.word	0xffffffff


	//   ....[181]....
        /*1e7c*/ 	.word	0xffffffff


	//   ....[182]....
        /*1e80*/ 	.word	0xffffffff


	//   ....[183]....
        /*1e84*/ 	.word	0xffffffff


	//   ....[184]....
        /*1e88*/ 	.word	0xffffffff


	//   ....[185]....
        /*1e8c*/ 	.word	0xffffffff


	//   ....[186]....
        /*1e90*/ 	.word	0xffffffff


	//   ....[187]....
        /*1e94*/ 	.word	0xffffffff


	//   ....[188]....
        /*1e98*/ 	.word	0xffffffff


	//   ....[189]....
        /*1e9c*/ 	.word	0xffffffff


	//   ....[190]....
        /*1ea0*/ 	.word	0xffffffff


	//   ....[191]....
        /*1ea4*/ 	.word	0xffffffff


	//   ....[192]....
        /*1ea8*/ 	.word	0xffffffff


	//   ....[193]....
        /*1eac*/ 	.word	0xffffffff


	//   ....[194]....
        /*1eb0*/ 	.word	0xffffffff


	//   ....[195]....
        /*1eb4*/ 	.word	0xffffffff


	//   ....[196]....
        /*1eb8*/ 	.word	0xffffffff


	//   ....[197]....
        /*1ebc*/ 	.word	0xffffffff


	//   ....[198]....
        /*1ec0*/ 	.word	0xffffffff


	//   ....[199]....
        /*1ec4*/ 	.word	0xffffffff


	//   ....[200]....
        /*1ec8*/ 	.word	0xffffffff


	//   ....[201]....
        /*1ecc*/ 	.word	0xffffffff


	//   ....[202]....
        /*1ed0*/ 	.word	0xffffffff


	//   ....[203]....
        /*1ed4*/ 	.word	0xffffffff


	//   ....[204]....
        /*1ed8*/ 	.word	0xffffffff


	//   ....[205]....
        /*1edc*/ 	.word	0xffffffff


	//   ....[206]....
        /*1ee0*/ 	.word	0xffffffff


	//   ....[207]....
        /*1ee4*/ 	.word	0xffffffff


	//   ....[208]....
        /*1ee8*/ 	.word	0xffffffff


	//   ....[209]....
        /*1eec*/ 	.word	0xffffffff


	//   ....[210]....
        /*1ef0*/ 	.word	0xffffffff


	//   ....[211]....
        /*1ef4*/ 	.word	0xffffffff


	//   ....[212]....
        /*1ef8*/ 	.word	0xffffffff


	//   ....[213]....
        /*1efc*/ 	.word	0xffffffff


	//   ....[214]....
        /*1f00*/ 	.word	0xffffffff


	//   ....[215]....
        /*1f04*/ 	.word	0xffffffff


	//   ....[216]....
        /*1f08*/ 	.word	0xffffffff


	//   ....[217]....
        /*1f0c*/ 	.word	0xffffffff


	//   ....[218]....
        /*1f10*/ 	.word	0xffffffff


	//   ....[219]....
        /*1f14*/ 	.word	0xffffffff


	//   ....[220]....
        /*1f18*/ 	.word	0xffffffff


	//   ....[221]....
        /*1f1c*/ 	.word	0xffffffff


	//   ....[222]....
        /*1f20*/ 	.word	0xffffffff


	//   ....[223]....
        /*1f24*/ 	.word	0xffffffff


	//   ....[224]....
        /*1f28*/ 	.word	0xffffffff


	//   ....[225]....
        /*1f2c*/ 	.word	0xffffffff


	//   ....[226]....
        /*1f30*/ 	.word	0xffffffff


	//   ....[227]....
        /*1f34*/ 	.word	0xffffffff


	//   ....[228]....
        /*1f38*/ 	.word	0xffffffff


	//   ....[229]....
        /*1f3c*/ 	.word	0xffffffff


	//   ....[230]....
        /*1f40*/ 	.word	0xffffffff


	//   ....[231]....
        /*1f44*/ 	.word	0xffffffff


	//   ....[232]....
        /*1f48*/ 	.word	0xffffffff


	//   ....[233]....
        /*1f4c*/ 	.word	0xffffffff


	//   ....[234]....
        /*1f50*/ 	.word	0xffffffff


	//   ....[235]....
        /*1f54*/ 	.word	0xffffffff


	//   ....[236]....
        /*1f58*/ 	.word	0xffffffff


	//   ....[237]....
        /*1f5c*/ 	.word	0xffffffff


	//   ....[238]....
        /*1f60*/ 	.word	0xffffffff


	//   ....[239]....
        /*1f64*/ 	.word	0xffffffff


	//   ....[240]....
        /*1f68*/ 	.word	0xffffffff


	//   ....[241]....
        /*1f6c*/ 	.word	0xffffffff


	//   ....[242]....
        /*1f70*/ 	.word	0xffffffff


	//   ....[243]....
        /*1f74*/ 	.word	0xffffffff


	//   ....[244]....
        /*1f78*/ 	.word	0xffffffff


	//   ....[245]....
        /*1f7c*/ 	.word	0xffffffff


	//   ....[246]....
        /*1f80*/ 	.word	0xffffffff


	//   ....[247]....
        /*1f84*/ 	.word	0xffffffff


	//   ....[248]....
        /*1f88*/ 	.word	0xffffffff


	//   ....[249]....
        /*1f8c*/ 	.word	0xffffffff


	//   ....[250]....
        /*1f90*/ 	.word	0xffffffff


	//   ....[251]....
        /*1f94*/ 	.word	0xffffffff


	//   ....[252]....
        /*1f98*/ 	.word	0xffffffff


	//   ....[253]....
        /*1f9c*/ 	.word	0xffffffff


	//   ....[254]....
        /*1fa0*/ 	.word	0xffffffff


	//   ....[255]....
        /*1fa4*/ 	.word	0xffffffff


	//   ....[0]....
        /*1fa8*/ 	.word	0xffffffff


	//   ....[1]....
        /*1fac*/ 	.word	0xffffffff


	//   ....[2]....
        /*1fb0*/ 	.word	0xffffffff


	//   ....[3]....
        /*1fb4*/ 	.word	0xffffffff


	//   ....[4]....
        /*1fb8*/ 	.word	0xffffffff


	//   ....[5]....
        /*1fbc*/ 	.word	0xffffffff


	//   ....[6]....
        /*1fc0*/ 	.word	0xffffffff


	//   ....[7]....
        /*1fc4*/ 	.word	0xffffffff


	//   ....[8]....
        /*1fc8*/ 	.word	0xffffffff


	//   ....[9]....
        /*1fcc*/ 	.word	0xffffffff


	//   ....[10]....
        /*1fd0*/ 	.word	0xffffffff


	//   ....[11]....
        /*1fd4*/ 	.word	0xffffffff


	//   ....[12]....
        /*1fd8*/ 	.word	0xffffffff


	//   ....[13]....
        /*1fdc*/ 	.word	0xffffffff


	//   ....[14]....
        /*1fe0*/ 	.word	0xffffffff


	//   ....[15]....
        /*1fe4*/ 	.word	0xffffffff


	//   ....[16]....
        /*1fe8*/ 	.word	0xffffffff


	//   ....[17]....
        /*1fec*/ 	.word	0xffffffff


	//   ....[18]....
        /*1ff0*/ 	.word	0xffffffff


	//   ....[19]....
        /*1ff4*/ 	.word	0xffffffff


	//   ....[20]....
        /*1ff8*/ 	.word	0xffffffff


	//   ....[21]....
        /*1ffc*/ 	.word	0xffffffff


	//   ....[22]....
        /*2000*/ 	.word	0xffffffff


	//   ....[23]....
        /*2004*/ 	.word	0xffffffff


	//   ....[24]....
        /*2008*/ 	.word	0xffffffff


	//   ....[25]....
        /*200c*/ 	.word	0xffffffff


	//   ....[26]....
        /*2010*/ 	.word	0xffffffff


	//   ....[27]....
        /*2014*/ 	.word	0xffffffff


	//   ....[28]....
        /*2018*/ 	.word	0xffffffff


	//   ....[29]....
        /*201c*/ 	.word	0xffffffff


	//   ....[30]....
        /*2020*/ 	.word	0xffffffff


	//   ....[31]....
        /*2024*/ 	.word	0xffffffff


	//   ....[32]....
        /*2028*/ 	.word	0xffffffff


	//   ....[33]....
        /*202c*/ 	.word	0xffffffff


	//   ....[34]....
        /*2030*/ 	.word	0xffffffff


	//   ....[35]....
        /*2034*/ 	.word	0xffffffff


	//   ....[36]....
        /*2038*/ 	.word	0xffffffff


	//   ....[37]....
        /*203c*/ 	.word	0xffffffff


	//   ....[38]....
        /*2040*/ 	.word	0xffffffff


	//   ....[39]....
        /*2044*/ 	.word	0xffffffff


	//   ....[40]....
        /*2048*/ 	.word	0xffffffff


	//   ....[41]....
        /*204c*/ 	.word	0xffffffff


	//   ....[42]....
        /*2050*/ 	.word	0xffffffff


	//   ....[43]....
        /*2054*/ 	.word	0xffffffff


	//   ....[44]....
        /*2058*/ 	.word	0xffffffff


	//   ....[45]....
        /*205c*/ 	.word	0xffffffff


	//   ....[46]....
        /*2060*/ 	.word	0xffffffff


	//   ....[47]....
        /*2064*/ 	.word	0xffffffff


	//   ....[48]....
        /*2068*/ 	.word	0xffffffff


	//   ....[49]....
        /*206c*/ 	.word	0xffffffff


	//   ....[50]....
        /*2070*/ 	.word	0xffffffff


	//   ....[51]....
        /*2074*/ 	.word	0xffffffff


	//   ....[52]....
        /*2078*/ 	.word	0xffffffff


	//   ....[53]....
        /*207c*/ 	.word	0xffffffff


	//   ....[54]....
        /*2080*/ 	.word	0xffffffff


	//   ....[55]....
        /*2084*/ 	.word	0xffffffff


	//   ....[56]....
        /*2088*/ 	.word	0xffffffff


	//   ....[57]....
        /*208c*/ 	.word	0xffffffff


	//   ....[58]....
        /*2090*/ 	.word	0xffffffff


	//   ....[59]....
        /*2094*/ 	.word	0xffffffff


	//   ....[60]....
        /*2098*/ 	.word	0xffffffff


	//   ....[61]....
        /*209c*/ 	.word	0xffffffff


	//   ....[62]....
        /*20a0*/ 	.word	0xffffffff


	//   ....[63]....
        /*20a4*/ 	.word	0xffffffff


	//   ....[64]....
        /*20a8*/ 	.word	0xffffffff


	//   ....[65]....
        /*20ac*/ 	.word	0xffffffff


	//   ....[66]....
        /*20b0*/ 	.word	0xffffffff


	//   ....[67]....
        /*20b4*/ 	.word	0xffffffff


	//   ....[68]....
        /*20b8*/ 	.word	0xffffffff


	//   ....[69]....
        /*20bc*/ 	.word	0xffffffff


	//   ....[70]....
        /*20c0*/ 	.word	0xffffffff


	//   ....[71]....
        /*20c4*/ 	.word	0xffffffff


	//   ....[72]....
        /*20c8*/ 	.word	0xffffffff


	//   ....[73]....
        /*20cc*/ 	.word	0xffffffff


	//   ....[74]....
        /*20d0*/ 	.word	0xffffffff


	//   ....[75]....
        /*20d4*/ 	.word	0xffffffff


	//   ....[76]....
        /*20d8*/ 	.word	0xffffffff


	//   ....[77]....
        /*20dc*/ 	.word	0xffffffff


	//   ....[78]....
        /*20e0*/ 	.word	0xffffffff


	//   ....[79]....
        /*20e4*/ 	.word	0xffffffff


	//   ....[80]....
        /*20e8*/ 	.word	0xffffffff


	//   ....[81]....
        /*20ec*/ 	.word	0xffffffff


	//   ....[82]....
        /*20f0*/ 	.word	0xffffffff


	//   ....[83]....
        /*20f4*/ 	.word	0xffffffff


	//   ....[84]....
        /*20f8*/ 	.word	0xffffffff


	//   ....[85]....
        /*20fc*/ 	.word	0xffffffff


	//   ....[86]....
        /*2100*/ 	.word	0xffffffff


	//   ....[87]....
        /*2104*/ 	.word	0xffffffff


	//   ....[88]....
        /*2108*/ 	.word	0xffffffff


	//   ....[89]....
        /*210c*/ 	.word	0xffffffff


	//   ....[90]....
        /*2110*/ 	.word	0xffffffff


	//   ....[91]....
        /*2114*/ 	.word	0xffffffff


	//   ....[92]....
        /*2118*/ 	.word	0xffffffff


	//   ....[93]....
        /*211c*/ 	.word	0xffffffff


	//   ....[94]....
        /*2120*/ 	.word	0xffffffff


	//   ....[95]....
        /*2124*/ 	.word	0xffffffff


	//   ....[96]....
        /*2128*/ 	.word	0xffffffff


	//   ....[97]....
        /*212c*/ 	.word	0xffffffff


	//   ....[98]....
        /*2130*/ 	.word	0xffffffff


	//   ....[99]....
        /*2134*/ 	.word	0xffffffff


	//   ....[100]....
        /*2138*/ 	.word	0xffffffff


	//   ....[101]....
        /*213c*/ 	.word	0xffffffff


	//   ....[102]....
        /*2140*/ 	.word	0xffffffff


	//   ....[103]....
        /*2144*/ 	.word	0xffffffff


	//   ....[104]....
        /*2148*/ 	.word	0xffffffff


	//   ....[105]....
        /*214c*/ 	.word	0xffffffff


	//   ....[106]....
        /*2150*/ 	.word	0xffffffff


	//   ....[107]....
        /*2154*/ 	.word	0xffffffff


	//   ....[108]....
        /*2158*/ 	.word	0xffffffff


	//   ....[109]....
        /*215c*/ 	.word	0xffffffff


	//   ....[110]....
        /*2160*/ 	.word	0xffffffff


	//   ....[111]....
        /*2164*/ 	.word	0xffffffff


	//   ....[112]....
        /*2168*/ 	.word	0xffffffff


	//   ....[113]....
        /*216c*/ 	.word	0xffffffff


	//   ....[114]....
        /*2170*/ 	.word	0xffffffff


	//   ....[115]....
        /*2174*/ 	.word	0xffffffff


	//   ....[116]....
        /*2178*/ 	.word	0xffffffff


	//   ....[117]....
        /*217c*/ 	.word	0xffffffff


	//   ....[118]....
        /*2180*/ 	.word	0xffffffff


	//   ....[119]....
        /*2184*/ 	.word	0xffffffff


	//   ....[120]....
        /*2188*/ 	.word	0xffffffff


	//   ....[121]....
        /*218c*/ 	.word	0xffffffff


	//   ....[122]....
        /*2190*/ 	.word	0xffffffff


	//   ....[123]....
        /*2194*/ 	.word	0xffffffff


	//   ....[124]....
        /*2198*/ 	.word	0xffffffff


	//   ....[125]....
        /*219c*/ 	.word	0xffffffff


	//   ....[126]....
        /*21a0*/ 	.word	0xffffffff


	//   ....[127]....
        /*21a4*/ 	.word	0xffffffff


	//   ....[128]....
        /*21a8*/ 	.word	0xffffffff


	//   ....[129]....
        /*21ac*/ 	.word	0xffffffff


	//   ....[130]....
        /*21b0*/ 	.word	0xffffffff


	//   ....[131]....
        /*21b4*/ 	.word	0xffffffff


	//   ....[132]....
        /*21b8*/ 	.word	0xffffffff


	//   ....[133]....
        /*21bc*/ 	.word	0xffffffff


	//   ....[134]....
        /*21c0*/ 	.word	0xffffffff


	//   ....[135]....
        /*21c4*/ 	.word	0xffffffff


	//   ....[136]....
        /*21c8*/ 	.word	0xffffffff


	//   ....[137]....
        /*21cc*/ 	.word	0xffffffff


	//   ....[138]....
        /*21d0*/ 	.word	0xffffffff


	//   ....[139]....
        /*21d4*/ 	.word	0xffffffff


	//   ....[140]....
        /*21d8*/ 	.word	0xffffffff


	//   ....[141]....
        /*21dc*/ 	.word	0xffffffff


	//   ....[142]....
        /*21e0*/ 	.word	0xffffffff


	//   ....[143]....
        /*21e4*/ 	.word	0xffffffff


	//   ....[144]....
        /*21e8*/ 	.word	0xffffffff


	//   ....[145]....
        /*21ec*/ 	.word	0xffffffff


	//   ....[146]....
        /*21f0*/ 	.word	0xffffffff


	//   ....[147]....
        /*21f4*/ 	.word	0xffffffff


	//   ....[148]....
        /*21f8*/ 	.word	0xffffffff


	//   ....[149]....
        /*21fc*/ 	.word	0xffffffff


	//   ....[150]....
        /*2200*/ 	.word	0xffffffff


	//   ....[151]....
        /*2204*/ 	.word	0xffffffff


	//   ....[152]....
        /*2208*/ 	.word	0xffffffff


	//   ....[153]....
        /*220c*/ 	.word	0xffffffff


	//   ....[154]....
        /*2210*/ 	.word	0xffffffff


	//   ....[155]....
        /*2214*/ 	.word	0xffffffff


	//   ....[156]....
        /*2218*/ 	.word	0xffffffff


	//   ....[157]....
        /*221c*/ 	.word	0xffffffff


	//   ....[158]....
        /*2220*/ 	.word	0xffffffff


	//   ....[159]....
        /*2224*/ 	.word	0xffffffff


	//   ....[160]....
        /*2228*/ 	.word	0xffffffff


	//   ....[161]....
        /*222c*/ 	.word	0xffffffff


	//   ....[162]....
        /*2230*/ 	.word	0xffffffff


	//   ....[163]....
        /*2234*/ 	.word	0xffffffff


	//   ....[164]....
        /*2238*/ 	.word	0xffffffff


	//   ....[165]....
        /*223c*/ 	.word	0xffffffff


	//   ....[166]....
        /*2240*/ 	.word	0xffffffff


	//   ....[167]....
        /*2244*/ 	.word	0xffffffff


	//   ....[168]....
        /*2248*/ 	.word	0xffffffff


	//   ....[169]....
        /*224c*/ 	.word	0xffffffff


	//   ....[170]....
        /*2250*/ 	.word	0xffffffff


	//   ....[171]....
        /*2254*/ 	.word	0xffffffff


	//   ....[172]....
        /*2258*/ 	.word	0xffffffff


	//   ....[173]....
        /*225c*/ 	.word	0xffffffff


	//   ....[174]....
        /*2260*/ 	.word	0xffffffff


	//   ....[175]....
        /*2264*/ 	.word	0xffffffff


	//   ....[176]....
        /*2268*/ 	.word	0xffffffff


	//   ....[177]....
        /*226c*/ 	.word	0xffffffff


	//   ....[178]....
        /*2270*/ 	.word	0xffffffff


	//   ....[179]....
        /*2274*/ 	.word	0xffffffff


	//   ....[180]....
        /*2278*/ 	.word	0xffffffff


	//   ....[181]....
        /*227c*/ 	.word	0xffffffff


	//   ....[182]....
        /*2280*/ 	.word	0xffffffff


	//   ....[183]....
        /*2284*/ 	.word	0xffffffff


	//   ....[184]....
        /*2288*/ 	.word	0xffffffff


	//   ....[185]....
        /*228c*/ 	.word	0xffffffff


	//   ....[186]....
        /*2290*/ 	.word	0xffffffff


	//   ....[187]....
        /*2294*/ 	.word	0xffffffff


	//   ....[188]....
        /*2298*/ 	.word	0xffffffff


	//   ....[189]....
        /*229c*/ 	.word	0xffffffff


	//   ....[190]....
        /*22a0*/ 	.word	0xffffffff


	//   ....[191]....
        /*22a4*/ 	.word	0xffffffff


	//   ....[192]....
        /*22a8*/ 	.word	0xffffffff


	//   ....[193]....
        /*22ac*/ 	.word	0xffffffff


	//   ....[194]....
        /*22b0*/ 	.word	0xffffffff


	//   ....[195]....
        /*22b4*/ 	.word	0xffffffff


	//   ....[196]....
        /*22b8*/ 	.word	0xffffffff


	//   ....[197]....
        /*22bc*/ 	.word	0xffffffff


	//   ....[198]....
        /*22c0*/ 	.word	0xffffffff


	//   ....[199]....
        /*22c4*/ 	.word	0xffffffff


	//   ....[200]....
        /*22c8*/ 	.word	0xffffffff


	//   ....[201]....
        /*22cc*/ 	.word	0xffffffff


	//   ....[202]....
        /*22d0*/ 	.word	0xffffffff


	//   ....[203]....
        /*22d4*/ 	.word	0xffffffff


	//   ....[204]....
        /*22d8*/ 	.word	0xffffffff


	//   ....[205]....
        /*22dc*/ 	.word	0xffffffff


	//   ....[206]....
        /*22e0*/ 	.word	0xffffffff


	//   ....[207]....
        /*22e4*/ 	.word	0xffffffff


	//   ....[208]....
        /*22e8*/ 	.word	0xffffffff


	//   ....[209]....
        /*22ec*/ 	.word	0xffffffff


	//   ....[210]....
        /*22f0*/ 	.word	0xffffffff


	//   ....[211]....
        /*22f4*/ 	.word	0xffffffff


	//   ....[212]....
        /*22f8*/ 	.word	0xffffffff


	//   ....[213]....
        /*22fc*/ 	.word	0xffffffff


	//   ....[214]....
        /*2300*/ 	.word	0xffffffff


	//   ....[215]....
        /*2304*/ 	.word	0xffffffff


	//   ....[216]....
        /*2308*/ 	.word	0xffffffff


	//   ....[217]....
        /*230c*/ 	.word	0xffffffff


	//   ....[218]....
        /*2310*/ 	.word	0xffffffff


	//   ....[219]....
        /*2314*/ 	.word	0xffffffff


	//   ....[220]....
        /*2318*/ 	.word	0xffffffff


	//   ....[221]....
        /*231c*/ 	.word	0xffffffff


	//   ....[222]....
        /*2320*/ 	.word	0xffffffff


	//   ....[223]....
        /*2324*/ 	.word	0xffffffff


	//   ....[224]....
        /*2328*/ 	.word	0xffffffff


	//   ....[225]....
        /*232c*/ 	.word	0xffffffff


	//   ....[226]....
        /*2330*/ 	.word	0xffffffff


	//   ....[227]....
        /*2334*/ 	.word	0xffffffff


	//   ....[228]....
        /*2338*/ 	.word	0xffffffff


	//   ....[229]....
        /*233c*/ 	.word	0xffffffff


	//   ....[230]....
        /*2340*/ 	.word	0xffffffff


	//   ....[231]....
        /*2344*/ 	.word	0xffffffff


	//   ....[232]....
        /*2348*/ 	.word	0xffffffff


	//   ....[233]....
        /*234c*/ 	.word	0xffffffff


	//   ....[234]....
        /*2350*/ 	.word	0xffffffff


	//   ....[235]....
        /*2354*/ 	.word	0xffffffff


	//   ....[236]....
        /*2358*/ 	.word	0xffffffff


	//   ....[237]....
        /*235c*/ 	.word	0xffffffff


	//   ....[238]....
        /*2360*/ 	.word	0xffffffff


	//   ....[239]....
        /*2364*/ 	.word	0xffffffff


	//   ....[240]....
        /*2368*/ 	.word	0xffffffff


	//   ....[241]....
        /*236c*/ 	.word	0xffffffff


	//   ....[242]....
        /*2370*/ 	.word	0xffffffff


	//   ....[243]....
        /*2374*/ 	.word	0xffffffff


	//   ....[244]....
        /*2378*/ 	.word	0xffffffff


	//   ....[245]....
        /*237c*/ 	.word	0xffffffff


	//   ....[246]....
        /*2380*/ 	.word	0xffffffff


	//   ....[247]....
        /*2384*/ 	.word	0xffffffff


	//   ....[248]....
        /*2388*/ 	.word	0xffffffff


	//   ....[249]....
        /*238c*/ 	.word	0xffffffff


	//   ....[250]....
        /*2390*/ 	.word	0xffffffff


	//   ....[251]....
        /*2394*/ 	.word	0xffffffff


	//   ....[252]....
        /*2398*/ 	.word	0xffffffff


	//   ....[253]....
        /*239c*/ 	.word	0xffffffff


	//   ....[254]....
        /*23a0*/ 	.word	0xffffffff


	//----- nvinfo : EIATTR_COOP_GROUP_INSTR_OFFSETS
	.align		4
.L_39:
        /*23a4*/ 	.byte	0x04, 0x28
        /*23a6*/ 	.short	(.L_41 - .L_40)


	//   ....[0]....
.L_40:
        /*23a8*/ 	.word	0x001187d0


	//   ....[1]....
        /*23ac*/ 	.word	0x001187f0


	//   ....[2]....
        /*23b0*/ 	.word	0x00118870


	//   ....[3]....
        /*23b4*/ 	.word	0x00118890


	//   ....[4]....
        /*23b8*/ 	.word	0x00118910


	//   ....[5]....
        /*23bc*/ 	.word	0x00118930


	//   ....[6]....
        /*23c0*/ 	.word	0x001189b0


	//   ....[7]....
        /*23c4*/ 	.word	0x001189d0


	//   ....[8]....
        /*23c8*/ 	.word	0x00118a50


	//   ....[9]....
        /*23cc*/ 	.word	0x00118a70


	//   ....[10]....
        /*23d0*/ 	.word	0x00118af0


	//   ....[11]....
        /*23d4*/ 	.word	0x00118b10


	//   ....[12]....
        /*23d8*/ 	.word	0x00118b90


	//   ....[13]....
        /*23dc*/ 	.word	0x00118bb0


	//   ....[14]....
        /*23e0*/ 	.word	0x00118c30


	//   ....[15]....
        /*23e4*/ 	.word	0x00118c50


	//   ....[16]....
        /*23e8*/ 	.word	0x00118cd0


	//   ....[17]....
        /*23ec*/ 	.word	0x00118cf0


	//   ....[18]....
        /*23f0*/ 	.word	0x00118d70


	//   ....[19]....
        /*23f4*/ 	.word	0x00118d90


	//   ....[20]....
        /*23f8*/ 	.word	0x00118e10


	//   ....[21]....
        /*23fc*/ 	.word	0x00118e30


	//   ....[22]....
        /*2400*/ 	.word	0x00118eb0


	//   ....[23]....
        /*2404*/ 	.word	0x00118ed0


	//   ....[24]....
        /*2408*/ 	.word	0x00118f50


	//   ....[25]....
        /*240c*/ 	.word	0x00118f70


	//   ....[26]....
        /*2410*/ 	.word	0x00118ff0


	//   ....[27]....
        /*2414*/ 	.word	0x00119010


	//   ....[28]....
        /*2418*/ 	.word	0x00119070


	//   ....[29]....
        /*241c*/ 	.word	0x001190d0


	//   ....[30]....
        /*2420*/ 	.word	0x00119130


	//   ....[31]....
        /*2424*/ 	.word	0x00119150


	//   ....[32]....
        /*2428*/ 	.word	0x001191d0


	//   ....[33]....
        /*242c*/ 	.word	0x001191f0


	//   ....[34]....
        /*2430*/ 	.word	0x00119270


	//   ....[35]....
        /*2434*/ 	.word	0x00119290


	//   ....[36]....
        /*2438*/ 	.word	0x00119310


	//   ....[37]....
        /*243c*/ 	.word	0x00119330


	//   ....[38]....
        /*2440*/ 	.word	0x001193b0


	//   ....[39]....
        /*2444*/ 	.word	0x001193d0


	//   ....[40]....
        /*2448*/ 	.word	0x00119450


	//   ....[41]....
        /*244c*/ 	.word	0x00119470


	//   ....[42]....
        /*2450*/ 	.word	0x001194f0


	//   ....[43]....
        /*2454*/ 	.word	0x00119510


	//   ....[44]....
        /*2458*/ 	.word	0x00119590


	//   ....[45]....
        /*245c*/ 	.word	0x001195b0


	//   ....[46]....
        /*2460*/ 	.word	0x00119630


	//   ....[47]....
        /*2464*/ 	.word	0x00119650


	//   ....[48]....
        /*2468*/ 	.word	0x001196d0


	//   ....[49]....
        /*246c*/ 	.word	0x001196f0


	//   ....[50]....
        /*2470*/ 	.word	0x00119770


	//   ....[51]....
        /*2474*/ 	.word	0x00119790


	//   ....[52]....
        /*2478*/ 	.word	0x00119810


	//   ....[53]....
        /*247c*/ 	.word	0x00119830


	//   ....[54]....
        /*2480*/ 	.word	0x001198b0


	//   ....[55]....
        /*2484*/ 	.word	0x001198d0


	//   ....[56]....
        /*2488*/ 	.word	0x00119950


	//   ....[57]....
        /*248c*/ 	.word	0x00119970


	//   ....[58]....
        /*2490*/ 	.word	0x001199f0


	//   ....[59]....
        /*2494*/ 	.word	0x00119a10


	//   ....[60]....
        /*2498*/ 	.word	0x00119a70


	//   ....[61]....
        /*249c*/ 	.word	0x00119ae0


	//   ....[62]....
        /*24a0*/ 	.word	0x00119b30


	//   ....[63]....
        /*24a4*/ 	.word	0x00119b50


	//   ....[64]....
        /*24a8*/ 	.word	0x00119bd0


	//   ....[65]....
        /*24ac*/ 	.word	0x00119bf0


	//   ....[66]....
        /*24b0*/ 	.word	0x00119c70


	//   ....[67]....
        /*24b4*/ 	.word	0x00119c90


	//   ....[68]....
        /*24b8*/ 	.word	0x00119d10


	//   ....[69]....
        /*24bc*/ 	.word	0x00119d30


	//   ....[70]....
        /*24c0*/ 	.word	0x00119db0


	//   ....[71]....
        /*24c4*/ 	.word	0x00119dd0


	//   ....[72]....
        /*24c8*/ 	.word	0x00119e50


	//   ....[73]....
        /*24cc*/ 	.word	0x00119e70


	//   ....[74]....
        /*24d0*/ 	.word	0x00119ef0


	//   ....[75]....
        /*24d4*/ 	.word	0x00119f10


	//   ....[76]....
        /*24d8*/ 	.word	0x00119f90


	//   ....[77]....
        /*24dc*/ 	.word	0x00119fb0


	//   ....[78]....
        /*24e0*/ 	.word	0x0011a030


	//   ....[79]....
        /*24e4*/ 	.word	0x0011a050


	//   ....[80]....
        /*24e8*/ 	.word	0x0011a0d0


	//   ....[81]....
        /*24ec*/ 	.word	0x0011a0f0


	//   ....[82]....
        /*24f0*/ 	.word	0x0011a170


	//   ....[83]....
        /*24f4*/ 	.word	0x0011a190


	//   ....[84]....
        /*24f8*/ 	.word	0x0011a210


	//   ....[85]....
        /*24fc*/ 	.word	0x0011a230


	//   ....[86]....
        /*2500*/ 	.word	0x0011a2b0


	//   ....[87]....
        /*2504*/ 	.word	0x0011a2d0


	//   ....[88]....
        /*2508*/ 	.word	0x0011a350


	//   ....[89]....
        /*250c*/ 	.word	0x0011a370


	//   ....[90]....
        /*2510*/ 	.word	0x0011a3f0


	//   ....[91]....
        /*2514*/ 	.word	0x0011a410


	//   ....[92]....
        /*2518*/ 	.word	0x0011a470


	//   ....[93]....
        /*251c*/ 	.word	0x0011a4e0


	//   ....[94]....
        /*2520*/ 	.word	0x0011a530


	//   ....[95]....
        /*2524*/ 	.word	0x0011a550


	//   ....[96]....
        /*2528*/ 	.word	0x0011a5d0


	//   ....[97]....
        /*252c*/ 	.word	0x0011a5f0


	//   ....[98]....
        /*2530*/ 	.word	0x0011a670


	//   ....[99]....
        /*2534*/ 	.word	0x0011a690


	//   ....[100]....
        /*2538*/ 	.word	0x0011a710


	//   ....[101]....
        /*253c*/ 	.word	0x0011a730


	//   ....[102]....
        /*2540*/ 	.word	0x0011a7b0


	//   ....[103]....
        /*2544*/ 	.word	0x0011a7d0


	//   ....[104]....
        /*2548*/ 	.word	0x0011a850


	//   ....[105]....
        /*254c*/ 	.word	0x0011a870


	//   ....[106]....
        /*2550*/ 	.word	0x0011a8f0


	//   ....[107]....
        /*2554*/ 	.word	0x0011a910


	//   ....[108]....
        /*2558*/ 	.word	0x0011a990


	//   ....[109]....
        /*255c*/ 	.word	0x0011a9b0


	//   ....[110]....
        /*2560*/ 	.word	0x0011aa30


	//   ....[111]....
        /*2564*/ 	.word	0x0011aa50


	//   ....[112]....
        /*2568*/ 	.word	0x0011aad0


	//   ....[113]....
        /*256c*/ 	.word	0x0011aaf0


	//   ....[114]....
        /*2570*/ 	.word	0x0011ab70


	//   ....[115]....
        /*2574*/ 	.word	0x0011ab90


	//   ....[116]....
        /*2578*/ 	.word	0x0011ac10


	//   ....[117]....
        /*257c*/ 	.word	0x0011ac30


	//   ....[118]....
        /*2580*/ 	.word	0x0011acb0


	//   ....[119]....
        /*2584*/ 	.word	0x0011acd0


	//   ....[120]....
        /*2588*/ 	.word	0x0011ad50


	//   ....[121]....
        /*258c*/ 	.word	0x0011ad70


	//   ....[122]....
        /*2590*/ 	.word	0x0011adf0


	//   ....[123]....
        /*2594*/ 	.word	0x0011ae10


	//   ....[124]....
        /*2598*/ 	.word	0x0011ae70


	//   ....[125]....
        /*259c*/ 	.word	0x0011aed0


	//   ....[126]....
        /*25a0*/ 	.word	0x0011af30


	//   ....[127]....
        /*25a4*/ 	.word	0x0011af50


	//   ....[128]....
        /*25a8*/ 	.word	0x0011afd0


	//   ....[129]....
        /*25ac*/ 	.word	0x0011aff0


	//   ....[130]....
        /*25b0*/ 	.word	0x0011b070


	//   ....[131]....
        /*25b4*/ 	.word	0x0011b090


	//   ....[132]....
        /*25b8*/ 	.word	0x0011b110


	//   ....[133]....
        /*25bc*/ 	.word	0x0011b130


	//   ....[134]....
        /*25c0*/ 	.word	0x0011b1b0


	//   ....[135]....
        /*25c4*/ 	.word	0x0011b1d0


	//   ....[136]....
        /*25c8*/ 	.word	0x0011b250


	//   ....[137]....
        /*25cc*/ 	.word	0x0011b270


	//   ....[138]....
        /*25d0*/ 	.word	0x0011b2f0


	//   ....[139]....
        /*25d4*/ 	.word	0x0011b310


	//   ....[140]....
        /*25d8*/ 	.word	0x0011b390


	//   ....[141]....
        /*25dc*/ 	.word	0x0011b3b0


	//   ....[142]....
        /*25e0*/ 	.word	0x0011b430


	//   ....[143]....
        /*25e4*/ 	.word	0x0011b450


	//   ....[144]....
        /*25e8*/ 	.word	0x0011b4d0


	//   ....[145]....
        /*25ec*/ 	.word	0x0011b4f0


	//   ....[146]....
        /*25f0*/ 	.word	0x0011b570


	//   ....[147]....
        /*25f4*/ 	.word	0x0011b590


	//   ....[148]....
        /*25f8*/ 	.word	0x0011b610


	//   ....[149]....
        /*25fc*/ 	.word	0x0011b630


	//   ....[150]....
        /*2600*/ 	.word	0x0011b6b0


	//   ....[151]....
        /*2604*/ 	.word	0x0011b6d0


	//   ....[152]....
        /*2608*/ 	.word	0x0011b750


	//   ....[153]....
        /*260c*/ 	.word	0x0011b770


	//   ....[154]....
        /*2610*/ 	.word	0x0011b7f0


	//   ....[155]....
        /*2614*/ 	.word	0x0011b810


	//   ....[156]....
        /*2618*/ 	.word	0x0011b870


	//   ....[157]....
        /*261c*/ 	.word	0x0011b8e0


	//   ....[158]....
        /*2620*/ 	.word	0x0011b930


	//   ....[159]....
        /*2624*/ 	.word	0x0011b950


	//   ....[160]....
        /*2628*/ 	.word	0x0011b9d0


	//   ....[161]....
        /*262c*/ 	.word	0x0011b9f0


	//   ....[162]....
        /*2630*/ 	.word	0x0011ba70


	//   ....[163]....
        /*2634*/ 	.word	0x0011ba90


	//   ....[164]....
        /*2638*/ 	.word	0x0011bb10


	//   ....[165]....
        /*263c*/ 	.word	0x0011bb30


	//   ....[166]....
        /*2640*/ 	.word	0x0011bbb0


	//   ....[167]....
        /*2644*/ 	.word	0x0011bbd0


	//   ....[168]....
        /*2648*/ 	.word	0x0011bc50


	//   ....[169]....
        /*264c*/ 	.word	0x0011bc70


	//   ....[170]....
        /*2650*/ 	.word	0x0011bcf0


	//   ....[171]....
        /*2654*/ 	.word	0x0011bd10


	//   ....[172]....
        /*2658*/ 	.word	0x0011bd90


	//   ....[173]....
        /*265c*/ 	.word	0x0011bdb0


	//   ....[174]....
        /*2660*/ 	.word	0x0011be30


	//   ....[175]....
        /*2664*/ 	.word	0x0011be50


	//   ....[176]....
        /*2668*/ 	.word	0x0011bed0


	//   ....[177]....
        /*266c*/ 	.word	0x0011bef0


	//   ....[178]....
        /*2670*/ 	.word	0x0011bf70


	//   ....[179]....
        /*2674*/ 	.word	0x0011bf90


	//   ....[180]....
        /*2678*/ 	.word	0x0011c010


	//   ....[181]....
        /*267c*/ 	.word	0x0011c030


	//   ....[182]....
        /*2680*/ 	.word	0x0011c0b0


	//   ....[183]....
        /*2684*/ 	.word	0x0011c0d0


	//   ....[184]....
        /*2688*/ 	.word	0x0011c150


	//   ....[185]....
        /*268c*/ 	.word	0x0011c170


	//   ....[186]....
        /*2690*/ 	.word	0x0011c1f0


	//   ....[187]....
        /*2694*/ 	.word	0x0011c210


	//   ....[188]....
        /*2698*/ 	.word	0x0011c270


	//   ....[189]....
        /*269c*/ 	.word	0x0011c2e0


	//   ....[190]....
        /*26a0*/ 	.word	0x0011c330


	//   ....[191]....
        /*26a4*/ 	.word	0x0011c350


	//   ....[192]....
        /*26a8*/ 	.word	0x0011c3d0


	//   ....[193]....
        /*26ac*/ 	.word	0x0011c3f0


	//   ....[194]....
        /*26b0*/ 	.word	0x0011c470


	//   ....[195]....
        /*26b4*/ 	.word	0x0011c490


	//   ....[196]....
        /*26b8*/ 	.word	0x0011c510


	//   ....[197]....
        /*26bc*/ 	.word	0x0011c530


	//   ....[198]....
        /*26c0*/ 	.word	0x0011c5b0


	//   ....[199]....
        /*26c4*/ 	.word	0x0011c5d0


	//   ....[200]....
        /*26c8*/ 	.word	0x0011c650


	//   ....[201]....
        /*26cc*/ 	.word	0x0011c670


	//   ....[202]....
        /*26d0*/ 	.word	0x0011c6f0


	//   ....[203]....
        /*26d4*/ 	.word	0x0011c710


	//   ....[204]....
        /*26d8*/ 	.word	0x0011c790


	//   ....[205]....
        /*26dc*/ 	.word	0x0011c7b0


	//   ....[206]....
        /*26e0*/ 	.word	0x0011c830


	//   ....[207]....
        /*26e4*/ 	.word	0x0011c850


	//   ....[208]....
        /*26e8*/ 	.word	0x0011c8d0


	//   ....[209]....
        /*26ec*/ 	.word	0x0011c8f0


	//   ....[210]....
        /*26f0*/ 	.word	0x0011c970


	//   ....[211]....
        /*26f4*/ 	.word	0x0011c990


	//   ....[212]....
        /*26f8*/ 	.word	0x0011ca10


	//   ....[213]....
        /*26fc*/ 	.word	0x0011ca30


	//   ....[214]....
        /*2700*/ 	.word	0x0011cab0


	//   ....[215]....
        /*2704*/ 	.word	0x0011cad0


	//   ....[216]....
        /*2708*/ 	.word	0x0011cb50


	//   ....[217]....
        /*270c*/ 	.word	0x0011cb70


	//   ....[218]....
        /*2710*/ 	.word	0x0011cbf0


	//   ....[219]....
        /*2714*/ 	.word	0x0011cc10


	//   ....[220]....
        /*2718*/ 	.word	0x0011cc70


	//   ....[221]....
        /*271c*/ 	.word	0x0011ccd0


	//   ....[222]....
        /*2720*/ 	.word	0x0011cd30


	//   ....[223]....
        /*2724*/ 	.word	0x0011cd50


	//   ....[224]....
        /*2728*/ 	.word	0x0011cdd0


	//   ....[225]....
        /*272c*/ 	.word	0x0011cdf0


	//   ....[226]....
        /*2730*/ 	.word	0x0011ce70


	//   ....[227]....
        /*2734*/ 	.word	0x0011ce90


	//   ....[228]....
        /*2738*/ 	.word	0x0011cf10


	//   ....[229]....
        /*273c*/ 	.word	0x0011cf30


	//   ....[230]....
        /*2740*/ 	.word	0x0011cfb0


	//   ....[231]....
        /*2744*/ 	.word	0x0011cfd0


	//   ....[232]....
        /*2748*/ 	.word	0x0011d050


	//   ....[233]....
        /*274c*/ 	.word	0x0011d070


	//   ....[234]....
        /*2750*/ 	.word	0x0011d0f0


	//   ....[235]....
        /*2754*/ 	.word	0x0011d110


	//   ....[236]....
        /*2758*/ 	.word	0x0011d190


	//   ....[237]....
        /*275c*/ 	.word	0x0011d1b0


	//   ....[238]....
        /*2760*/ 	.word	0x0011d230


	//   ....[239]....
        /*2764*/ 	.word	0x0011d250


	//   ....[240]....
        /*2768*/ 	.word	0x0011d2d0


	//   ....[241]....
        /*276c*/ 	.word	0x0011d2f0


	//   ....[242]....
        /*2770*/ 	.word	0x0011d370


	//   ....[243]....
        /*2774*/ 	.word	0x0011d390


	//   ....[244]....
        /*2778*/ 	.word	0x0011d410


	//   ....[245]....
        /*277c*/ 	.word	0x0011d430


	//   ....[246]....
        /*2780*/ 	.word	0x0011d4b0


	//   ....[247]....
        /*2784*/ 	.word	0x0011d4d0


	//   ....[248]....
        /*2788*/ 	.word	0x0011d550


	//   ....[249]....
        /*278c*/ 	.word	0x0011d570


	//   ....[250]....
        /*2790*/ 	.word	0x0011d5f0


	//   ....[251]....
        /*2794*/ 	.word	0x0011d610


	//   ....[252]....
        /*2798*/ 	.word	0x0011d670


	//   ....[253]....
        /*279c*/ 	.word	0x0011d6e0


	//   ....[254]....
        /*27a0*/ 	.word	0x0011d730


	//   ....[255]....
        /*27a4*/ 	.word	0x0011d750


	//   ....[0]....
        /*27a8*/ 	.word	0x0011d7d0


	//   ....[1]....
        /*27ac*/ 	.word	0x0011d7f0


	//   ....[2]....
        /*27b0*/ 	.word	0x0011d870


	//   ....[3]....
        /*27b4*/ 	.word	0x0011d890


	//   ....[4]....
        /*27b8*/ 	.word	0x0011d910


	//   ....[5]....
        /*27bc*/ 	.word	0x0011d930


	//   ....[6]....
        /*27c0*/ 	.word	0x0011d9b0


	//   ....[7]....
        /*27c4*/ 	.word	0x0011d9d0


	//   ....[8]....
        /*27c8*/ 	.word	0x0011da50


	//   ....[9]....
        /*27cc*/ 	.word	0x0011da70


	//   ....[10]....
        /*27d0*/ 	.word	0x0011daf0


	//   ....[11]....
        /*27d4*/ 	.word	0x0011db10


	//   ....[12]....
        /*27d8*/ 	.word	0x0011db90


	//   ....[13]....
        /*27dc*/ 	.word	0x0011dbb0


	//   ....[14]....
        /*27e0*/ 	.word	0x0011dc30


	//   ....[15]....
        /*27e4*/ 	.word	0x0011dc50


	//   ....[16]....
        /*27e8*/ 	.word	0x0011dcd0


	//   ....[17]....
        /*27ec*/ 	.word	0x0011dcf0


	//   ....[18]....
        /*27f0*/ 	.word	0x0011dd70


	//   ....[19]....
        /*27f4*/ 	.word	0x0011dd90


	//   ....[20]....
        /*27f8*/ 	.word	0x0011de10


	//   ....[21]....
        /*27fc*/ 	.word	0x0011de30


	//   ....[22]....
        /*2800*/ 	.word	0x0011deb0


	//   ....[23]....
        /*2804*/ 	.word	0x0011ded0


	//   ....[24]....
        /*2808*/ 	.word	0x0011df50


	//   ....[25]....
        /*280c*/ 	.word	0x0011df70


	//   ....[26]....
        /*2810*/ 	.word	0x0011dff0


	//   ....[27]....
        /*2814*/ 	.word	0x0011e010


	//   ....[28]....
        /*2818*/ 	.word	0x0011e070


	//   ....[29]....
        /*281c*/ 	.word	0x0011e0e0


	//   ....[30]....
        /*2820*/ 	.word	0x0011e130


	//   ....[31]....
        /*2824*/ 	.word	0x0011e150


	//   ....[32]....
        /*2828*/ 	.word	0x0011e1d0


	//   ....[33]....
        /*282c*/ 	.word	0x0011e1f0


	//   ....[34]....
        /*2830*/ 	.word	0x0011e270


	//   ....[35]....
        /*2834*/ 	.word	0x0011e290


	//   ....[36]....
        /*2838*/ 	.word	0x0011e310


	//   ....[37]....
        /*283c*/ 	.word	0x0011e330


	//   ....[38]....
        /*2840*/ 	.word	0x0011e3b0


	//   ....[39]....
        /*2844*/ 	.word	0x0011e3d0


	//   ....[40]....
        /*2848*/ 	.word	0x0011e450


	//   ....[41]....
        /*284c*/ 	.word	0x0011e470


	//   ....[42]....
        /*2850*/ 	.word	0x0011e4f0


	//   ....[43]....
        /*2854*/ 	.word	0x0011e510


	//   ....[44]....
        /*2858*/ 	.word	0x0011e590


	//   ....[45]....
        /*285c*/ 	.word	0x0011e5b0


	//   ....[46]....
        /*2860*/ 	.word	0x0011e630


	//   ....[47]....
        /*2864*/ 	.word	0x0011e650


	//   ....[48]....
        /*2868*/ 	.word	0x0011e6d0


	//   ....[49]....
        /*286c*/ 	.word	0x0011e6f0


	//   ....[50]....
        /*2870*/ 	.word	0x0011e770


	//   ....[51]....
        /*2874*/ 	.word	0x0011e790


	//   ....[52]....
        /*2878*/ 	.word	0x0011e810


	//   ....[53]....
        /*287c*/ 	.word	0x0011e830


	//   ....[54]....
        /*2880*/ 	.word	0x0011e8b0


	//   ....[55]....
        /*2884*/ 	.word	0x0011e8d0


	//   ....[56]....
        /*2888*/ 	.word	0x0011e950


	//   ....[57]....
        /*288c*/ 	.word	0x0011e970


	//   ....[58]....
        /*2890*/ 	.word	0x0011e9f0


	//   ....[59]....
        /*2894*/ 	.word	0x0011ea10


	//   ....[60]....
        /*2898*/ 	.word	0x0011ea70


	//   ....[61]....
        /*289c*/ 	.word	0x0011ead0


	//   ....[62]....
        /*28a0*/ 	.word	0x0011eb30


	//   ....[63]....
        /*28a4*/ 	.word	0x0011eb50


	//   ....[64]....
        /*28a8*/ 	.word	0x0011ebd0


	//   ....[65]....
        /*28ac*/ 	.word	0x0011ebf0


	//   ....[66]....
        /*28b0*/ 	.word	0x0011ec70


	//   ....[67]....
        /*28b4*/ 	.word	0x0011ec90


	//   ....[68]....
        /*28b8*/ 	.word	0x0011ed10


	//   ....[69]....
        /*28bc*/ 	.word	0x0011ed30


	//   ....[70]....
        /*28c0*/ 	.word	0x0011edb0


	//   ....[71]....
        /*28c4*/ 	.word	0x0011edd0


	//   ....[72]....
        /*28c8*/ 	.word	0x0011ee50


	//   ....[73]....
        /*28cc*/ 	.word	0x0011ee70


	//   ....[74]....
        /*28d0*/ 	.word	0x0011eef0


	//   ....[75]....
        /*28d4*/ 	.word	0x0011ef10


	//   ....[76]....
        /*28d8*/ 	.word	0x0011ef90


	//   ....[77]....
        /*28dc*/ 	.word	0x0011efb0


	//   ....[78]....
        /*28e0*/ 	.word	0x0011f030


	//   ....[79]....
        /*28e4*/ 	.word	0x0011f050


	//   ....[80]....
        /*28e8*/ 	.word	0x0011f0d0


	//   ....[81]....
        /*28ec*/ 	.word	0x0011f0f0


	//   ....[82]....
        /*28f0*/ 	.word	0x0011f170


	//   ....[83]....
        /*28f4*/ 	.word	0x0011f190


	//   ....[84]....
        /*28f8*/ 	.word	0x0011f210


	//   ....[85]....
        /*28fc*/ 	.word	0x0011f230


	//   ....[86]....
        /*2900*/ 	.word	0x0011f2b0


	//   ....[87]....
        /*2904*/ 	.word	0x0011f2d0


	//   ....[88]....
        /*2908*/ 	.word	0x0011f350


	//   ....[89]....
        /*290c*/ 	.word	0x0011f370


	//   ....[90]....
        /*2910*/ 	.word	0x0011f3f0


	//   ....[91]....
        /*2914*/ 	.word	0x0011f410


	//   ....[92]....
        /*2918*/ 	.word	0x0011f470


	//   ....[93]....
        /*291c*/ 	.word	0x0011f4e0


	//   ....[94]....
        /*2920*/ 	.word	0x0011f530


	//   ....[95]....
        /*2924*/ 	.word	0x0011f550


	//   ....[96]....
        /*2928*/ 	.word	0x0011f5d0


	//   ....[97]....
        /*292c*/ 	.word	0x0011f5f0


	//   ....[98]....
        /*2930*/ 	.word	0x0011f670


	//   ....[99]....
        /*2934*/ 	.word	0x0011f690


	//   ....[100]....
        /*2938*/ 	.word	0x0011f710


	//   ....[101]....
        /*293c*/ 	.word	0x0011f730


	//   ....[102]....
        /*2940*/ 	.word	0x0011f7b0


	//   ....[103]....
        /*2944*/ 	.word	0x0011f7d0


	//   ....[104]....
        /*2948*/ 	.word	0x0011f850


	//   ....[105]....
        /*294c*/ 	.word	0x0011f870


	//   ....[106]....
        /*2950*/ 	.word	0x0011f8f0


	//   ....[107]....
        /*2954*/ 	.word	0x0011f910


	//   ....[108]....
        /*2958*/ 	.word	0x0011f990


	//   ....[109]....
        /*295c*/ 	.word	0x0011f9b0


	//   ....[110]....
        /*2960*/ 	.word	0x0011fa30


	//   ....[111]....
        /*2964*/ 	.word	0x0011fa50


	//   ....[112]....
        /*2968*/ 	.word	0x0011fad0


	//   ....[113]....
        /*296c*/ 	.word	0x0011faf0


	//   ....[114]....
        /*2970*/ 	.word	0x0011fb70


	//   ....[115]....
        /*2974*/ 	.word	0x0011fb90


	//   ....[116]....
        /*2978*/ 	.word	0x0011fc10


	//   ....[117]....
        /*297c*/ 	.word	0x0011fc30


	//   ....[118]....
        /*2980*/ 	.word	0x0011fcb0


	//   ....[119]....
        /*2984*/ 	.word	0x0011fcd0


	//   ....[120]....
        /*2988*/ 	.word	0x0011fd50


	//   ....[121]....
        /*298c*/ 	.word	0x0011fd70


	//   ....[122]....
        /*2990*/ 	.word	0x0011fdf0


	//   ....[123]....
        /*2994*/ 	.word	0x0011fe10


	//   ....[124]....
        /*2998*/ 	.word	0x0011fe70


	//   ....[125]....
        /*299c*/ 	.word	0x0011fee0


	//   ....[126]....
        /*29a0*/ 	.word	0x0011ff30


	//   ....[127]....
        /*29a4*/ 	.word	0x0011ff50


	//   ....[128]....
        /*29a8*/ 	.word	0x0011ffd0


	//   ....[129]....
        /*29ac*/ 	.word	0x0011fff0


	//   ....[130]....
        /*29b0*/ 	.word	0x00120070


	//   ....[131]....
        /*29b4*/ 	.word	0x00120090


	//   ....[132]....
        /*29b8*/ 	.word	0x00120110


	//   ....[133]....
        /*29bc*/ 	.word	0x00120130


	//   ....[134]....
        /*29c0*/ 	.word	0x001201b0


	//   ....[135]....
        /*29c4*/ 	.word	0x001201d0


	//   ....[136]....
        /*29c8*/ 	.word	0x00120250


	//   ....[137]....
        /*29cc*/ 	.word	0x00120270


	//   ....[138]....
        /*29d0*/ 	.word	0x001202f0


	//   ....[139]....
        /*29d4*/ 	.word	0x00120310


	//   ....[140]....
        /*29d8*/ 	.word	0x00120390


	//   ....[141]....
        /*29dc*/ 	.word	0x001203b0


	//   ....[142]....
        /*29e0*/ 	.word	0x00120430


	//   ....[143]....
        /*29e4*/ 	.word	0x00120450


	//   ....[144]....
        /*29e8*/ 	.word	0x001204d0


	//   ....[145]....
        /*29ec*/ 	.word	0x001204f0


	//   ....[146]....
        /*29f0*/ 	.word	0x00120570


	//   ....[147]....
        /*29f4*/ 	.word	0x00120590


	//   ....[148]....
        /*29f8*/ 	.word	0x00120610


	//   ....[149]....
        /*29fc*/ 	.word	0x00120630


	//   ....[150]....
        /*2a00*/ 	.word	0x001206b0


	//   ....[151]....
        /*2a04*/ 	.word	0x001206d0


	//   ....[152]....
        /*2a08*/ 	.word	0x00120750


	//   ....[153]....
        /*2a0c*/ 	.word	0x00120770


	//   ....[154]....
        /*2a10*/ 	.word	0x001207f0


	//   ....[155]....
        /*2a14*/ 	.word	0x00120810


	//   ....[156]....
        /*2a18*/ 	.word	0x00120870


	//   ....[157]....
        /*2a1c*/ 	.word	0x001208d0


	//   ....[158]....
        /*2a20*/ 	.word	0x00120960


	//   ....[159]....
        /*2a24*/ 	.word	0x00120980


	//   ....[160]....
        /*2a28*/ 	.word	0x00120a00


	//   ....[161]....
        /*2a2c*/ 	.word	0x00120a20


	//   ....[162]....
        /*2a30*/ 	.word	0x00120ab0


	//   ....[163]....
        /*2a34*/ 	.word	0x00120ad0


	//   ....[164]....
        /*2a38*/ 	.word	0x001298b0


	//   ....[165]....
        /*2a3c*/ 	.word	0x0012a100


	//   ....[166]....
        /*2a40*/ 	.word	0x0012a450


	//   ....[167]....
        /*2a44*/ 	.word	0x0012a4d0


	//   ....[168]....
        /*2a48*/ 	.word	0x0012a5d0


	//   ....[169]....
        /*2a4c*/ 	.word	0x0012a5f0


	//   ....[170]....
        /*2a50*/ 	.word	0x0012a640


	//   ....[171]....
        /*2a54*/ 	.word	0x0012a690


	//   ....[172]....
        /*2a58*/ 	.word	0x0012a710


	//   ....[173]....
        /*2a5c*/ 	.word	0x0012a730


	//   ....[174]....
        /*2a60*/ 	.word	0x0012a780


	//   ....[175]....
        /*2a64*/ 	.word	0x0012a7d0


	//   ....[176]....
        /*2a68*/ 	.word	0x0012a870


	//   ....[177]....
        /*2a6c*/ 	.word	0x0012a890


	//   ....[178]....
        /*2a70*/ 	.word	0x0012a8f0


	//   ....[179]....
        /*2a74*/ 	.word	0x0012a950


	//   ....[180]....
        /*2a78*/ 	.word	0x0012a9f0


	//   ....[181]....
        /*2a7c*/ 	.word	0x0012aa10


	//   ....[182]....
        /*2a80*/ 	.word	0x0012aa70


	//   ....[183]....
        /*2a84*/ 	.word	0x0012aae0


	//   ....[184]....
        /*2a88*/ 	.word	0x0012ab70


	//   ....[185]....
        /*2a8c*/ 	.word	0x0012ab90


	//   ....[186]....
        /*2a90*/ 	.word	0x0012ac70


	//   ....[187]....
        /*2a94*/ 	.word	0x0012ace0


	//   ....[188]....
        /*2a98*/ 	.word	0x0012ad00


	//   ....[189]....
        /*2a9c*/ 	.word	0x0012ad20


	//   ....[190]....
        /*2aa0*/ 	.word	0x0012ad40


	//   ....[191]....
        /*2aa4*/ 	.word	0x0012ad60


	//   ....[192]....
        /*2aa8*/ 	.word	0x0012adb0


	//   ....[193]....
        /*2aac*/ 	.word	0x0012ade0


	//   ....[194]....
        /*2ab0*/ 	.word	0x0012ae40


	//   ....[195]....
        /*2ab4*/ 	.word	0x0012ae60


	//   ....[196]....
        /*2ab8*/ 	.word	0x0012aeb0


	//   ....[197]....
        /*2abc*/ 	.word	0x0012aee0


	//   ....[198]....
        /*2ac0*/ 	.word	0x0012af40


	//   ....[199]....
        /*2ac4*/ 	.word	0x0012af60


	//   ....[200]....
        /*2ac8*/ 	.word	0x0012afb0


	//   ....[201]....
        /*2acc*/ 	.word	0x0012afe0


	//   ....[202]....
        /*2ad0*/ 	.word	0x0012b040


	//   ....[203]....
        /*2ad4*/ 	.word	0x0012b060


	//   ....[204]....
        /*2ad8*/ 	.word	0x0012b0b0


	//   ....[205]....
        /*2adc*/ 	.word	0x0012b0e0


	//   ....[206]....
        /*2ae0*/ 	.word	0x0012b140


	//   ....[207]....
        /*2ae4*/ 	.word	0x0012b160


	//   ....[208]....
        /*2ae8*/ 	.word	0x0012b1b0


	//   ....[209]....
        /*2aec*/ 	.word	0x0012b1e0


	//   ....[210]....
        /*2af0*/ 	.word	0x0012b240


	//   ....[211]....
        /*2af4*/ 	.word	0x0012b260


	//   ....[212]....
        /*2af8*/ 	.word	0x0012b2b0


	//   ....[213]....
        /*2afc*/ 	.word	0x0012b2e0


	//   ....[214]....
        /*2b00*/ 	.word	0x0012b340


	//   ....[215]....
        /*2b04*/ 	.word	0x0012b360


	//   ....[216]....
        /*2b08*/ 	.word	0x0012b3b0


	//   ....[217]....
        /*2b0c*/ 	.word	0x0012b3e0


	//   ....[218]....
        /*2b10*/ 	.word	0x0012b440


	//   ....[219]....
        /*2b14*/ 	.word	0x0012b460


	//   ....[220]....
        /*2b18*/ 	.word	0x0012b4b0


	//   ....[221]....
        /*2b1c*/ 	.word	0x0012b4e0


	//   ....[222]....
        /*2b20*/ 	.word	0x0012b540


	//   ....[223]....
        /*2b24*/ 	.word	0x0012b560


	//   ....[224]....
        /*2b28*/ 	.word	0x0012b5c0


	//   ....[225]....
        /*2b2c*/ 	.word	0x0012b5e0


	//   ....[226]....
        /*2b30*/ 	.word	0x0012b640


	//   ....[227]....
        /*2b34*/ 	.word	0x0012b660


	//   ....[228]....
        /*2b38*/ 	.word	0x0012b6c0


	//   ....[229]....
        /*2b3c*/ 	.word	0x0012b6e0


	//   ....[230]....
        /*2b40*/ 	.word	0x0012b740


	//   ....[231]....
        /*2b44*/ 	.word	0x0012b760


	//   ....[232]....
        /*2b48*/ 	.word	0x0012b7c0


	//   ....[233]....
        /*2b4c*/ 	.word	0x0012b7e0


	//   ....[234]....
        /*2b50*/ 	.word	0x0012b840


	//   ....[235]....
        /*2b54*/ 	.word	0x0012b860


	//   ....[236]....
        /*2b58*/ 	.word	0x0012b8c0


	//   ....[237]....
        /*2b5c*/ 	.word	0x0012b8e0


	//   ....[238]....
        /*2b60*/ 	.word	0x0012b940


	//   ....[239]....
        /*2b64*/ 	.word	0x0012b960


	//   ....[240]....
        /*2b68*/ 	.word	0x0012b9c0


	//   ....[241]....
        /*2b6c*/ 	.word	0x0012b9e0


	//   ....[242]....
        /*2b70*/ 	.word	0x0012ba40


	//   ....[243]....
        /*2b74*/ 	.word	0x0012ba60


	//   ....[244]....
        /*2b78*/ 	.word	0x0012bac0


	//   ....[245]....
        /*2b7c*/ 	.word	0x0012bae0


	//   ....[246]....
        /*2b80*/ 	.word	0x0012bb40


	//   ....[247]....
        /*2b84*/ 	.word	0x0012bb60


	//   ....[248]....
        /*2b88*/ 	.word	0x0012bc50


	//   ....[249]....
        /*2b8c*/ 	.word	0x0012bc70


	//   ....[250]....
        /*2b90*/ 	.word	0x0012bcc0


	//   ....[251]....
        /*2b94*/ 	.word	0x0012bce0


	//   ....[252]....
        /*2b98*/ 	.word	0x0012bd70


	//   ....[253]....
        /*2b9c*/ 	.word	0x0012bdc0


	//   ....[254]....
        /*2ba0*/ 	.word	0x0012be50


	//----- nvinfo : EIATTR_EXIT_INSTR_OFFSETS
	.align		4
.L_41:
        /*2ba4*/ 	.byte	0x04, 0x1c
        /*2ba6*/ 	.short	(.L_43 - .L_42)


	//   ....[0]....
.L_42:
        /*2ba8*/ 	.word	0x0013e180


	//   ....[1]....
        /*2bac*/ 	.word	0x0013e1a0


	//----- nvinfo : EIATTR_REQNTID
	.align		4
.L_43:
        /*2bb0*/ 	.byte	0x04, 0x10
        /*2bb2*/ 	.short	(.L_45 - .L_44)
.L_44:
        /*2bb4*/ 	.word	0x00000020
        /*2bb8*/ 	.word	0x00000001
        /*2bbc*/ 	.word	0x00000001


	//----- nvinfo : EIATTR_CBANK_PARAM_SIZE
	.align		4
.L_45:
        /*2bc0*/ 	.byte	0x03, 0x19
        /*2bc2*/ 	.short	0x0050


	//----- nvinfo : EIATTR_PARAM_CBANK
	.align		4
        /*2bc4*/ 	.byte	0x04, 0x0a
        /*2bc6*/ 	.short	(.L_47 - .L_46)
	.align		4
.L_46:
        /*2bc8*/ 	.word	index@(.nv.constant0.matmul_kernel)
        /*2bcc*/ 	.short	0x0210
        /*2bce*/ 	.short	0x0050


	//----- nvinfo : EIATTR_SW_WAR
	.align		4
.L_47:
        /*2bd0*/ 	.byte	0x04, 0x36
        /*2bd2*/ 	.short	(.L_49 - .L_48)
.L_48:
        /*2bd4*/ 	.word	0x00000008
.L_49:


//--------------------- .nv.callgraph             --------------------------
	.section	.nv.callgraph,"",@"SHT_CUDA_CALLGRAPH"
	.align	4
	.sectionentsize	8
	.align		4
        /*0000*/ 	.word	0x00000000
	.align		4
        /*0004*/ 	.word	0xffffffff
	.align		4
        /*0008*/ 	.word	0x00000000
	.align		4
        /*000c*/ 	.word	0xfffffffe
	.align		4
        /*0010*/ 	.word	0x00000000
	.align		4
        /*0014*/ 	.word	0xfffffffd
	.align		4
        /*0018*/ 	.word	0x00000000
	.align		4
        /*001c*/ 	.word	0xfffffffc


//--------------------- .text.matmul_kernel       --------------------------
	.section	.text.matmul_kernel,"ax",@progbits
	.align	128
        .global         matmul_kernel
        .type           matmul_kernel,@function
        .size           matmul_kernel,(.L_x_3 - matmul_kernel)
        .other          matmul_kernel,@"STO_CUDA_ENTRY STV_DEFAULT"
matmul_kernel:
.text.matmul_kernel:
[----:B------:R-:W1:Y:S08]  /*0000*/  LDC R1, c[0x0][0x28] ;  /* 0x00000a00ff017b82 */ /* 0x000e700000000800 */
[----:B------:R-:W2:Y:S01]  /*0010*/  LDC.64 R8, c[0x0][0x228] ;  /* 0x00008a00ff087b82 */ /* 0x000ea20000000a00 */
[----:B------:R-:W3:Y:S01]  /*0020*/  S2R R7, SR_CTAID.X ;  /* 0x0000000000077919 */ /* 0x000ee20000002500 */
[----:B------:R-:W-:Y:S01]  /*0030*/  ULDC UR7, c[0x0][0x230] ;  /* 0x00008c0000077ab9 */ /* 0x000fe20000000800 */
[----:B------:R-:W-:Y:S01]  /*0040*/  UMOV UR5, 0x400 ;  /* 0x0000040000057882 */ /* 0x000fe20000000000 */
[----:B------:R-:W-:Y:S01]  /*0050*/  UIADD3 UR7, UR7, 0x7f, URZ ;  /* 0x0000007f07077890 */ /* 0x000fe2000fffe03f */
[----:B------:R-:W4:Y:S01]  /*0060*/  S2R R75, SR_TID.X ;  /* 0x00000000004b7919 */ /* 0x000f220000002100 */
[----:B------:R-:W-:Y:S01]  /*0070*/  ULDC UR6, c[0x0][0x230] ;  /* 0x00008c0000067ab9 */ /* 0x000fe20000000800 */
[----:B-1----:R-:W-:Y:S01]  /*0080*/  VIADD R1, R1, 0xffff7c08 ;  /* 0xffff7c0801017836 */ /* 0x002fe20000000000 */
[----:B------:R-:W1:Y:S01]  /*0090*/  S2UR UR4, SR_CgaCtaId ;  /* 0x00000000000479c3 */ /* 0x000e620000008800 */
[----:B------:R-:W-:Y:S01]  /*00a0*/  UISETP.GT.AND UP0, UPT, UR7, 0x7f, UPT ;  /* 0x0000007f0700788c */ /* 0x000fe2000bf04270 */
[----:B------:R-:W-:Y:S01]  /*00b0*/  ULDC.64 UR8, c[0x0][0x210] ;  /* 0x0000840000087ab9 */ /* 0x000fe20000000a00 */
[----:B------:R-:W-:Y:S01]  /*00c0*/  ULDC.64 UR10, c[0x0][0x218] ;  /* 0x00008600000a7ab9 */ /* 0x000fe20000000a00 */
[----:B------:R-:W-:Y:S01]  /*00d0*/  ULDC.64 UR12, c[0x0][0x218] ;  /* 0x00008600000c7ab9 */ /* 0x000fe20000000a00 */
[----:B------:R-:W-:Y:S01]  /*00e0*/  ULDC UR18, c[0x0][0x240] ;  /* 0x0000900000127ab9 */ /* 0x000fe20000000800 */
[----:B------:R-:W-:-:S02]  /*00f0*/  ULDC UR17, c[0x0][0x240] ;  /* 0x0000900000117ab9 */ /* 0x000fc40000000800 */
[----:B------:R-:W5:Y:S01]  /*0100*/  LDC R232, c[0x0][0x238] ;  /* 0x00008e00ffe87b82 */ /* 0x000f620000000800 */
[----:B------:R-:W-:Y:S01]  /*0110*/  ULDC UR16, c[0x0][0x240] ;  /* 0x0000900000107ab9 */ /* 0x000fe20000000800 */
[----:B------:R-:W-:Y:S01]  /*0120*/  ULDC UR15, c[0x0][0x240] ;  /* 0x00009000000f7ab9 */ /* 0x000fe20000000800 */
[----:B------:R-:W-:Y:S01]  /*0130*/  ULDC UR14, c[0x0][0x240] ;  /* 0x00009000000e7ab9 */ /* 0x000fe20000000800 */
[----:B------:R-:W-:Y:S01]  /*0140*/  ULDC UR61, c[0x0][0x240] ;  /* 0x00009000003d7ab9 */ /* 0x000fe20000000800 */
[----:B------:R-:W-:Y:S01]  /*0150*/  ULDC UR60, c[0x0][0x240] ;  /* 0x00009000003c7ab9 */ /* 0x000fe20000000800 */
[----:B------:R-:W-:Y:S01]  /*0160*/  ULDC UR59, c[0x0][0x240] ;  /* 0x00009000003b7ab9 */ /* 0x000fe20000000800 */
[----:B------:R-:W-:Y:S01]  /*0170*/  ULDC UR58, c[0x0][0x240] ;  /* 0x00009000003a7ab9 */ /* 0x000fe20000000800 */
[----:B--2---:R-:W-:Y:S01]  /*0180*/  VIADD R0, R9, 0x3f ;  /* 0x0000003f09007836 */ /* 0x004fe20000000000 */
[----:B------:R-:W-:Y:S01]  /*0190*/  IABS R24, R9 ;  /* 0x0000000900187213 */ /* 0x000fe20000000000 */
[----:B------:R-:W2:Y:S01]  /*01a0*/  LDC R122, c[0x0][0x230] ;  /* 0x00008c00ff7a7b82 */ /* 0x000ea20000000800 */
[----:B------:R-:W-:Y:S01]  /*01b0*/  ULDC UR57, c[0x0][0x240] ;  /* 0x0000900000397ab9 */ /* 0x000fe20000000800 */
[----:B------:R-:W-:Y:S01]  /*01c0*/  ULDC UR56, c[0x0][0x240] ;  /* 0x0000900000387ab9 */ /* 0x000fe20000000800 */
[----:B------:R-:W-:Y:S01]  /*01d0*/  SHF.R.S32.HI R3, RZ, 0x1f, R0 ;  /* 0x0000001fff037819 */ /* 0x000fe20000011400 */
[----:B------:R-:W-:Y:S01]  /*01e0*/  ULDC UR55, c[0x0][0x240] ;  /* 0x0000900000377ab9 */ /* 0x000fe20000000800 */
[----:B------:R-:W-:Y:S01]  /*01f0*/  ULDC UR54, c[0x0][0x240] ;  /* 0x0000900000367ab9 */ /* 0x000fe20000000800 */
[----:B-1----:R-:W-:Y:S01]  /*0200*/  ULEA UR5, UR4, UR5, 0x18 ;  /* 0x0000000504057291 */ /* 0x002fe2000f8ec03f */
[----:B------:R-:W-:Y:S01]  /*0210*/  LEA.HI R3, R3, R0, RZ, 0x6 ;  /* 0x0000000003037211 */ /* 0x000fe200078f30ff */
[----:B------:R-:W-:Y:S01]  /*0220*/  USEL UR4, URZ, 0x4, !UP0 ;  /* 0x000000043f047887 */ /* 0x000fe2000c000000 */
[----:B---3--:R-:W-:Y:S01]  /*0230*/  IABS R10, R7 ;  /* 0x00000007000a7213 */ /* 0x008fe20000000000 */
[----:B------:R-:W1:Y:S01]  /*0240*/  LDC R123, c[0x0][0x230] ;  /* 0x00008c00ff7b7b82 */ /* 0x000e620000000800 */
[----:B------:R-:W-:Y:S01]  /*0250*/  SHF.R.S32.HI R3, RZ, 0x6, R3 ;  /* 0x00000006ff037819 */ /* 0x000fe20000011403 */
[----:B------:R-:W-:Y:S01]  /*0260*/  ULDC UR53, c[0x0][0x240] ;  /* 0x0000900000357ab9 */ /* 0x000fe20000000800 */
[----:B----4-:R-:W-:Y:S01]  /*0270*/  LOP3.LUT R224, R75, 0x1f, RZ, 0xc0, !PT ;  /* 0x0000001f4be07812 */ /* 0x010fe200078ec0ff */
[----:B-----5:R-:W-:Y:S01]  /*0280*/  IMAD R128, R232, 0x66, RZ ;  /* 0x00000066e8807824 */ /* 0x020fe200078e02ff */
[----:B------:R-:W-:Y:S01]  /*0290*/  ULDC UR52, c[0x0][0x240] ;  /* 0x0000900000347ab9 */ /* 0x000fe20000000800 */
[----:B------:R-:W-:Y:S01]  /*02a0*/  IMAD.SHL.U32 R4, R3, 0x8, RZ ;  /* 0x0000000803047824 */ /* 0x000fe200078e00ff */
[----:B------:R-:W-:Y:S01]  /*02b0*/  LOP3.LUT R234, R224, 0x40, RZ, 0xfc, !PT ;  /* 0x00000040e0ea7812 */ /* 0x000fe200078efcff */
[----:B------:R-:W3:Y:S01]  /*02c0*/  LDC R136, c[0x0][0x230] ;  /* 0x00008c00ff887b82 */ /* 0x000ee20000000800 */
[C---:B------:R-:W-:Y:S01]  /*02d0*/  IMAD R144, R232.reuse, 0x6e, RZ ;  /* 0x0000006ee8907824 */ /* 0x040fe200078e02ff */
[----:B------:R-:W-:Y:S01]  /*02e0*/  ULDC UR51, c[0x0][0x240] ;  /* 0x0000900000337ab9 */ /* 0x000fe20000000800 */
[-C--:B------:R-:W-:Y:S01]  /*02f0*/  IABS R5, R4.reuse ;  /* 0x0000000400057213 */ /* 0x080fe20000000000 */
[----:B------:R-:W-:Y:S01]  /*0300*/  IMAD R160, R232, 0x76, RZ ;  /* 0x00000076e8a07824 */ /* 0x000fe200078e02ff */
[----:B------:R-:W-:Y:S01]  /*0310*/  IABS R12, R4 ;  /* 0x00000004000c7213 */ /* 0x000fe20000000000 */
[----:B--2---:R-:W-:Y:S01]  /*0320*/  VIADD R122, R122, 0xffffff91 ;  /* 0xffffff917a7a7836 */ /* 0x004fe20000000000 */
[----:B------:R-:W2:Y:S01]  /*0330*/  I2F.RP R0, R5 ;  /* 0x0000000500007306 */ /* 0x000ea20000209400 */
[----:B------:R-:W4:Y:S01]  /*0340*/  LDC R137, c[0x0][0x230] ;  /* 0x00008c00ff897b82 */ /* 0x000f220000000800 */
[C---:B------:R-:W-:Y:S01]  /*0350*/  IMAD R176, R232.reuse, 0x7e, RZ ;  /* 0x0000007ee8b07824 */ /* 0x040fe200078e02ff */
[----:B------:R-:W-:Y:S01]  /*0360*/  ULDC UR50, c[0x0][0x240] ;  /* 0x0000900000327ab9 */ /* 0x000fe20000000800 */
[C---:B------:R-:W-:Y:S01]  /*0370*/  IMAD R184, R232.reuse, 0x5f, RZ ;  /* 0x0000005fe8b87824 */ /* 0x040fe200078e02ff */
[----:B------:R-:W-:Y:S01]  /*0380*/  ULDC UR49, c[0x0][0x240] ;  /* 0x0000900000317ab9 */ /* 0x000fe20000000800 */
[C---:B------:R-:W-:Y:S01]  /*0390*/  IMAD R200, R232.reuse, 0x67, RZ ;  /* 0x00000067e8c87824 */ /* 0x040fe200078e02ff */
[----:B------:R-:W-:Y:S01]  /*03a0*/  ULDC UR48, c[0x0][0x240] ;  /* 0x0000900000307ab9 */ /* 0x000fe20000000800 */
[C---:B------:R-:W-:Y:S01]  /*03b0*/  IMAD R216, R232.reuse, 0x6f, RZ ;  /* 0x0000006fe8d87824 */ /* 0x040fe200078e02ff */
[----:B------:R-:W5:Y:S01]  /*03c0*/  LDC R152, c[0x0][0x230] ;  /* 0x00008c00ff987b82 */ /* 0x000f620000000800 */
[C---:B------:R-:W-:Y:S01]  /*03d0*/  IMAD R233, R232.reuse, 0x77, RZ ;  /* 0x00000077e8e97824 */ /* 0x040fe200078e02ff */
[----:B------:R-:W-:Y:S01]  /*03e0*/  ULDC UR40, c[0x0][0x240] ;  /* 0x0000900000287ab9 */ /* 0x000fe20000000800 */
[----:B------:R-:W-:Y:S01]  /*03f0*/  IMAD R252, R232, 0x7b, RZ ;  /* 0x0000007be8fc7824 */ /* 0x000fe200078e02ff */
[----:B------:R-:W-:Y:S01]  /*0400*/  ULDC UR47, c[0x0][0x240] ;  /* 0x00009000002f7ab9 */ /* 0x000fe20000000800 */
[----:B------:R-:W-:Y:S01]  /*0410*/  ULDC UR46, c[0x0][0x240] ;  /* 0x00009000002e7ab9 */ /* 0x000fe20000000800 */
[----:B--2---:R-:W2:Y:S01]  /*0420*/  MUFU.RCP R0, R0 ;  /* 0x0000000000007308 */ /* 0x004ea20000001000 */
[----:B------:R-:W-:Y:S01]  /*0430*/  ULDC UR45, c[0x0][0x240] ;  /* 0x00009000002d7ab9 */ /* 0x000fe20000000800 */
[----:B---3--:R-:W-:Y:S01]  /*0440*/  VIADD R136, R136, 0xffffff89 ;  /* 0xffffff8988887836 */ /* 0x008fe20000000000 */
[----:B------:R-:W3:Y:S01]  /*0450*/  LDC R153, c[0x0][0x230] ;  /* 0x00008c00ff997b82 */ /* 0x000ee20000000800 */
[----:B------:R-:W-:Y:S01]  /*0460*/  ULDC UR44, c[0x0][0x240] ;  /* 0x00009000002c7ab9 */ /* 0x000fe20000000800 */
[----:B------:R-:W-:Y:S01]  /*0470*/  ULDC UR43, c[0x0][0x240] ;  /* 0x00009000002b7ab9 */ /* 0x000fe20000000800 */
[----:B------:R-:W-:Y:S01]  /*0480*/  ULDC UR42, c[0x0][0x240] ;  /* 0x00009000002a7ab9 */ /* 0x000fe20000000800 */
[----:B------:R-:W-:Y:S01]  /*0490*/  ULDC UR41, c[0x0][0x240] ;  /* 0x0000900000297ab9 */ /* 0x000fe20000000800 */
[----:B------:R-:W-:Y:S01]  /*04a0*/  ULDC UR39, c[0x0][0x240] ;  /* 0x0000900000277ab9 */ /* 0x000fe20000000800 */
[----:B------:R-:W-:Y:S01]  /*04b0*/  ULDC UR31, c[0x0][0x240] ;  /* 0x00009000001f7ab9 */ /* 0x000fe20000000800 */
[----:B------:R-:W-:Y:S01]  /*04c0*/  ULDC UR23, c[0x0][0x240] ;  /* 0x0000900000177ab9 */ /* 0x000fe20000000800 */
[----:B------:R-:W1:Y:S01]  /*04d0*/  LDC R168, c[0x0][0x230] ;  /* 0x00008c00ffa87b82 */ /* 0x000e620000000800 */
[----:B------:R-:W-:Y:S01]  /*04e0*/  ULDC UR38, c[0x0][0x240] ;  /* 0x0000900000267ab9 */ /* 0x000fe20000000800 */
[----:B------:R-:W-:Y:S01]  /*04f0*/  ULDC UR30, c[0x0][0x240] ;  /* 0x00009000001e7ab9 */ /* 0x000fe20000000800 */
[----:B------:R-:W-:Y:S01]  /*0500*/  ULDC UR22, c[0x0][0x240] ;  /* 0x0000900000167ab9 */ /* 0x000fe20000000800 */
[----:B------:R-:W-:Y:S01]  /*0510*/  ULDC UR37, c[0x0][0x240] ;  /* 0x0000900000257ab9 */ /* 0x000fe20000000800 */
[----:B------:R-:W-:Y:S01]  /*0520*/  ULDC UR29, c[0x0][0x240] ;  /* 0x00009000001d7ab9 */ /* 0x000fe20000000800 */
[----:B--2---:R-:W-:Y:S01]  /*0530*/  IADD3 R2, R0, 0xffffffe, RZ ;  /* 0x0ffffffe00027810 */ /* 0x004fe20007ffe0ff */
[----:B-----5:R-:W-:Y:S01]  /*0540*/  VIADD R152, R152, 0xffffff81 ;  /* 0xffffff8198987836 */ /* 0x020fe20000000000 */
[----:B------:R-:W-:Y:S01]  /*0550*/  IADD3 R0, RZ, -R12, RZ ;  /* 0x8000000cff007210 */ /* 0x000fe20007ffe0ff */
[----:B------:R-:W2:Y:S01]  /*0560*/  LDC R169, c[0x0][0x230] ;  /* 0x00008c00ffa97b82 */ /* 0x000ea20000000800 */
[----:B------:R5:W4:Y:S01]  /*0570*/  F2I.FTZ.U32.TRUNC.NTZ R3, R2 ;  /* 0x0000000200037305 */ /* 0x000b22000021f000 */
[----:B------:R-:W-:Y:S01]  /*0580*/  MOV R12, UR5 ;  /* 0x00000005000c7c02 */ /* 0x000fe20008000f00 */
[----:B------:R-:W-:Y:S01]  /*0590*/  ULDC UR21, c[0x0][0x240] ;  /* 0x0000900000157ab9 */ /* 0x000fe20000000800 */
[----:B------:R-:W-:Y:S01]  /*05a0*/  ULDC UR36, c[0x0][0x240] ;  /* 0x0000900000247ab9 */ /* 0x000fe20000000800 */
[----:B------:R-:W-:Y:S01]  /*05b0*/  ULDC UR28, c[0x0][0x240] ;  /* 0x00009000001c7ab9 */ /* 0x000fe20000000800 */
[----:B------:R-:W-:Y:S01]  /*05c0*/  ULDC UR20, c[0x0][0x240] ;  /* 0x0000900000147ab9 */ /* 0x000fe20000000800 */
[----:B------:R-:W-:Y:S01]  /*05d0*/  ULDC UR35, c[0x0][0x240] ;  /* 0x0000900000237ab9 */ /* 0x000fe20000000800 */
[----:B------:R-:W2:Y:S01]  /*05e0*/  LDC R178, c[0x0][0x230] ;  /* 0x00008c00ffb27b82 */ /* 0x000ea20000000800 */
[----:B------:R-:W-:Y:S01]  /*05f0*/  ULDC UR27, c[0x0][0x240] ;  /* 0x00009000001b7ab9 */ /* 0x000fe20000000800 */
[----:B-----5:R-:W-:Y:S01]  /*0600*/  IMAD.MOV.U32 R2, RZ, RZ, RZ ;  /* 0x000000ffff027224 */ /* 0x020fe200078e00ff */
[----:B------:R-:W-:Y:S01]  /*0610*/  ULDC UR19, c[0x0][0x240] ;  /* 0x0000900000137ab9 */ /* 0x000fe20000000800 */
[----:B------:R-:W-:Y:S01]  /*0620*/  ULDC UR34, c[0x0][0x240] ;  /* 0x0000900000227ab9 */ /* 0x000fe20000000800 */
[----:B------:R-:W-:Y:S01]  /*0630*/  ULDC UR26, c[0x0][0x240] ;  /* 0x00009000001a7ab9 */ /* 0x000fe20000000800 */
[----:B------:R-:W-:Y:S01]  /*0640*/  ULDC UR33, c[0x0][0x240] ;  /* 0x0000900000217ab9 */ /* 0x000fe20000000800 */
[----:B-1----:R-:W-:Y:S01]  /*0650*/  VIADD R168, R168, 0xfffffff8 ;  /* 0xfffffff8a8a87836 */ /* 0x002fe20000000000 */
[----:B------:R-:W1:Y:S01]  /*0660*/  LDC R177, c[0x0][0x230] ;  /* 0x00008c00ffb17b82 */ /* 0x000e620000000800 */
[----:B----4-:R-:W-:Y:S01]  /*0670*/  IMAD.MOV R6, RZ, RZ, -R3 ;  /* 0x000000ffff067224 */ /* 0x010fe200078e0a03 */
[----:B------:R-:W-:Y:S01]  /*0680*/  ULDC UR25, c[0x0][0x240] ;  /* 0x0000900000197ab9 */ /* 0x000fe20000000800 */
[----:B------:R-:W-:Y:S01]  /*0690*/  ULDC UR32, c[0x0][0x240] ;  /* 0x0000900000207ab9 */ /* 0x000fe20000000800 */
[----:B------:R-:W-:Y:S01]  /*06a0*/  ULDC UR24, c[0x0][0x240] ;  /* 0x0000900000187ab9 */ /* 0x000fe20000000800 */
[----:B------:R-:W-:-:S02]  /*06b0*/  IMAD R11, R6, R5, RZ ;  /* 0x00000005060b7224 */ /* 0x000fc400078e02ff */
[----:B------:R-:W-:Y:S01]  /*06c0*/  IMAD.MOV.U32 R6, RZ, RZ, R10 ;  /* 0x000000ffff067224 */ /* 0x000fe200078e000a */
[----:B------:R-:W4:Y:S01]  /*06d0*/  LDC R192, c[0x0][0x230] ;  /* 0x00008c00ffc07b82 */ /* 0x000f220000000800 */
[----:B------:R-:W-:-:S06]  /*06e0*/  IMAD.HI.U32 R3, R3, R11, R2 ;  /* 0x0000000b03037227 */ /* 0x000fcc00078e0002 */
[----:B------:R-:W-:Y:S01]  /*06f0*/  IMAD.HI.U32 R3, R3, R6, RZ ;  /* 0x0000000603037227 */ /* 0x000fe200078e00ff */
[----:B------:R-:W5:Y:S03]  /*0700*/  LDC R193, c[0x0][0x230] ;  /* 0x00008c00ffc17b82 */ /* 0x000f660000000800 */
[----:B------:R-:W-:-:S05]  /*0710*/  IMAD R0, R3, R0, R6 ;  /* 0x0000000003007224 */ /* 0x000fca00078e0206 */
[----:B------:R-:W-:Y:S01]  /*0720*/  ISETP.GT.U32.AND P1, PT, R5, R0, PT ;  /* 0x000000000500720c */ /* 0x000fe20003f24070 */
[----:B-1----:R-:W-:Y:S01]  /*0730*/  VIADD R177, R177, 0xfffffff0 ;  /* 0xfffffff0b1b17836 */ /* 0x002fe20000000000 */
[----:B------:R-:W1:Y:S01]  /*0740*/  LDC R208, c[0x0][0x230] ;  /* 0x00008c00ffd07b82 */ /* 0x000e620000000800 */
[----:B----4-:R-:W-:-:S07]  /*0750*/  IADD3 R192, R192, -0x70, RZ ;  /* 0xffffff90c0c07810 */ /* 0x010fce0007ffe0ff */
[----:B------:R-:W4:Y:S03]  /*0760*/  LDC R209, c[0x0][0x230] ;  /* 0x00008c00ffd17b82 */ /* 0x000f260000000800 */
[----:B------:R-:W-:Y:S02]  /*0770*/  @!P1 IMAD.IADD R0, R0, 0x1, -R5 ;  /* 0x0000000100009824 */ /* 0x000fe400078e0a05 */
[----:B------:R-:W-:Y:S01]  /*0780*/  @!P1 VIADD R3, R3, 0x1 ;  /* 0x0000000103039836 */ /* 0x000fe20000000000 */
[----:B------:R-:W-:Y:S02]  /*0790*/  ISETP.NE.AND P1, PT, R4, RZ, PT ;  /* 0x000000ff0400720c */ /* 0x000fe40003f25270 */
[----:B------:R-:W-:Y:S01]  /*07a0*/  ISETP.GE.U32.AND P0, PT, R0, R5, PT ;  /* 0x000000050000720c */ /* 0x000fe20003f06070 */
[----:B------:R-:W3:Y:S01]  /*07b0*/  LDC R217, c[0x0][0x230] ;  /* 0x00008c00ffd97b82 */ /* 0x000ee20000000800 */
[----:B------:R-:W-:Y:S01]  /*07c0*/  LOP3.LUT R0, R7, R4, RZ, 0x3c, !PT ;  /* 0x0000000407007212 */ /* 0x000fe200078e3cff */
[----:B------:R-:W2:Y:S03]  /*07d0*/  I2F.RP R5, R24 ;  /* 0x0000001800057306 */ /* 0x000ea60000209400 */
[----:B------:R-:W-:Y:S01]  /*07e0*/  ISETP.GE.AND P2, PT, R0, RZ, PT ;  /* 0x000000ff0000720c */ /* 0x000fe20003f46270 */
[----:B------:R-:W-:-:S02]  /*07f0*/  VIADD R0, R8, 0x1ff ;  /* 0x000001ff08007836 */ /* 0x000fc40000000000 */
[----:B-1----:R-:W-:-:S04]  /*0800*/  VIADD R208, R208, 0xffffff88 ;  /* 0xffffff88d0d07836 */ /* 0x002fc80000000000 */
[----:B------:R-:W-:-:S05]  /*0810*/  @P0 VIADD R3, R3, 0x1 ;  /* 0x0000000103030836 */ /* 0x000fca0000000000 */
[----:B------:R-:W-:Y:S01]  /*0820*/  MOV R2, R3 ;  /* 0x0000000300027202 */ /* 0x000fe20000000f00 */
[----:B--2---:R-:W1:Y:S01]  /*0830*/  MUFU.RCP R5, R5 ;  /* 0x0000000500057308 */ /* 0x004e620000001000 */
[----:B------:R-:W-:-:S03]  /*0840*/  SHF.R.S32.HI R3, RZ, 0x1f, R0 ;  /* 0x0000001fff037819 */ /* 0x000fc60000011400 */
[----:B------:R-:W-:Y:S01]  /*0850*/  @!P2 IMAD.MOV R2, RZ, RZ, -R2 ;  /* 0x000000ffff02a224 */ /* 0x000fe200078e0a02 */
[----:B------:R-:W-:Y:S02]  /*0860*/  @!P1 LOP3.LUT R2, RZ, R4, RZ, 0x33, !PT ;  /* 0x00000004ff029212 */ /* 0x000fe400078e33ff */
[----:B------:R-:W-:-:S03]  /*0870*/  LEA.HI R3, R3, R0, RZ, 0x9 ;  /* 0x0000000003037211 */ /* 0x000fc600078f48ff */
[----:B------:R-:W-:Y:S02]  /*0880*/  IMAD.SHL.U32 R18, R2, 0x8, RZ ;  /* 0x0000000802127824 */ /* 0x000fe400078e00ff */
[----:B------:R-:W-:-:S03]  /*0890*/  IMAD.MOV R2, RZ, RZ, -R2 ;  /* 0x000000ffff027224 */ /* 0x000fc600078e0a02 */
[----:B------:R-:W-:Y:S01]  /*08a0*/  LEA.HI.SX32 R3, R3, -R18, 0x17 ;  /* 0x8000001203037211 */ /* 0x000fe200078fbaff */
[----:B------:R-:W-:Y:S02]  /*08b0*/  IMAD R20, R4, R2, R7 ;  /* 0x0000000204147224 */ /* 0x000fe400078e0207 */
[----:B------:R-:W-:Y:S01]  /*08c0*/  IMAD.MOV.U32 R2, RZ, RZ, RZ ;  /* 0x000000ffff027224 */ /* 0x000fe200078e00ff */
[----:B------:R-:W-:Y:S01]  /*08d0*/  VIMNMX R17, R3, 0x8, PT ;  /* 0x0000000803117848 */ /* 0x000fe20003fe0100 */
[----:B-1----:R-:W-:-:S03]  /*08e0*/  VIADD R6, R5, 0xffffffe ;  /* 0x0ffffffe05067836 */ /* 0x002fc60000000000 */
[-C--:B------:R-:W-:Y:S01]  /*08f0*/  IABS R10, R17.reuse ;  /* 0x00000011000a7213 */ /* 0x080fe20000000000 */
[----:B------:R-:W1:Y:S01]  /*0900*/  F2I.FTZ.U32.TRUNC.NTZ R5, R6 ;  /* 0x0000000600057305 */ /* 0x000e62000021f000 */
[----:B------:R-:W-:-:S05]  /*0910*/  IABS R4, R17 ;  /* 0x0000001100047213 */ /* 0x000fca0000000000 */
[----:B------:R-:W-:Y:S02]  /*0920*/  IMAD.MOV R4, RZ, RZ, -R4 ;  /* 0x000000ffff047224 */ /* 0x000fe400078e0a04 */
[----:B------:R-:W2:Y:S01]  /*0930*/  I2F.RP R0, R10 ;  /* 0x0000000a00007306 */ /* 0x000ea20000209400 */
[----:B-1----:R-:W-:-:S04]  /*0940*/  IMAD.MOV R51, RZ, RZ, -R5 ;  /* 0x000000ffff337224 */ /* 0x002fc800078e0a05 */
[----:B------:R-:W-:-:S03]  /*0950*/  IMAD R51, R51, R24, RZ ;  /* 0x0000001833337224 */ /* 0x000fc600078e02ff */
[----:B--2---:R-:W1:Y:S02]  /*0960*/  MUFU.RCP R0, R0 ;  /* 0x0000000000007308 */ /* 0x004e640000001000 */
[----:B-1----:R-:W-:Y:S02]  /*0970*/  IADD3 R3, R0, 0xffffffe, RZ ;  /* 0x0ffffffe00037810 */ /* 0x002fe40007ffe0ff */
[----:B------:R-:W-:-:S04]  /*0980*/  IABS R0, R20 ;  /* 0x0000001400007213 */ /* 0x000fc80000000000 */
[----:B------:R-:W1:Y:S02]  /*0990*/  F2I.FTZ.U32.TRUNC.NTZ R3, R3 ;  /* 0x0000000300037305 */ /* 0x000e64000021f000 */
[----:B-1----:R-:W-:-:S04]  /*09a0*/  IMAD.MOV R11, RZ, RZ, -R3 ;  /* 0x000000ffff0b7224 */ /* 0x002fc800078e0a03 */
[----:B------:R-:W-:-:S04]  /*09b0*/  IMAD R7, R11, R10, RZ ;  /* 0x0000000a0b077224 */ /* 0x000fc800078e02ff */
[----:B------:R-:W-:Y:S01]  /*09c0*/  IMAD.HI.U32 R2, R3, R7, R2 ;  /* 0x0000000703027227 */ /* 0x000fe200078e0002 */
[----:B------:R-:W-:-:S03]  /*09d0*/  MOV R3, R0 ;  /* 0x0000000000037202 */ /* 0x000fc60000000f00 */
[----:B------:R-:W-:Y:S01]  /*09e0*/  IMAD.U32 R7, RZ, RZ, UR4 ;  /* 0x00000004ff077e24 */ /* 0x000fe2000f8e00ff */
[----:B------:R-:W-:Y:S01]  /*09f0*/  ULDC UR4, c[0x0][0x230] ;  /* 0x00008c0000047ab9 */ /* 0x000fe20000000800 */
[----:B------:R-:W-:Y:S01]  /*0a00*/  IMAD.HI.U32 R0, R2, R3, RZ ;  /* 0x0000000302007227 */ /* 0x000fe200078e00ff */
[----:B------:R-:W-:-:S03]  /*0a10*/  IABS R2, R8 ;  /* 0x0000000800027213 */ /* 0x000fc60000000000 */
[----:B------:R-:W-:Y:S02]  /*0a20*/  IMAD R3, R0, R4, R3 ;  /* 0x0000000400037224 */ /* 0x000fe400078e0203 */
[----:B------:R-:W1:Y:S03]  /*0a30*/  I2F.RP R4, R2 ;  /* 0x0000000200047306 */ /* 0x000e660000209400 */
[----:B------:R-:W-:-:S05]  /*0a40*/  ISETP.GT.U32.AND P1, PT, R10, R3, PT ;  /* 0x000000030a00720c */ /* 0x000fca0003f24070 */
[----:B-1----:R1:W2:Y:S08]  /*0a50*/  MUFU.RCP R6, R4 ;  /* 0x0000000400067308 */ /* 0x0022b00000001000 */
[----:B------:R-:W-:Y:S01]  /*0a60*/  @!P1 IADD3 R3, R3, -R10, RZ ;  /* 0x8000000a03039210 */ /* 0x000fe20007ffe0ff */
[----:B------:R-:W-:Y:S01]  /*0a70*/  @!P1 VIADD R0, R0, 0x1 ;  /* 0x0000000100009836 */ /* 0x000fe20000000000 */
[----:B------:R-:W-:-:S02]  /*0a80*/  ISETP.NE.AND P1, PT, R17, RZ, PT ;  /* 0x000000ff1100720c */ /* 0x000fc40003f25270 */
[----:B------:R-:W-:Y:S02]  /*0a90*/  ISETP.GE.U32.AND P0, PT, R3, R10, PT ;  /* 0x0000000a0300720c */ /* 0x000fe40003f06070 */
[----:B------:R-:W-:Y:S01]  /*0aa0*/  LOP3.LUT R3, R20, R17, RZ, 0x3c, !PT ;  /* 0x0000001114037212 */ /* 0x000fe200078e3cff */
[----:B-1----:R-:W-:-:S03]  /*0ab0*/  IMAD.MOV.U32 R4, RZ, RZ, RZ ;  /* 0x000000ffff047224 */ /* 0x002fc600078e00ff */
[----:B------:R-:W-:Y:S01]  /*0ac0*/  ISETP.GE.AND P2, PT, R3, RZ, PT ;  /* 0x000000ff0300720c */ /* 0x000fe20003f46270 */
[----:B------:R-:W-:-:S04]  /*0ad0*/  IMAD.HI.U32 R51, R5, R51, R4 ;  /* 0x0000003305337227 */ /* 0x000fc800078e0004 */
[----:B--2---:R-:W-:Y:S02]  /*0ae0*/  VIADD R6, R6, 0xffffffe ;  /* 0x0ffffffe06067836 */ /* 0x004fe40000000000 */
[----:B------:R-:W-:Y:S01]  /*0af0*/  @P0 VIADD R0, R0, 0x1 ;  /* 0x0000000100000836 */ /* 0x000fe20000000000 */
[C---:B------:R-:W-:Y:S01]  /*0b00*/  ISETP.GE.AND P0, PT, R224.reuse, UR6, PT ;  /* 0x00000006e0007c0c */ /* 0x040fe2000bf06270 */
[----:B------:R1:W2:Y:S01]  /*0b10*/  F2I.FTZ.U32.TRUNC.NTZ R11, R6 ;  /* 0x00000006000b7305 */ /* 0x0002a2000021f000 */
[----:B------:R-:W-:Y:S02]  /*0b20*/  ULDC UR6, c[0x0][0x230] ;  /* 0x00008c0000067ab9 */ /* 0x000fe40000000800 */
[----:B------:R-:W-:Y:S01]  /*0b30*/  MOV R52, R0 ;  /* 0x0000000000347202 */ /* 0x000fe20000000f00 */
[----:B------:R-:W-:Y:S01]  /*0b40*/  IMAD.SHL.U32 R0, R224, 0x4, RZ ;  /* 0x00000004e0007824 */ /* 0x000fe200078e00ff */
[----:B------:R-:W-:-:S03]  /*0b50*/  SEL R15, R7, RZ, !P0 ;  /* 0x000000ff070f7207 */ /* 0x000fc60004000000 */
[----:B------:R-:W-:Y:S01]  /*0b60*/  @!P2 IMAD.MOV R52, RZ, RZ, -R52 ;  /* 0x000000ffff34a224 */ /* 0x000fe200078e0a34 */
[----:B------:R-:W-:Y:S02]  /*0b70*/  @!P1 LOP3.LUT R52, RZ, R17, RZ, 0x33, !PT ;  /* 0x00000011ff349212 */ /* 0x000fe400078e33ff */
[C---:B------:R-:W-:Y:S02]  /*0b80*/  LOP3.LUT R3, R0.reuse, 0x10, RZ, 0x3c, !PT ;  /* 0x0000001000037812 */ /* 0x040fe400078e3cff */
[----:B------:R-:W-:Y:S01]  /*0b90*/  LOP3.LUT R4, R0, 0x30, RZ, 0x3c, !PT ;  /* 0x0000003000047812 */ /* 0x000fe200078e3cff */
[----:B------:R-:W-:Y:S01]  /*0ba0*/  IMAD.SHL.U32 R77, R52, 0x40, RZ ;  /* 0x00000040344d7824 */ /* 0x000fe200078e00ff */
[C---:B------:R-:W-:Y:S01]  /*0bb0*/  LOP3.LUT R5, R0.reuse, 0x50, RZ, 0x3c, !PT ;  /* 0x0000005000057812 */ /* 0x040fe200078e3cff */
[----:B------:R-:W-:Y:S01]  /*0bc0*/  IMAD.MOV R52, RZ, RZ, -R52 ;  /* 0x000000ffff347224 */ /* 0x000fe200078e0a34 */
[----:B------:R-:W-:Y:S01]  /*0bd0*/  LOP3.LUT R10, R0, 0x70, RZ, 0x3c, !PT ;  /* 0x00000070000a7812 */ /* 0x000fe200078e3cff */
[C---:B------:R-:W-:Y:S01]  /*0be0*/  VIADD R19, R77.reuse, 0x1 ;  /* 0x000000014d137836 */ /* 0x040fe20000000000 */
[C---:B------:R-:W-:Y:S01]  /*0bf0*/  IADD3 R3, R12.reuse, 0x100000, R3 ;  /* 0x001000000c037810 */ /* 0x040fe20007ffe003 */
[C---:B------:R-:W-:Y:S01]  /*0c00*/  VIADD R21, R77.reuse, 0x2 ;  /* 0x000000024d157836 */ /* 0x040fe20000000000 */
[C---:B------:R-:W-:Y:S01]  /*0c10*/  IADD3 R4, R12.reuse, 0x100000, R4 ;  /* 0x001000000c047810 */ /* 0x040fe20007ffe004 */
[----:B------:R-:W-:Y:S01]  /*0c20*/  VIADD R22, R77, 0x3 ;  /* 0x000000034d167836 */ /* 0x000fe20000000000 */
[----:B------:R-:W-:Y:S01]  /*0c30*/  IABS R14, R19 ;  /* 0x00000013000e7213 */ /* 0x000fe20000000000 */
[----:B------:R-:W-:Y:S01]  /*0c40*/  IMAD R52, R17, R52, R20 ;  /* 0x0000003411347224 */ /* 0x000fe200078e0214 */
[C---:B------:R-:W-:Y:S01]  /*0c50*/  IADD3 R5, R12.reuse, 0x100000, R5 ;  /* 0x001000000c057810 */ /* 0x040fe20007ffe005 */
[----:B------:R-:W-:Y:S01]  /*0c60*/  VIADD R20, R77, 0x4 ;  /* 0x000000044d147836 */ /* 0x000fe20000000000 */
[----:B-1----:R-:W-:Y:S01]  /*0c70*/  IADD3 R6, R12, 0x100000, R10 ;  /* 0x001000000c067810 */ /* 0x002fe20007ffe00a */
[----:B------:R-:W-:Y:S01]  /*0c80*/  IMAD.HI.U32 R12, R51, R14, RZ ;  /* 0x0000000e330c7227 */ /* 0x000fe200078e00ff */
[----:B--2---:R-:W-:Y:S01]  /*0c90*/  IADD3 R13, RZ, -R11, RZ ;  /* 0x8000000bff0d7210 */ /* 0x004fe20007ffe0ff */
[----:B------:R-:W-:Y:S01]  /*0ca0*/  STL [R1+0x3af8], R77 ;  /* 0x003af84d01007387 */ /* 0x000fe20000100800 */
[----:B------:R-:W-:Y:S01]  /*0cb0*/  ISETP.NE.U32.AND P0, PT, R15, RZ, PT ;  /* 0x000000ff0f00720c */ /* 0x000fe20003f05070 */
[----:B------:R-:W-:Y:S01]  /*0cc0*/  IMAD.MOV.U32 R10, RZ, RZ, RZ ;  /* 0x000000ffff0a7224 */ /* 0x000fe200078e00ff */
[----:B------:R-:W-:Y:S01]  /*0cd0*/  IADD3 R15, -R12, RZ, RZ ;  /* 0x000000ff0c0f7210 */ /* 0x000fe20007ffe1ff */
[----:B------:R-:W-:Y:S01]  /*0ce0*/  IMAD R13, R13, R2, RZ ;  /* 0x000000020d0d7224 */ /* 0x000fe200078e02ff */
[----:B------:R-:W-:Y:S01]  /*0cf0*/  IABS R16, R21 ;  /* 0x0000001500107213 */ /* 0x000fe20000000000 */
[----:B------:R-:W-:Y:S01]  /*0d00*/  VIADD R23, R77, 0x5 ;  /* 0x000000054d177836 */ /* 0x000fe20000000000 */
[----:B------:R-:W-:Y:S01]  /*0d10*/  ISETP.GE.AND P2, PT, R22, RZ, PT ;  /* 0x000000ff1600720c */ /* 0x000fe20003f46270 */
[----:B------:R-:W-:Y:S01]  /*0d20*/  IMAD.HI.U32 R10, R11, R13, R10 ;  /* 0x0000000d0b0a7227 */ /* 0x000fe200078e000a */
[----:B------:R-:W-:Y:S01]  /*0d30*/  IABS R13, R22 ;  /* 0x00000016000d7213 */ /* 0x000fe20000000000 */
[----:B------:R1:W-:Y:S01]  /*0d40*/  STL [R1+0x76c0], R3 ;  /* 0x0076c00301007387 */ /* 0x0003e20000100800 */
[----:B------:R-:W-:Y:S01]  /*0d50*/  ISETP.GE.AND P5, PT, R19, RZ, PT ;  /* 0x000000ff1300720c */ /* 0x000fe20003fa6270 */
[C---:B------:R-:W-:Y:S01]  /*0d60*/  IMAD R11, R24.reuse, R15, R14 ;  /* 0x0000000f180b7224 */ /* 0x040fe200078e020e */
[----:B------:R-:W-:Y:S01]  /*0d70*/  IABS R14, R20 ;  /* 0x00000014000e7213 */ /* 0x000fe20000000000 */
[----:B------:R-:W-:Y:S01]  /*0d80*/  IMAD.HI.U32 R12, R51, R16, RZ ;  /* 0x00000010330c7227 */ /* 0x000fe200078e00ff */
[----:B------:R-:W-:Y:S01]  /*0d90*/  ISETP.GE.AND P6, PT, R21, RZ, PT ;  /* 0x000000ff1500720c */ /* 0x000fe20003fc6270 */
[----:B------:R2:W-:Y:S01]  /*0da0*/  STL [R1+0x76c4], R4 ;  /* 0x0076c40401007387 */ /* 0x0005e20000100800 */
[----:B------:R-:W-:Y:S01]  /*0db0*/  ISETP.GT.U32.AND P1, PT, R24, R11, PT ;  /* 0x0000000b1800720c */ /* 0x000fe20003f24070 */
[----:B------:R-:W-:Y:S01]  /*0dc0*/  IMAD.MOV.U32 R17, RZ, RZ, R13 ;  /* 0x000000ffff117224 */ /* 0x000fe200078e000d */
[----:B------:R-:W-:Y:S01]  /*0dd0*/  IADD3 R15, -R12, RZ, RZ ;  /* 0x000000ff0c0f7210 */ /* 0x000fe20007ffe1ff */
[----:B------:R-:W-:Y:S01]  /*0de0*/  IMAD.IADD R52, R18, 0x1, R52 ;  /* 0x0000000112347824 */ /* 0x000fe200078e0234 */
[----:B------:R-:W-:Y:S01]  /*0df0*/  IABS R18, R23 ;  /* 0x0000001700127213 */ /* 0x000fe20000000000 */
[----:B------:R-:W-:Y:S01]  /*0e00*/  IMAD.HI.U32 R13, R51, R17, RZ ;  /* 0x00000011330d7227 */ /* 0x000fe200078e00ff */
[C---:B------:R-:W-:Y:S01]  /*0e10*/  IADD3 R36, R77.reuse, 0x10, RZ ;  /* 0x000000104d247810 */ /* 0x040fe20007ffe0ff */
[----:B------:R-:W-:Y:S01]  /*0e20*/  STL [R1+0x76c8], R5 ;  /* 0x0076c80501007387 */ /* 0x000fe20000100800 */
[----:B------:R-:W-:Y:S01]  /*0e30*/  IADD3 R46, R77, 0x1b, RZ ;  /* 0x0000001b4d2e7810 */ /* 0x000fe20007ffe0ff */
[C---:B------:R-:W-:Y:S01]  /*0e40*/  IMAD R12, R24.reuse, R15, R16 ;  /* 0x0000000f180c7224 */ /* 0x040fe200078e0210 */
[----:B------:R-:W-:Y:S01]  /*0e50*/  IADD3 R13, -R13, RZ, RZ ;  /* 0x000000ff0d0d7210 */ /* 0x000fe20007ffe1ff */
[----:B------:R-:W-:Y:S01]  /*0e60*/  IMAD.MOV.U32 R16, RZ, RZ, R14 ;  /* 0x000000ffff107224 */ /* 0x000fe200078e000e */
[----:B------:R-:W-:Y:S01]  /*0e70*/  IABS R42, R46 ;  /* 0x0000002e002a7213 */ /* 0x000fe20000000000 */
[----:B------:R-:W-:Y:S01]  /*0e80*/  @!P1 IMAD.IADD R11, R11, 0x1, -R24 ;  /* 0x000000010b0b9824 */ /* 0x000fe200078e0a18 */
[C---:B------:R-:W-:Y:S01]  /*0e90*/  ISETP.GT.U32.AND P3, PT, R24.reuse, R12, PT ;  /* 0x0000000c1800720c */ /* 0x040fe20003f64070 */
[----:B------:R-:W-:Y:S01]  /*0ea0*/  IMAD.HI.U32 R14, R51, R16, RZ ;  /* 0x00000010330e7227 */ /* 0x000fe200078e00ff */
[C---:B------:R-:W-:Y:S01]  /*0eb0*/  IADD3 R53, R77.reuse, 0x20, RZ ;  /* 0x000000204d357810 */ /* 0x040fe20007ffe0ff */
[----:B------:R-:W-:Y:S01]  /*0ec0*/  STL [R1+0x76cc], R6 ;  /* 0x0076cc0601007387 */ /* 0x000fe20000100800 */
[C---:B------:R-:W-:Y:S01]  /*0ed0*/  ISETP.GT.U32.AND P4, PT, R24.reuse, R11, PT ;  /* 0x0000000b1800720c */ /* 0x040fe20003f84070 */
[C---:B------:R-:W-:Y:S01]  /*0ee0*/  IMAD R13, R24.reuse, R13, R17 ;  /* 0x0000000d180d7224 */ /* 0x040fe200078e0211 */
[C---:B------:R-:W-:Y:S01]  /*0ef0*/  IADD3 R54, R77.reuse, 0x21, RZ ;  /* 0x000000214d367810 */ /* 0x040fe20007ffe0ff */
[----:B------:R-:W-:Y:S01]  /*0f00*/  IMAD.MOV R17, RZ, RZ, -R14 ;  /* 0x000000ffff117224 */ /* 0x000fe200078e0a0e */
[C---:B------:R-:W-:Y:S01]  /*0f10*/  IADD3 R55, R77.reuse, 0x22, RZ ;  /* 0x000000224d377810 */ /* 0x040fe20007ffe0ff */
[C---:B------:R-:W-:Y:S01]  /*0f20*/  VIADD R25, R77.reuse, 0x6 ;  /* 0x000000064d197836 */ /* 0x040fe20000000000 */
[C---:B------:R-:W-:Y:S01]  /*0f30*/  ISETP.GT.U32.AND P1, PT, R24.reuse, R13, PT ;  /* 0x0000000d1800720c */ /* 0x040fe20003f24070 */
[----:B------:R-:W-:Y:S01]  /*0f40*/  IMAD R14, R24, R17, R16 ;  /* 0x00000011180e7224 */ /* 0x000fe200078e0210 */
[C---:B------:R-:W-:Y:S01]  /*0f50*/  IADD3 R57, R77.reuse, 0x24, RZ ;  /* 0x000000244d397810 */ /* 0x040fe20007ffe0ff */
[----:B------:R-:W-:Y:S01]  /*0f60*/  VIADD R22, R77, 0x7 ;  /* 0x000000074d167836 */ /* 0x000fe20000000000 */
[----:B------:R-:W-:Y:S01]  /*0f70*/  IABS R19, R25 ;  /* 0x0000001900137213 */ /* 0x000fe20000000000 */
[----:B------:R-:W-:Y:S01]  /*0f80*/  IMAD.HI.U32 R15, R51, R18, RZ ;  /* 0x00000012330f7227 */ /* 0x000fe200078e00ff */
[----:B------:R-:W-:-:S02]  /*0f90*/  @!P3 IADD3 R12, R12, -R24, RZ ;  /* 0x800000180c0cb210 */ /* 0x000fc40007ffe0ff */
[----:B------:R-:W-:Y:S01]  /*0fa0*/  IABS R16, R22 ;  /* 0x0000001600107213 */ /* 0x000fe20000000000 */
[----:B------:R-:W-:Y:S01]  /*0fb0*/  @!P4 IMAD.IADD R11, R11, 0x1, -R24 ;  /* 0x000000010b0bc824 */ /* 0x000fe200078e0a18 */
[C---:B------:R-:W-:Y:S01]  /*0fc0*/  ISETP.GT.U32.AND P4, PT, R24.reuse, R14, PT ;  /* 0x0000000e1800720c */ /* 0x040fe20003f84070 */
[----:B------:R-:W-:Y:S01]  /*0fd0*/  IMAD.MOV R17, RZ, RZ, -R15 ;  /* 0x000000ffff117224 */ /* 0x000fe200078e0a0f */
[C---:B------:R-:W-:Y:S01]  /*0fe0*/  ISETP.GT.U32.AND P3, PT, R24.reuse, R12, PT ;  /* 0x0000000c1800720c */ /* 0x040fe20003f64070 */
[----:B------:R-:W-:Y:S01]  /*0ff0*/  IMAD.HI.U32 R15, R51, R19, RZ ;  /* 0x00000013330f7227 */ /* 0x000fe200078e00ff */
[----:B------:R-:W-:Y:S02]  /*1000*/  @!P1 IADD3 R13, R13, -R24, RZ ;  /* 0x800000180d0d9210 */ /* 0x000fe40007ffe0ff */
[C---:B------:R-:W-:Y:S01]  /*1010*/  IADD3 R58, R77.reuse, 0x25, RZ ;  /* 0x000000254d3a7810 */ /* 0x040fe20007ffe0ff */
[C---:B------:R-:W-:Y:S01]  /*1020*/  IMAD R17, R24.reuse, R17, R18 ;  /* 0x0000001118117224 */ /* 0x040fe200078e0212 */
[----:B------:R-:W-:Y:S01]  /*1030*/  ISETP.GT.U32.AND P1, PT, R24, R13, PT ;  /* 0x0000000d1800720c */ /* 0x000fe20003f24070 */
[----:B------:R-:W-:Y:S01]  /*1040*/  IMAD.MOV.U32 R18, RZ, RZ, R16 ;  /* 0x000000ffff127224 */ /* 0x000fe200078e0010 */
[C---:B------:R-:W-:Y:S01]  /*1050*/  IADD3 R62, R77.reuse, 0x29, RZ ;  /* 0x000000294d3e7810 */ /* 0x040fe20007ffe0ff */
[----:B------:R-:W-:Y:S01]  /*1060*/  IMAD.MOV R15, RZ, RZ, -R15 ;  /* 0x000000ffff0f7224 */ /* 0x000fe200078e0a0f */
[C---:B------:R-:W-:Y:S01]  /*1070*/  IADD3 R66, R77.reuse, 0x2c, RZ ;  /* 0x0000002c4d427810 */ /* 0x040fe20007ffe0ff */
[----:B------:R-:W-:Y:S01]  /*1080*/  @!P4 IMAD.IADD R14, R14, 0x1, -R24 ;  /* 0x000000010e0ec824 */ /* 0x000fe200078e0a18 */
[----:B------:R-:W-:Y:S01]  /*1090*/  IADD3 R74, R77, 0x30, RZ ;  /* 0x000000304d4a7810 */ /* 0x000fe20007ffe0ff */
[----:B------:R-:W-:Y:S01]  /*10a0*/  IMAD.HI.U32 R16, R51, R18, RZ ;  /* 0x0000001233107227 */ /* 0x000fe200078e00ff */
[----:B------:R-:W-:-:S02]  /*10b0*/  @!P3 IADD3 R12, R12, -R24, RZ ;  /* 0x800000180c0cb210 */ /* 0x000fc40007ffe0ff */
[C---:B------:R-:W-:Y:S01]  /*10c0*/  ISETP.GT.U32.AND P4, PT, R24.reuse, R14, PT ;  /* 0x0000000e1800720c */ /* 0x040fe20003f84070 */
[----:B------:R-:W-:Y:S01]  /*10d0*/  IMAD R15, R24, R15, R19 ;  /* 0x0000000f180f7224 */ /* 0x000fe200078e0213 */
[----:B------:R-:W-:Y:S01]  /*10e0*/  ISETP.GE.AND P3, PT, R20, RZ, PT ;  /* 0x000000ff1400720c */ /* 0x000fe20003f66270 */
[----:B------:R-:W-:Y:S01]  /*10f0*/  IMAD.MOV R19, RZ, RZ, -R16 ;  /* 0x000000ffff137224 */ /* 0x000fe200078e0a10 */
[----:B------:R-:W-:Y:S01]  /*1100*/  @!P6 IADD3 R12, -R12, RZ, RZ ;  /* 0x000000ff0c0ce210 */ /* 0x000fe20007ffe1ff */
[----:B------:R-:W-:Y:S01]  /*1110*/  VIADD R26, R77, 0x8 ;  /* 0x000000084d1a7836 */ /* 0x000fe20000000000 */
[C---:B------:R-:W-:Y:S01]  /*1120*/  ISETP.GT.U32.AND P6, PT, R24.reuse, R15, PT ;  /* 0x0000000f1800720c */ /* 0x040fe20003fc4070 */
[----:B------:R-:W-:Y:S01]  /*1130*/  @!P5 IMAD.MOV R11, RZ, RZ, -R11 ;  /* 0x000000ffff0bd224 */ /* 0x000fe200078e0a0b */
[C---:B------:R-:W-:Y:S01]  /*1140*/  ISETP.GT.U32.AND P5, PT, R24.reuse, R17, PT ;  /* 0x000000111800720c */ /* 0x040fe20003fa4070 */
[----:B------:R-:W-:Y:S01]  /*1150*/  IMAD R16, R24, R19, R18 ;  /* 0x0000001318107224 */ /* 0x000fe200078e0212 */
[----:B------:R-:W-:Y:S01]  /*1160*/  IABS R20, R26 ;  /* 0x0000001a00147213 */ /* 0x000fe20000000000 */
[----:B------:R-:W-:Y:S01]  /*1170*/  @!P1 IMAD.IADD R13, R13, 0x1, -R24 ;  /* 0x000000010d0d9824 */ /* 0x000fe200078e0a18 */
[----:B------:R-:W-:Y:S01]  /*1180*/  ISETP.GE.AND P1, PT, R23, RZ, PT ;  /* 0x000000ff1700720c */ /* 0x000fe20003f26270 */
[----:B------:R-:W-:Y:S01]  /*1190*/  VIADD R23, R77, 0x9 ;  /* 0x000000094d177836 */ /* 0x000fe20000000000 */
[----:B------:R-:W-:Y:S01]  /*11a0*/  @!P4 IADD3 R14, R14, -R24, RZ ;  /* 0x800000180e0ec210 */ /* 0x000fe20007ffe0ff */
[----:B------:R-:W-:Y:S01]  /*11b0*/  IMAD.HI.U32 R18, R51, R20, RZ ;  /* 0x0000001433127227 */ /* 0x000fe200078e00ff */
[----:B------:R-:W-:-:S02]  /*11c0*/  ISETP.GT.U32.AND P4, PT, R24, R16, PT ;  /* 0x000000101800720c */ /* 0x000fc40003f84070 */
[----:B------:R-:W-:Y:S01]  /*11d0*/  IABS R21, R23 ;  /* 0x0000001700157213 */ /* 0x000fe20000000000 */
[----:B------:R-:W-:Y:S01]  /*11e0*/  IMAD.MOV R19, RZ, RZ, -R18 ;  /* 0x000000ffff137224 */ /* 0x000fe200078e0a12 */
[----:B------:R-:W-:Y:S01]  /*11f0*/  @!P3 IADD3 R14, -R14, RZ, RZ ;  /* 0x000000ff0e0eb210 */ /* 0x000fe20007ffe1ff */
[----:B------:R-:W-:Y:S01]  /*1200*/  @!P5 IMAD.IADD R17, R17, 0x1, -R24 ;  /* 0x000000011111d824 */ /* 0x000fe200078e0a18 */
[----:B------:R-:W-:Y:S01]  /*1210*/  IABS R69, R74 ;  /* 0x0000004a00457213 */ /* 0x000fe20000000000 */
[C---:B------:R-:W-:Y:S01]  /*1220*/  IMAD R20, R24.reuse, R19, R20 ;  /* 0x0000001318147224 */ /* 0x040fe200078e0214 */
[----:B------:R-:W-:Y:S01]  /*1230*/  IADD3 R118, R77, 0x34, RZ ;  /* 0x000000344d767810 */ /* 0x000fe20007ffe0ff */
[----:B------:R-:W-:Y:S01]  /*1240*/  IMAD.HI.U32 R18, R51, R21, RZ ;  /* 0x0000001533127227 */ /* 0x000fe200078e00ff */
[C---:B------:R-:W-:Y:S02]  /*1250*/  ISETP.GT.U32.AND P5, PT, R24.reuse, R17, PT ;  /* 0x000000111800720c */ /* 0x040fe40003fa4070 */
[----:B------:R-:W-:Y:S01]  /*1260*/  ISETP.GT.U32.AND P3, PT, R24, R20, PT ;  /* 0x000000141800720c */ /* 0x000fe20003f64070 */
[--C-:B------:R-:W-:Y:S01]  /*1270*/  @!P4 IMAD.IADD R16, R16, 0x1, -R24.reuse ;  /* 0x000000011010c824 */ /* 0x100fe200078e0a18 */
[----:B------:R-:W-:Y:S01]  /*1280*/  IABS R95, R118 ;  /* 0x00000076005f7213 */ /* 0x000fe20000000000 */
[----:B------:R-:W-:Y:S01]  /*1290*/  @!P6 IMAD.IADD R15, R15, 0x1, -R24 ;  /* 0x000000010f0fe824 */ /* 0x000fe200078e0a18 */
[----:B------:R-:W-:Y:S01]  /*12a0*/  ISETP.GE.AND P6, PT, R25, RZ, PT ;  /* 0x000000ff1900720c */ /* 0x000fe20003fc6270 */
[----:B------:R-:W-:Y:S01]  /*12b0*/  IMAD.MOV R18, RZ, RZ, -R18 ;  /* 0x000000ffff127224 */ /* 0x000fe200078e0a12 */
[C---:B------:R-:W-:Y:S01]  /*12c0*/  ISETP.GT.U32.AND P4, PT, R24.reuse, R16, PT ;  /* 0x000000101800720c */ /* 0x040fe20003f84070 */
[----:B------:R-:W-:Y:S01]  /*12d0*/  @!P2 IMAD.MOV R13, RZ, RZ, -R13 ;  /* 0x000000ffff0da224 */ /* 0x000fe200078e0a0d */
[C---:B------:R-:W-:Y:S01]  /*12e0*/  ISETP.GT.U32.AND P2, PT, R24.reuse, R15, PT ;  /* 0x0000000f1800720c */ /* 0x040fe20003f44070 */
[C---:B------:R-:W-:Y:S01]  /*12f0*/  VIADD R25, R77.reuse, 0xa ;  /* 0x0000000a4d197836 */ /* 0x040fe20000000000 */
[----:B------:R-:W-:Y:S01]  /*1300*/  IADD3 R114, R77, 0x36, RZ ;  /* 0x000000364d727810 */ /* 0x000fe20007ffe0ff */
[----:B------:R-:W-:Y:S01]  /*1310*/  IMAD R19, R24, R18, R21 ;  /* 0x0000001218137224 */ /* 0x000fe200078e0215 */
[----:B------:R-:W-:Y:S01]  /*1320*/  @!P5 IADD3 R17, R17, -R24, RZ ;  /* 0x800000181111d210 */ /* 0x000fe20007ffe0ff */
[--C-:B------:R-:W-:Y:S01]  /*1330*/  @!P3 IMAD.IADD R20, R20, 0x1, -R24.reuse ;  /* 0x000000011414b824 */ /* 0x100fe200078e0a18 */
[----:B------:R-:W-:Y:S01]  /*1340*/  ISETP.GE.AND P5, PT, R22, RZ, PT ;  /* 0x000000ff1600720c */ /* 0x000fe20003fa6270 */
[----:B------:R-:W-:Y:S01]  /*1350*/  VIADD R31, R77, 0xc ;  /* 0x0000000c4d1f7836 */ /* 0x000fe20000000000 */
[----:B------:R-:W-:Y:S01]  /*1360*/  IABS R22, R25 ;  /* 0x0000001900167213 */ /* 0x000fe20000000000 */
[----:B------:R-:W-:Y:S01]  /*1370*/  @!P1 IMAD.MOV R17, RZ, RZ, -R17 ;  /* 0x000000ffff119224 */ /* 0x000fe200078e0a11 */
[----:B------:R-:W-:Y:S01]  /*1380*/  ISETP.GT.U32.AND P3, PT, R24, R20, PT ;  /* 0x000000141800720c */ /* 0x000fe20003f64070 */
[----:B------:R-:W-:Y:S01]  /*1390*/  @!P4 IMAD.IADD R16, R16, 0x1, -R24 ;  /* 0x000000011010c824 */ /* 0x000fe200078e0a18 */
[----:B------:R-:W-:Y:S01]  /*13a0*/  ISETP.GT.U32.AND P4, PT, R24, R19, PT ;  /* 0x000000131800720c */ /* 0x000fe20003f84070 */
[----:B------:R-:W-:Y:S01]  /*13b0*/  IMAD.HI.U32 R18, R51, R22, RZ ;  /* 0x0000001633127227 */ /* 0x000fe200078e00ff */
[----:B------:R-:W-:-:S02]  /*13c0*/  ISETP.GE.AND P1, PT, R23, RZ, PT ;  /* 0x000000ff1700720c */ /* 0x000fc40003f26270 */
[----:B------:R-:W-:Y:S01]  /*13d0*/  IABS R99, R114 ;  /* 0x0000007200637213 */ /* 0x000fe20000000000 */
[----:B------:R-:W-:Y:S01]  /*13e0*/  @!P2 IMAD.IADD R15, R15, 0x1, -R24 ;  /* 0x000000010f0fa824 */ /* 0x000fe200078e0a18 */
[----:B------:R-:W-:Y:S01]  /*13f0*/  ISETP.GE.AND P2, PT, R26, RZ, PT ;  /* 0x000000ff1a00720c */ /* 0x000fe20003f46270 */
[----:B------:R-:W-:Y:S01]  /*1400*/  IMAD.MOV R21, RZ, RZ, -R18 ;  /* 0x000000ffff157224 */ /* 0x000fe200078e0a12 */
[----:B------:R-:W-:Y:S01]  /*1410*/  @!P5 IADD3 R16, -R16, RZ, RZ ;  /* 0x000000ff1010d210 */ /* 0x000fe20007ffe1ff */
[----:B------:R-:W-:Y:S01]  /*1420*/  VIADD R26, R77, 0xb ;  /* 0x0000000b4d1a7836 */ /* 0x000fe20000000000 */
[----:B------:R-:W-:Y:S01]  /*1430*/  @!P6 IADD3 R15, -R15, RZ, RZ ;  /* 0x000000ff0f0fe210 */ /* 0x000fe20007ffe1ff */
[----:B------:R-:W-:Y:S01]  /*1440*/  IMAD R18, R24, R21, R22 ;  /* 0x0000001518127224 */ /* 0x000fe200078e0216 */
[----:B------:R-:W-:Y:S01]  /*1450*/  ISETP.GE.AND P6, PT, R25, RZ, PT ;  /* 0x000000ff1900720c */ /* 0x000fe20003fc6270 */
[----:B------:R-:W-:Y:S01]  /*1460*/  @!P3 IMAD.IADD R20, R20, 0x1, -R24 ;  /* 0x000000011414b824 */ /* 0x000fe200078e0a18 */
[----:B------:R-:W-:Y:S01]  /*1470*/  IABS R23, R26 ;  /* 0x0000001a00177213 */ /* 0x000fe20000000000 */
[----:B------:R-:W-:Y:S01]  /*1480*/  VIADD R32, R77, 0xd ;  /* 0x0000000d4d207836 */ /* 0x000fe20000000000 */
[----:B------:R-:W-:Y:S01]  /*1490*/  @!P4 IADD3 R19, R19, -R24, RZ ;  /* 0x800000181313c210 */ /* 0x000fe20007ffe0ff */
[----:B------:R-:W-:Y:S01]  /*14a0*/  VIADD R33, R77, 0xe ;  /* 0x0000000e4d217836 */ /* 0x000fe20000000000 */
[C---:B------:R-:W-:Y:S01]  /*14b0*/  ISETP.GT.U32.AND P3, PT, R24.reuse, R18, PT ;  /* 0x000000121800720c */ /* 0x040fe20003f64070 */
[----:B------:R-:W-:Y:S01]  /*14c0*/  IMAD.HI.U32 R21, R51, R23, RZ ;  /* 0x0000001733157227 */ /* 0x000fe200078e00ff */
[----:B------:R-:W-:-:S02]  /*14d0*/  ISETP.GT.U32.AND P4, PT, R24, R19, PT ;  /* 0x000000131800720c */ /* 0x000fc40003f84070 */
[----:B------:R-:W-:Y:S01]  /*14e0*/  ISETP.GE.AND P5, PT, R26, RZ, PT ;  /* 0x000000ff1a00720c */ /* 0x000fe20003fa6270 */
[----:B------:R-:W-:Y:S01]  /*14f0*/  IMAD.MOV R21, RZ, RZ, -R21 ;  /* 0x000000ffff157224 */ /* 0x000fe200078e0a15 */
[----:B------:R-:W-:Y:S01]  /*1500*/  IABS R26, R31 ;  /* 0x0000001f001a7213 */ /* 0x000fe20000000000 */
[----:B------:R-:W-:Y:S01]  /*1510*/  VIADD R35, R77, 0xf ;  /* 0x0000000f4d237836 */ /* 0x000fe20000000000 */
[----:B------:R-:W-:Y:S01]  /*1520*/  IABS R28, R32 ;  /* 0x00000020001c7213 */ /* 0x000fe20000000000 */
[----:B------:R-:W-:Y:S01]  /*1530*/  IMAD R21, R24, R21, R23 ;  /* 0x0000001518157224 */ /* 0x000fe200078e0217 */
[----:B------:R-:W-:Y:S01]  /*1540*/  IABS R29, R33 ;  /* 0x00000021001d7213 */ /* 0x000fe20000000000 */
[----:B------:R-:W-:Y:S01]  /*1550*/  IMAD.HI.U32 R22, R51, R26, RZ ;  /* 0x0000001a33167227 */ /* 0x000fe200078e00ff */
[----:B------:R-:W-:Y:S02]  /*1560*/  IABS R30, R35 ;  /* 0x00000023001e7213 */ /* 0x000fe40000000000 */
[----:B------:R-:W-:Y:S01]  /*1570*/  IADD3 R110, R77, 0x38, RZ ;  /* 0x000000384d6e7810 */ /* 0x000fe20007ffe0ff */
[----:B------:R-:W-:-:S02]  /*1580*/  @!P3 IMAD.IADD R18, R18, 0x1, -R24 ;  /* 0x000000011212b824 */ /* 0x000fc400078e0a18 */
[----:B------:R-:W-:Y:S01]  /*1590*/  @!P4 IMAD.IADD R19, R19, 0x1, -R24 ;  /* 0x000000011313c824 */ /* 0x000fe200078e0a18 */
[C---:B------:R-:W-:Y:S01]  /*15a0*/  ISETP.GT.U32.AND P4, PT, R24.reuse, R21, PT ;  /* 0x000000151800720c */ /* 0x040fe20003f84070 */
[----:B------:R-:W-:Y:S01]  /*15b0*/  IMAD.HI.U32 R23, R51, R28, RZ ;  /* 0x0000001c33177227 */ /* 0x000fe200078e00ff */
[----:B------:R-:W-:Y:S02]  /*15c0*/  ISETP.GT.U32.AND P3, PT, R24, R18, PT ;  /* 0x000000121800720c */ /* 0x000fe40003f64070 */
[----:B------:R-:W-:Y:S01]  /*15d0*/  IABS R103, R110 ;  /* 0x0000006e00677213 */ /* 0x000fe20000000000 */
[----:B------:R-:W-:Y:S01]  /*15e0*/  IMAD.MOV R27, RZ, RZ, -R22 ;  /* 0x000000ffff1b7224 */ /* 0x000fe200078e0a16 */
[----:B------:R-:W-:Y:S01]  /*15f0*/  IADD3 R23, -R23, RZ, RZ ;  /* 0x000000ff17177210 */ /* 0x000fe20007ffe1ff */
[----:B------:R-:W-:-:S04]  /*1600*/  IMAD.HI.U32 R25, R51, R29, RZ ;  /* 0x0000001d33197227 */ /* 0x000fc800078e00ff */
[C---:B------:R-:W-:Y:S02]  /*1610*/  IMAD R22, R24.reuse, R27, R26 ;  /* 0x0000001b18167224 */ /* 0x040fe400078e021a */
[----:B------:R-:W-:Y:S02]  /*1620*/  IMAD.MOV R25, RZ, RZ, -R25 ;  /* 0x000000ffff197224 */ /* 0x000fe400078e0a19 */
[C---:B------:R-:W-:Y:S01]  /*1630*/  IMAD R26, R24.reuse, R23, R28 ;  /* 0x00000017181a7224 */ /* 0x040fe200078e021c */
[----:B------:R-:W-:Y:S01]  /*1640*/  IABS R23, R36 ;  /* 0x0000002400177213 */ /* 0x000fe20000000000 */
[--C-:B------:R-:W-:Y:S01]  /*1650*/  @!P4 IMAD.IADD R21, R21, 0x1, -R24.reuse ;  /* 0x000000011515c824 */ /* 0x100fe200078e0a18 */
[C---:B------:R-:W-:Y:S01]  /*1660*/  ISETP.GT.U32.AND P4, PT, R24.reuse, R22, PT ;  /* 0x000000161800720c */ /* 0x040fe20003f84070 */
[----:B------:R-:W-:Y:S01]  /*1670*/  IMAD R25, R24, R25, R29 ;  /* 0x0000001918197224 */ /* 0x000fe200078e021d */
[----:B------:R-:W-:Y:S01]  /*1680*/  MOV R29, R23 ;  /* 0x00000017001d7202 */ /* 0x000fe20000000f00 */
[----:B------:R-:W-:Y:S01]  /*1690*/  @!P3 IMAD.IADD R18, R18, 0x1, -R24 ;  /* 0x000000011212b824 */ /* 0x000fe200078e0a18 */
[----:B------:R-:W-:Y:S01]  /*16a0*/  ISETP.GT.U32.AND P3, PT, R24, R26, PT ;  /* 0x0000001a1800720c */ /* 0x000fe20003f64070 */
[----:B------:R-:W-:-:S02]  /*16b0*/  IMAD.MOV.U32 R28, RZ, RZ, R30 ;  /* 0x000000ffff1c7224 */ /* 0x000fc400078e001e */
[----:B------:R-:W-:Y:S01]  /*16c0*/  @!P6 IMAD.MOV R18, RZ, RZ, -R18 ;  /* 0x000000ffff12e224 */ /* 0x000fe200078e0a12 */
[----:B------:R-:W-:Y:S01]  /*16d0*/  ISETP.GT.U32.AND P6, PT, R24, R25, PT ;  /* 0x000000191800720c */ /* 0x000fe20003fc4070 */
[----:B------:R-:W-:-:S04]  /*16e0*/  IMAD.HI.U32 R23, R51, R28, RZ ;  /* 0x0000001c33177227 */ /* 0x000fc800078e00ff */
[----:B------:R-:W-:Y:S01]  /*16f0*/  @!P4 IADD3 R22, R22, -R24, RZ ;  /* 0x800000181616c210 */ /* 0x000fe20007ffe0ff */
[----:B------:R-:W-:Y:S01]  /*1700*/  IMAD.HI.U32 R27, R51, R29, RZ ;  /* 0x0000001d331b7227 */ /* 0x000fe200078e00ff */
[----:B------:R-:W-:Y:S02]  /*1710*/  IADD3 R23, -R23, RZ, RZ ;  /* 0x000000ff17177210 */ /* 0x000fe40007ffe1ff */
[----:B------:R-:W-:Y:S01]  /*1720*/  ISETP.GE.AND P4, PT, R33, RZ, PT ;  /* 0x000000ff2100720c */ /* 0x000fe20003f86270 */
[----:B------:R-:W-:Y:S01]  /*1730*/  @!P3 IMAD.IADD R26, R26, 0x1, -R24 ;  /* 0x000000011a1ab824 */ /* 0x000fe200078e0a18 */
[C---:B------:R-:W-:Y:S01]  /*1740*/  ISETP.GT.U32.AND P3, PT, R24.reuse, R22, PT ;  /* 0x000000161800720c */ /* 0x040fe20003f64070 */
[----:B------:R-:W-:Y:S01]  /*1750*/  @!P2 IMAD.MOV R20, RZ, RZ, -R20 ;  /* 0x000000ffff14a224 */ /* 0x000fe200078e0a14 */
[----:B------:R-:W-:Y:S01]  /*1760*/  @!P6 IADD3 R25, R25, -R24, RZ ;  /* 0x800000181919e210 */ /* 0x000fe20007ffe0ff */
[----:B------:R-:W-:Y:S01]  /*1770*/  IMAD.MOV R27, RZ, RZ, -R27 ;  /* 0x000000ffff1b7224 */ /* 0x000fe200078e0a1b */
[C---:B------:R-:W-:Y:S01]  /*1780*/  ISETP.GT.U32.AND P6, PT, R24.reuse, R26, PT ;  /* 0x0000001a1800720c */ /* 0x040fe20003fc4070 */
[C---:B------:R-:W-:Y:S01]  /*1790*/  IMAD R23, R24.reuse, R23, R28 ;  /* 0x0000001718177224 */ /* 0x040fe200078e021c */
[----:B------:R-:W-:Y:S01]  /*17a0*/  ISETP.GT.U32.AND P2, PT, R24, R21, PT ;  /* 0x000000151800720c */ /* 0x000fe20003f44070 */
[----:B------:R-:W-:-:S02]  /*17b0*/  VIADD R37, R77, 0x11 ;  /* 0x000000114d257836 */ /* 0x000fc40000000000 */
[----:B------:R-:W-:Y:S02]  /*17c0*/  IMAD R29, R24, R27, R29 ;  /* 0x0000001b181d7224 */ /* 0x000fe400078e021d */
[C---:B------:R-:W-:Y:S01]  /*17d0*/  VIADD R38, R77.reuse, 0x12 ;  /* 0x000000124d267836 */ /* 0x040fe20000000000 */
[----:B------:R-:W-:Y:S01]  /*17e0*/  IABS R28, R37 ;  /* 0x00000025001c7213 */ /* 0x000fe20000000000 */
[C---:B------:R-:W-:Y:S01]  /*17f0*/  VIADD R39, R77.reuse, 0x13 ;  /* 0x000000134d277836 */ /* 0x040fe20000000000 */
[----:B------:R-:W-:Y:S01]  /*1800*/  @!P3 IADD3 R22, R22, -R24, RZ ;  /* 0x800000181616b210 */ /* 0x000fe20007ffe0ff */
[----:B------:R-:W-:Y:S01]  /*1810*/  VIADD R40, R77, 0x14 ;  /* 0x000000144d287836 */ /* 0x000fe20000000000 */
[----:B------:R-:W-:Y:S01]  /*1820*/  ISETP.GT.U32.AND P3, PT, R24, R23, PT ;  /* 0x000000171800720c */ /* 0x000fe20003f64070 */
[--C-:B------:R-:W-:Y:S01]  /*1830*/  @!P6 IMAD.IADD R26, R26, 0x1, -R24.reuse ;  /* 0x000000011a1ae824 */ /* 0x100fe200078e0a18 */
[----:B------:R-:W-:Y:S01]  /*1840*/  ISETP.GT.U32.AND P6, PT, R24, R29, PT ;  /* 0x0000001d1800720c */ /* 0x000fe20003fc4070 */
[----:B------:R-:W-:Y:S01]  /*1850*/  @!P2 IMAD.IADD R21, R21, 0x1, -R24 ;  /* 0x000000011515a824 */ /* 0x000fe200078e0a18 */
[----:B------:R-:W-:Y:S01]  /*1860*/  ISETP.GE.AND P2, PT, R32, RZ, PT ;  /* 0x000000ff2000720c */ /* 0x000fe20003f46270 */
[----:B------:R-:W-:Y:S01]  /*1870*/  IMAD.HI.U32 R27, R51, R28, RZ ;  /* 0x0000001c331b7227 */ /* 0x000fe200078e00ff */
[----:B------:R-:W-:-:S02]  /*1880*/  IABS R32, R38 ;  /* 0x0000002600207213 */ /* 0x000fc40000000000 */
[----:B------:R-:W-:Y:S01]  /*1890*/  IABS R33, R39 ;  /* 0x0000002700217213 */ /* 0x000fe20000000000 */
[----:B------:R-:W-:Y:S01]  /*18a0*/  @!P5 IMAD.MOV R21, RZ, RZ, -R21 ;  /* 0x000000ffff15d224 */ /* 0x000fe200078e0a15 */
[C---:B------:R-:W-:Y:S01]  /*18b0*/  ISETP.GT.U32.AND P5, PT, R24.reuse, R25, PT ;  /* 0x000000191800720c */ /* 0x040fe20003fa4070 */
[----:B------:R-:W-:Y:S01]  /*18c0*/  IMAD.MOV R27, RZ, RZ, -R27 ;  /* 0x000000ffff1b7224 */ /* 0x000fe200078e0a1b */
[----:B------:R-:W-:Y:S01]  /*18d0*/  IABS R34, R40 ;  /* 0x0000002800227213 */ /* 0x000fe20000000000 */
[----:B------:R-:W-:Y:S01]  /*18e0*/  @!P1 IMAD.MOV R19, RZ, RZ, -R19 ;  /* 0x000000ffff139224 */ /* 0x000fe200078e0a13 */
[----:B------:R-:W-:Y:S01]  /*18f0*/  @!P3 IADD3 R23, R23, -R24, RZ ;  /* 0x800000181717b210 */ /* 0x000fe20007ffe0ff */
[----:B------:R-:W-:Y:S01]  /*1900*/  IMAD R28, R24, R27, R28 ;  /* 0x0000001b181c7224 */ /* 0x000fe200078e021c */
[----:B------:R-:W-:Y:S01]  /*1910*/  ISETP.GE.AND P1, PT, R31, RZ, PT ;  /* 0x000000ff1f00720c */ /* 0x000fe20003f26270 */
[----:B------:R-:W-:-:S03]  /*1920*/  IMAD.HI.U32 R27, R51, R32, RZ ;  /* 0x00000020331b7227 */ /* 0x000fc600078e00ff */
[C---:B------:R-:W-:Y:S01]  /*1930*/  ISETP.GT.U32.AND P3, PT, R24.reuse, R28, PT ;  /* 0x0000001c1800720c */ /* 0x040fe20003f64070 */
[----:B------:R-:W-:Y:S01]  /*1940*/  @!P6 IMAD.IADD R29, R29, 0x1, -R24 ;  /* 0x000000011d1de824 */ /* 0x000fe200078e0a18 */
[----:B------:R-:W-:Y:S01]  /*1950*/  ISETP.GT.U32.AND P6, PT, R24, R23, PT ;  /* 0x000000171800720c */ /* 0x000fe20003fc4070 */
[----:B------:R-:W-:-:S04]  /*1960*/  IMAD.HI.U32 R30, R51, R33, RZ ;  /* 0x00000021331e7227 */ /* 0x000fc800078e00ff */
[----:B------:R-:W-:Y:S02]  /*1970*/  IMAD.MOV R27, RZ, RZ, -R27 ;  /* 0x000000ffff1b7224 */ /* 0x000fe400078e0a1b */
[----:B------:R-:W-:-:S04]  /*1980*/  IMAD.HI.U32 R31, R51, R34, RZ ;  /* 0x00000022331f7227 */ /* 0x000fc800078e00ff */
[----:B------:R-:W-:Y:S02]  /*1990*/  IMAD.MOV R30, RZ, RZ, -R30 ;  /* 0x000000ffff1e7224 */ /* 0x000fe400078e0a1e */
[C---:B------:R-:W-:Y:S01]  /*19a0*/  IMAD R27, R24.reuse, R27, R32 ;  /* 0x0000001b181b7224 */ /* 0x040fe200078e0220 */
[----:B------:R-:W-:Y:S01]  /*19b0*/  @!P6 IADD3 R23, R23, -R24, RZ ;  /* 0x800000181717e210 */ /* 0x000fe20007ffe0ff */
[----:B------:R-:W-:Y:S01]  /*19c0*/  @!P5 IMAD.IADD R25, R25, 0x1, -R24 ;  /* 0x000000011919d824 */ /* 0x000fe200078e0a18 */
[----:B------:R-:W-:Y:S01]  /*19d0*/  ISETP.GE.AND P5, PT, R35, RZ, PT ;  /* 0x000000ff2300720c */ /* 0x000fe20003fa6270 */
[----:B------:R-:W-:Y:S01]  /*19e0*/  @!P2 IMAD.MOV R26, RZ, RZ, -R26 ;  /* 0x000000ffff1aa224 */ /* 0x000fe200078e0a1a */
[----:B------:R-:W-:Y:S01]  /*19f0*/  IADD3 R35, -R31, RZ, RZ ;  /* 0x000000ff1f237210 */ /* 0x000fe20007ffe1ff */
[C---:B------:R-:W-:Y:S01]  /*1a00*/  IMAD R31, R24.reuse, R30, R33 ;  /* 0x0000001e181f7224 */ /* 0x040fe200078e0221 */
[C---:B------:R-:W-:Y:S01]  /*1a10*/  ISETP.GT.U32.AND P2, PT, R24.reuse, R27, PT ;  /* 0x0000001b1800720c */ /* 0x040fe20003f44070 */
[----:B------:R-:W-:Y:S01]  /*1a20*/  @!P1 IMAD.MOV R22, RZ, RZ, -R22 ;  /* 0x000000ffff169224 */ /* 0x000fe200078e0a16 */
[C---:B------:R-:W-:Y:S01]  /*1a30*/  ISETP.GT.U32.AND P1, PT, R24.reuse, R29, PT ;  /* 0x0000001d1800720c */ /* 0x040fe20003f24070 */
[C---:B------:R-:W-:Y:S01]  /*1a40*/  VIADD R41, R77.reuse, 0x15 ;  /* 0x000000154d297836 */ /* 0x040fe20000000000 */
[C---:B------:R-:W-:Y:S01]  /*1a50*/  ISETP.GT.U32.AND P6, PT, R24.reuse, R31, PT ;  /* 0x0000001f1800720c */ /* 0x040fe20003fc4070 */
[----:B------:R-:W-:Y:S01]  /*1a60*/  IMAD R30, R24, R35, R34 ;  /* 0x00000023181e7224 */ /* 0x000fe200078e0222 */
[----:B------:R-:W-:Y:S01]  /*1a70*/  IADD3 R34, R77, 0x16, RZ ;  /* 0x000000164d227810 */ /* 0x000fe20007ffe0ff */
[--C-:B------:R-:W-:Y:S01]  /*1a80*/  @!P3 IMAD.IADD R28, R28, 0x1, -R24.reuse ;  /* 0x000000011c1cb824 */ /* 0x100fe200078e0a18 */
[----:B------:R-:W-:Y:S01]  /*1a90*/  IABS R33, R41 ;  /* 0x0000002900217213 */ /* 0x000fe20000000000 */
[----:B------:R-:W-:Y:S01]  /*1aa0*/  @!P5 IMAD.MOV R23, RZ, RZ, -R23 ;  /* 0x000000ffff17d224 */ /* 0x000fe200078e0a17 */
[C---:B------:R-:W-:Y:S01]  /*1ab0*/  ISETP.GT.U32.AND P5, PT, R24.reuse, R30, PT ;  /* 0x0000001e1800720c */ /* 0x040fe20003fa4070 */
[----:B------:R-:W-:Y:S01]  /*1ac0*/  @!P4 IMAD.MOV R25, RZ, RZ, -R25 ;  /* 0x000000ffff19c224 */ /* 0x000fe200078e0a19 */
[----:B------:R-:W-:Y:S01]  /*1ad0*/  ISETP.GT.U32.AND P3, PT, R24, R28, PT ;  /* 0x0000001c1800720c */ /* 0x000fe20003f64070 */
[----:B------:R-:W-:Y:S01]  /*1ae0*/  @!P2 IMAD.IADD R27, R27, 0x1, -R24 ;  /* 0x000000011b1ba824 */ /* 0x000fe200078e0a18 */
[----:B------:R-:W-:Y:S01]  /*1af0*/  ISETP.GE.AND P4, PT, R36, RZ, PT ;  /* 0x000000ff2400720c */ /* 0x000fe20003f86270 */
[----:B------:R-:W-:Y:S01]  /*1b00*/  IMAD.HI.U32 R32, R51, R33, RZ ;  /* 0x0000002133207227 */ /* 0x000fe200078e00ff */
[----:B------:R-:W-:-:S02]  /*1b10*/  @!P1 IADD3 R29, R29, -R24, RZ ;  /* 0x800000181d1d9210 */ /* 0x000fc40007ffe0ff */
[----:B------:R-:W-:Y:S01]  /*1b20*/  @!P6 IADD3 R31, R31, -R24, RZ ;  /* 0x800000181f1fe210 */ /* 0x000fe20007ffe0ff */
[----:B------:R-:W-:Y:S01]  /*1b30*/  IMAD.MOV R32, RZ, RZ, -R32 ;  /* 0x000000ffff207224 */ /* 0x000fe200078e0a20 */
[C---:B------:R-:W-:Y:S01]  /*1b40*/  ISETP.GT.U32.AND P6, PT, R24.reuse, R27, PT ;  /* 0x0000001b1800720c */ /* 0x040fe20003fc4070 */
[----:B------:R-:W-:Y:S01]  /*1b50*/  VIADD R44, R77, 0x19 ;  /* 0x000000194d2c7836 */ /* 0x000fe20000000000 */
[----:B------:R-:W-:Y:S01]  /*1b60*/  ISETP.GE.AND P1, PT, R37, RZ, PT ;  /* 0x000000ff2500720c */ /* 0x000fe20003f26270 */
[----:B------:R-:W-:Y:S01]  /*1b70*/  IMAD R32, R24, R32, R33 ;  /* 0x0000002018207224 */ /* 0x000fe200078e0221 */
[----:B------:R-:W-:Y:S01]  /*1b80*/  IABS R35, R34 ;  /* 0x0000002200237213 */ /* 0x000fe20000000000 */
[--C-:B------:R-:W-:Y:S01]  /*1b90*/  @!P3 IMAD.IADD R28, R28, 0x1, -R24.reuse ;  /* 0x000000011c1cb824 */ /* 0x100fe200078e0a18 */
[----:B------:R-:W-:Y:S01]  /*1ba0*/  ISETP.GE.AND P3, PT, R38, RZ, PT ;  /* 0x000000ff2600720c */ /* 0x000fe20003f66270 */
[--C-:B------:R-:W-:Y:S01]  /*1bb0*/  @!P5 IMAD.IADD R30, R30, 0x1, -R24.reuse ;  /* 0x000000011e1ed824 */ /* 0x100fe200078e0a18 */
[----:B------:R-:W-:Y:S01]  /*1bc0*/  ISETP.GE.AND P2, PT, R39, RZ, PT ;  /* 0x000000ff2700720c */ /* 0x000fe20003f46270 */
[----:B------:R-:W-:Y:S01]  /*1bd0*/  VIADD R37, R77, 0x17 ;  /* 0x000000174d257836 */ /* 0x000fe20000000000 */
[----:B------:R-:W-:Y:S01]  /*1be0*/  ISETP.GE.AND P5, PT, R40, RZ, PT ;  /* 0x000000ff2800720c */ /* 0x000fe20003fa6270 */
[----:B------:R-:W-:Y:S01]  /*1bf0*/  @!P4 IMAD.MOV R29, RZ, RZ, -R29 ;  /* 0x000000ffff1dc224 */ /* 0x000fe200078e0a1d */
[C---:B------:R-:W-:Y:S01]  /*1c00*/  ISETP.GT.U32.AND P4, PT, R24.reuse, R31, PT ;  /* 0x0000001f1800720c */ /* 0x040fe20003f84070 */
[----:B------:R-:W-:Y:S01]  /*1c10*/  @!P6 IMAD.IADD R27, R27, 0x1, -R24 ;  /* 0x000000011b1be824 */ /* 0x000fe200078e0a18 */
[C---:B------:R-:W-:Y:S01]  /*1c20*/  ISETP.GT.U32.AND P6, PT, R24.reuse, R32, PT ;  /* 0x000000201800720c */ /* 0x040fe20003fc4070 */
[----:B------:R-:W-:Y:S01]  /*1c30*/  @!P1 IMAD.MOV R28, RZ, RZ, -R28 ;  /* 0x000000ffff1c9224 */ /* 0x000fe200078e0a1c */
[----:B------:R-:W-:Y:S01]  /*1c40*/  ISETP.GT.U32.AND P1, PT, R24, R30, PT ;  /* 0x0000001e1800720c */ /* 0x000fe20003f24070 */
[----:B------:R-:W-:Y:S01]  /*1c50*/  VIADD R39, R77, 0x18 ;  /* 0x000000184d277836 */ /* 0x000fe20000000000 */
[----:B------:R-:W-:Y:S01]  /*1c60*/  IABS R36, R37 ;  /* 0x0000002500247213 */ /* 0x000fe20000000000 */
[----:B------:R-:W-:Y:S01]  /*1c70*/  IMAD.HI.U32 R33, R51, R35, RZ ;  /* 0x0000002333217227 */ /* 0x000fe200078e00ff */
[----:B------:R-:W-:-:S02]  /*1c80*/  @!P3 IADD3 R27, -R27, RZ, RZ ;  /* 0x000000ff1b1bb210 */ /* 0x000fc40007ffe1ff */
[----:B------:R-:W-:Y:S01]  /*1c90*/  ISETP.GE.AND P3, PT, R37, RZ, PT ;  /* 0x000000ff2500720c */ /* 0x000fe20003f66270 */
[----:B------:R-:W-:Y:S01]  /*1ca0*/  IMAD.MOV R33, RZ, RZ, -R33 ;  /* 0x000000ffff217224 */ /* 0x000fe200078e0a21 */
[----:B------:R-:W-:Y:S01]  /*1cb0*/  IABS R38, R39 ;  /* 0x0000002700267213 */ /* 0x000fe20000000000 */
[----:B------:R-:W-:Y:S01]  /*1cc0*/  VIADD R45, R77, 0x1a ;  /* 0x0000001a4d2d7836 */ /* 0x000fe20000000000 */
[----:B------:R-:W-:Y:S01]  /*1cd0*/  @!P4 IADD3 R31, R31, -R24, RZ ;  /* 0x800000181f1fc210 */ /* 0x000fe20007ffe0ff */
[--C-:B------:R-:W-:Y:S01]  /*1ce0*/  @!P6 IMAD.IADD R32, R32, 0x1, -R24.reuse ;  /* 0x000000012020e824 */ /* 0x100fe200078e0a18 */
[----:B------:R-:W-:Y:S01]  /*1cf0*/  ISETP.GE.AND P4, PT, R41, RZ, PT ;  /* 0x000000ff2900720c */ /* 0x000fe20003f86270 */
[----:B------:R-:W-:Y:S01]  /*1d00*/  @!P1 IMAD.IADD R30, R30, 0x1, -R24 ;  /* 0x000000011e1e9824 */ /* 0x000fe200078e0a18 */
[----:B------:R-:W-:Y:S01]  /*1d10*/  ISETP.GE.AND P1, PT, R34, RZ, PT ;  /* 0x000000ff2200720c */ /* 0x000fe20003f26270 */
[----:B------:R-:W-:Y:S01]  /*1d20*/  IMAD.HI.U32 R34, R51, R36, RZ ;  /* 0x0000002433227227 */ /* 0x000fe200078e00ff */
[----:B------:R-:W-:-:S02]  /*1d30*/  ISETP.GT.U32.AND P6, PT, R24, R32, PT ;  /* 0x000000201800720c */ /* 0x000fc40003fc4070 */
[----:B------:R-:W-:Y:S01]  /*1d40*/  IABS R40, R45 ;  /* 0x0000002d00287213 */ /* 0x000fe20000000000 */
[----:B------:R-:W-:Y:S01]  /*1d50*/  IMAD.MOV R37, RZ, RZ, -R34 ;  /* 0x000000ffff257224 */ /* 0x000fe200078e0a22 */
[----:B------:R-:W-:Y:S01]  /*1d60*/  @!P5 IADD3 R30, -R30, RZ, RZ ;  /* 0x000000ff1e1ed210 */ /* 0x000fe20007ffe1ff */
[C---:B------:R-:W-:Y:S01]  /*1d70*/  IMAD R33, R24.reuse, R33, R35 ;  /* 0x0000002118217224 */ /* 0x040fe200078e0223 */
[----:B------:R-:W-:Y:S01]  /*1d80*/  ISETP.GE.AND P5, PT, R39, RZ, PT ;  /* 0x000000ff2700720c */ /* 0x000fe20003fa6270 */
[----:B------:R-:W-:Y:S02]  /*1d90*/  IMAD R35, R24, R37, R36 ;  /* 0x0000002518237224 */ /* 0x000fe400078e0224 */
[----:B------:R-:W-:-:S04]  /*1da0*/  IMAD.HI.U32 R34, R51, R38, RZ ;  /* 0x0000002633227227 */ /* 0x000fc800078e00ff */
[----:B------:R-:W-:Y:S01]  /*1db0*/  @!P6 IMAD.IADD R32, R32, 0x1, -R24 ;  /* 0x000000012020e824 */ /* 0x000fe200078e0a18 */
[----:B------:R-:W-:Y:S01]  /*1dc0*/  ISETP.GT.U32.AND P6, PT, R24, R35, PT ;  /* 0x000000231800720c */ /* 0x000fe20003fc4070 */
[----:B------:R-:W-:Y:S02]  /*1dd0*/  IMAD.MOV R37, RZ, RZ, -R34 ;  /* 0x000000ffff257224 */ /* 0x000fe400078e0a22 */
[----:B------:R-:W-:Y:S01]  /*1de0*/  @!P2 IMAD.MOV R31, RZ, RZ, -R31 ;  /* 0x000000ffff1fa224 */ /* 0x000fe200078e0a1f */
[----:B------:R-:W-:Y:S01]  /*1df0*/  @!P4 IADD3 R32, -R32, RZ, RZ ;  /* 0x000000ff2020c210 */ /* 0x000fe20007ffe1ff */
[C---:B------:R-:W-:Y:S01]  /*1e00*/  IMAD R34, R24.reuse, R37, R38 ;  /* 0x0000002518227224 */ /* 0x040fe200078e0226 */
[----:B------:R-:W-:Y:S01]  /*1e10*/  IABS R38, R44 ;  /* 0x0000002c00267213 */ /* 0x000fe20000000000 */
[C---:B------:R-:W-:Y:S01]  /*1e20*/  IMAD.HI.U32 R37, R51.reuse, R40, RZ ;  /* 0x0000002833257227 */ /* 0x040fe200078e00ff */
[C---:B------:R-:W-:Y:S02]  /*1e30*/  ISETP.GT.U32.AND P2, PT, R24.reuse, R33, PT ;  /* 0x000000211800720c */ /* 0x040fe40003f44070 */
[----:B------:R-:W-:Y:S01]  /*1e40*/  ISETP.GT.U32.AND P4, PT, R24, R34, PT ;  /* 0x000000221800720c */ /* 0x000fe20003f84070 */
[----:B------:R-:W-:-:S04]  /*1e50*/  IMAD.HI.U32 R36, R51, R38, RZ ;  /* 0x0000002633247227 */ /* 0x000fc800078e00ff */
[----:B------:R-:W-:Y:S02]  /*1e60*/  @!P6 IMAD.IADD R35, R35, 0x1, -R24 ;  /* 0x000000012323e824 */ /* 0x000fe400078e0a18 */
[----:B------:R-:W-:Y:S02]  /*1e70*/  IMAD.MOV R39, RZ, RZ, -R36 ;  /* 0x000000ffff277224 */ /* 0x000fe400078e0a24 */
[----:B------:R-:W-:Y:S01]  /*1e80*/  IMAD.MOV R41, RZ, RZ, -R37 ;  /* 0x000000ffff297224 */ /* 0x000fe200078e0a25 */
[----:B------:R-:W-:Y:S01]  /*1e90*/  ISETP.GT.U32.AND P6, PT, R24, R35, PT ;  /* 0x000000231800720c */ /* 0x000fe20003fc4070 */
[----:B------:R-:W-:-:S04]  /*1ea0*/  IMAD.HI.U32 R37, R51, R42, RZ ;  /* 0x0000002a33257227 */ /* 0x000fc800078e00ff */
[----:B------:R-:W-:Y:S01]  /*1eb0*/  @!P4 IMAD.IADD R34, R34, 0x1, -R24 ;  /* 0x000000012222c824 */ /* 0x000fe200078e0a18 */
[----:B------:R-:W-:Y:S01]  /*1ec0*/  IADD3 R37, -R37, RZ, RZ ;  /* 0x000000ff25257210 */ /* 0x000fe20007ffe1ff */
[C---:B------:R-:W-:Y:S02]  /*1ed0*/  IMAD R36, R24.reuse, R39, R38 ;  /* 0x0000002718247224 */ /* 0x040fe400078e0226 */
[----:B------:R-:W-:Y:S01]  /*1ee0*/  @!P2 IMAD.IADD R33, R33, 0x1, -R24 ;  /* 0x000000012121a824 */ /* 0x000fe200078e0a18 */
[C---:B------:R-:W-:Y:S01]  /*1ef0*/  ISETP.GT.U32.AND P4, PT, R24.reuse, R34, PT ;  /* 0x000000221800720c */ /* 0x040fe20003f84070 */
[C---:B------:R-:W-:Y:S02]  /*1f00*/  IMAD R37, R24.reuse, R37, R42 ;  /* 0x0000002518257224 */ /* 0x040fe400078e022a */
[----:B------:R-:W-:Y:S01]  /*1f10*/  @!P6 IMAD.IADD R35, R35, 0x1, -R24 ;  /* 0x000000012323e824 */ /* 0x000fe200078e0a18 */
[C---:B------:R-:W-:Y:S01]  /*1f20*/  ISETP.GT.U32.AND P6, PT, R24.reuse, R36, PT ;  /* 0x000000241800720c */ /* 0x040fe20003fc4070 */
[C---:B------:R-:W-:Y:S01]  /*1f30*/  VIADD R49, R77.reuse, 0x1e ;  /* 0x0000001e4d317836 */ /* 0x040fe20000000000 */
[----:B------:R-:W-:Y:S01]  /*1f40*/  ISETP.GT.U32.AND P2, PT, R24, R33, PT ;  /* 0x000000211800720c */ /* 0x000fe20003f44070 */
[----:B------:R-:W-:-:S02]  /*1f50*/  VIADD R47, R77, 0x1c ;  /* 0x0000001c4d2f7836 */ /* 0x000fc40000000000 */
[----:B------:R-:W-:Y:S02]  /*1f60*/  VIADD R50, R77, 0x1f ;  /* 0x0000001f4d327836 */ /* 0x000fe40000000000 */
[----:B------:R-:W-:Y:S01]  /*1f70*/  @!P3 IMAD.MOV R35, RZ, RZ, -R35 ;  /* 0x000000ffff23b224 */ /* 0x000fe200078e0a23 */
[----:B------:R-:W-:Y:S01]  /*1f80*/  ISETP.GE.AND P3, PT, R45, RZ, PT ;  /* 0x000000ff2d00720c */ /* 0x000fe20003f66270 */
[----:B------:R-:W-:Y:S01]  /*1f90*/  @!P4 IMAD.IADD R34, R34, 0x1, -R24 ;  /* 0x000000012222c824 */ /* 0x000fe200078e0a18 */
[C---:B------:R-:W-:Y:S01]  /*1fa0*/  ISETP.GT.U32.AND P4, PT, R24.reuse, R37, PT ;  /* 0x000000251800720c */ /* 0x040fe20003f84070 */
[----:B------:R-:W-:Y:S01]  /*1fb0*/  IMAD R38, R24, R41, R40 ;  /* 0x0000002918267224 */ /* 0x000fe200078e0228 */
[----:B------:R-:W-:Y:S01]  /*1fc0*/  IABS R43, R47 ;  /* 0x0000002f002b7213 */ /* 0x000fe20000000000 */
[----:B------:R-:W-:Y:S01]  /*1fd0*/  VIADD R48, R77, 0x1d ;  /* 0x0000001d4d307836 */ /* 0x000fe20000000000 */
[----:B------:R-:W-:Y:S01]  /*1fe0*/  @!P6 IADD3 R36, R36, -R24, RZ ;  /* 0x800000182424e210 */ /* 0x000fe20007ffe0ff */
[----:B------:R-:W-:Y:S01]  /*1ff0*/  @!P2 IMAD.IADD R33, R33, 0x1, -R24 ;  /* 0x000000012121a824 */ /* 0x000fe200078e0a18 */
[----:B------:R-:W-:Y:S01]  /*2000*/  ISETP.GE.AND P2, PT, R44, RZ, PT ;  /* 0x000000ff2c00720c */ /* 0x000fe20003f46270 */
[----:B------:R-:W-:Y:S01]  /*2010*/  IMAD.HI.U32 R39, R51, R43, RZ ;  /* 0x0000002b33277227 */ /* 0x000fe200078e00ff */
[----:B------:R-:W-:-:S02]  /*2020*/  ISETP.GT.U32.AND P6, PT, R24, R36, PT ;  /* 0x000000241800720c */ /* 0x000fc40003fc4070 */
[----:B------:R-:W-:Y:S01]  /*2030*/  IABS R44, R49 ;  /* 0x00000031002c7213 */ /* 0x000fe20000000000 */
[----:B------:R-:W-:Y:S01]  /*2040*/  IMAD.MOV R39, RZ, RZ, -R39 ;  /* 0x000000ffff277224 */ /* 0x000fe200078e0a27 */
[----:B------:R-:W-:Y:S01]  /*2050*/  IABS R45, R50 ;  /* 0x00000032002d7213 */ /* 0x000fe20000000000 */
[----:B------:R-:W-:Y:S01]  /*2060*/  @!P4 IMAD.IADD R37, R37, 0x1, -R24 ;  /* 0x000000012525c824 */ /* 0x000fe200078e0a18 */
[----:B------:R-:W-:Y:S01]  /*2070*/  @!P1 IADD3 R33, -R33, RZ, RZ ;  /* 0x000000ff21219210 */ /* 0x000fe20007ffe1ff */
[C---:B------:R-:W-:Y:S01]  /*2080*/  IMAD.HI.U32 R41, R51.reuse, R44, RZ ;  /* 0x0000002c33297227 */ /* 0x040fe200078e00ff */
[C---:B------:R-:W-:Y:S02]  /*2090*/  ISETP.GT.U32.AND P1, PT, R24.reuse, R38, PT ;  /* 0x000000261800720c */ /* 0x040fe40003f24070 */
[----:B------:R-:W-:Y:S01]  /*20a0*/  ISETP.GT.U32.AND P4, PT, R24, R37, PT ;  /* 0x000000251800720c */ /* 0x000fe20003f84070 */
[----:B------:R-:W-:Y:S01]  /*20b0*/  IMAD.HI.U32 R42, R51, R45, RZ ;  /* 0x0000002d332a7227 */ /* 0x000fe200078e00ff */
[----:B------:R-:W-:-:S02]  /*20c0*/  IADD3 R41, -R41, RZ, RZ ;  /* 0x000000ff29297210 */ /* 0x000fc40007ffe1ff */
[----:B------:R-:W-:Y:S01]  /*20d0*/  @!P5 IADD3 R34, -R34, RZ, RZ ;  /* 0x000000ff2222d210 */ /* 0x000fe20007ffe1ff */
[----:B------:R-:W-:Y:S01]  /*20e0*/  @!P6 IMAD.IADD R36, R36, 0x1, -R24 ;  /* 0x000000012424e824 */ /* 0x000fe200078e0a18 */
[----:B------:R-:W-:Y:S01]  /*20f0*/  ISETP.GE.AND P6, PT, R46, RZ, PT ;  /* 0x000000ff2e00720c */ /* 0x000fe20003fc6270 */
[----:B------:R-:W-:Y:S01]  /*2100*/  IMAD.MOV R42, RZ, RZ, -R42 ;  /* 0x000000ffff2a7224 */ /* 0x000fe200078e0a2a */
[----:B------:R-:W-:Y:S01]  /*2110*/  IABS R46, R54 ;  /* 0x00000036002e7213 */ /* 0x000fe20000000000 */
[C---:B------:R-:W-:Y:S02]  /*2120*/  IMAD R41, R24.reuse, R41, R44 ;  /* 0x0000002918297224 */ /* 0x040fe400078e022c */
[C---:B------:R-:W-:Y:S01]  /*2130*/  IMAD R39, R24.reuse, R39, R43 ;  /* 0x0000002718277224 */ /* 0x040fe200078e022b */
[----:B------:R-:W-:Y:S01]  /*2140*/  IABS R43, R48 ;  /* 0x00000030002b7213 */ /* 0x000fe20000000000 */
[C---:B------:R-:W-:Y:S01]  /*2150*/  IMAD R42, R24.reuse, R42, R45 ;  /* 0x0000002a182a7224 */ /* 0x040fe200078e022d */
[----:B------:R-:W-:Y:S01]  /*2160*/  IABS R45, R53 ;  /* 0x00000035002d7213 */ /* 0x000fe20000000000 */
[----:B------:R-:W-:Y:S01]  /*2170*/  @!P4 IMAD.IADD R37, R37, 0x1, -R24 ;  /* 0x000000012525c824 */ /* 0x000fe200078e0a18 */
[C---:B------:R-:W-:Y:S01]  /*2180*/  ISETP.GT.U32.AND P4, PT, R24.reuse, R41, PT ;  /* 0x000000291800720c */ /* 0x040fe20003f84070 */
[----:B------:R-:W-:Y:S01]  /*2190*/  IMAD.HI.U32 R40, R51, R43, RZ ;  /* 0x0000002b33287227 */ /* 0x000fe200078e00ff */
[----:B------:R-:W-:-:S03]  /*21a0*/  ISETP.GT.U32.AND P5, PT, R24, R39, PT ;  /* 0x000000271800720c */ /* 0x000fc60003fa4070 */
[----:B------:R-:W-:Y:S01]  /*21b0*/  @!P6 IMAD.MOV R37, RZ, RZ, -R37 ;  /* 0x000000ffff25e224 */ /* 0x000fe200078e0a25 */
[----:B------:R-:W-:Y:S01]  /*21c0*/  ISETP.GT.U32.AND P6, PT, R24, R42, PT ;  /* 0x0000002a1800720c */ /* 0x000fe20003fc4070 */
[----:B------:R-:W-:Y:S02]  /*21d0*/  IMAD.MOV R40, RZ, RZ, -R40 ;  /* 0x000000ffff287224 */ /* 0x000fe400078e0a28 */
[----:B------:R-:W-:Y:S02]  /*21e0*/  @!P1 IMAD.IADD R38, R38, 0x1, -R24 ;  /* 0x0000000126269824 */ /* 0x000fe400078e0a18 */
[C---:B------:R-:W-:Y:S02]  /*21f0*/  IMAD R40, R24.reuse, R40, R43 ;  /* 0x0000002818287224 */ /* 0x040fe400078e022b */
[----:B------:R-:W-:Y:S01]  /*2200*/  IMAD.HI.U32 R43, R51, R45, RZ ;  /* 0x0000002d332b7227 */ /* 0x000fe200078e00ff */
[----:B------:R-:W-:Y:S02]  /*2210*/  @!P4 IADD3 R41, R41, -R24, RZ ;  /* 0x800000182929c210 */ /* 0x000fe40007ffe0ff */
[----:B------:R-:W-:Y:S01]  /*2220*/  ISETP.GT.U32.AND P1, PT, R24, R38, PT ;  /* 0x000000261800720c */ /* 0x000fe20003f24070 */
[----:B------:R-:W-:-:S02]  /*2230*/  IMAD.MOV R43, RZ, RZ, -R43 ;  /* 0x000000ffff2b7224 */ /* 0x000fc400078e0a2b */
[----:B------:R-:W-:Y:S01]  /*2240*/  @!P6 IMAD.IADD R42, R42, 0x1, -R24 ;  /* 0x000000012a2ae824 */ /* 0x000fe200078e0a18 */
[C---:B------:R-:W-:Y:S01]  /*2250*/  ISETP.GT.U32.AND P6, PT, R24.reuse, R41, PT ;  /* 0x000000291800720c */ /* 0x040fe20003fc4070 */
[----:B------:R-:W-:Y:S01]  /*2260*/  @!P2 IMAD.MOV R36, RZ, RZ, -R36 ;  /* 0x000000ffff24a224 */ /* 0x000fe200078e0a24 */
[----:B------:R-:W-:Y:S01]  /*2270*/  ISETP.GT.U32.AND P2, PT, R24, R40, PT ;  /* 0x000000281800720c */ /* 0x000fe20003f44070 */
[----:B------:R-:W-:-:S04]  /*2280*/  IMAD.HI.U32 R44, R51, R46, RZ ;  /* 0x0000002e332c7227 */ /* 0x000fc800078e00ff */
[C---:B------:R-:W-:Y:S02]  /*2290*/  IMAD R43, R24.reuse, R43, R45 ;  /* 0x0000002b182b7224 */ /* 0x040fe400078e022d */
[----:B------:R-:W-:Y:S02]  /*22a0*/  IMAD.MOV R45, RZ, RZ, -R44 ;  /* 0x000000ffff2d7224 */ /* 0x000fe400078e0a2c */
[----:B------:R-:W-:Y:S02]  /*22b0*/  @!P5 IMAD.IADD R39, R39, 0x1, -R24 ;  /* 0x000000012727d824 */ /* 0x000fe400078e0a18 */
[C---:B------:R-:W-:Y:S02]  /*22c0*/  IMAD R44, R24.reuse, R45, R46 ;  /* 0x0000002d182c7224 */ /* 0x040fe400078e022e */
[--C-:B------:R-:W-:Y:S01]  /*22d0*/  @!P6 IMAD.IADD R41, R41, 0x1, -R24.reuse ;  /* 0x000000012929e824 */ /* 0x100fe200078e0a18 */
[----:B------:R-:W-:Y:S01]  /*22e0*/  ISETP.GT.U32.AND P5, PT, R24, R39, PT ;  /* 0x000000271800720c */ /* 0x000fe20003fa4070 */
[--C-:B------:R-:W-:Y:S01]  /*22f0*/  @!P1 IMAD.IADD R38, R38, 0x1, -R24.reuse ;  /* 0x0000000126269824 */ /* 0x100fe200078e0a18 */
[----:B------:R-:W-:Y:S01]  /*2300*/  ISETP.GT.U32.AND P6, PT, R24, R44, PT ;  /* 0x0000002c1800720c */ /* 0x000fe20003fc4070 */
[----:B------:R-:W-:Y:S01]  /*2310*/  @!P2 IMAD.IADD R40, R40, 0x1, -R24 ;  /* 0x000000012828a824 */ /* 0x000fe200078e0a18 */
[----:B------:R-:W-:Y:S01]  /*2320*/  ISETP.GE.AND P1, PT, R47, RZ, PT ;  /* 0x000000ff2f00720c */ /* 0x000fe20003f26270 */
[C---:B------:R-:W-:Y:S01]  /*2330*/  VIADD R56, R77.reuse, 0x23 ;  /* 0x000000234d387836 */ /* 0x040fe20000000000 */
[----:B------:R-:W-:Y:S01]  /*2340*/  IABS R47, R55 ;  /* 0x00000037002f7213 */ /* 0x000fe20000000000 */
[----:B------:R-:W-:Y:S01]  /*2350*/  @!P3 IMAD.MOV R38, RZ, RZ, -R38 ;  /* 0x000000ffff26b224 */ /* 0x000fe200078e0a26 */
[----:B------:R-:W-:Y:S01]  /*2360*/  ISETP.GE.AND P3, PT, R48, RZ, PT ;  /* 0x000000ff3000720c */ /* 0x000fe20003f66270 */
[----:B------:R-:W-:Y:S01]  /*2370*/  VIADD R59, R77, 0x26 ;  /* 0x000000264d3b7836 */ /* 0x000fe20000000000 */
[----:B------:R-:W-:Y:S01]  /*2380*/  ISETP.GT.U32.AND P4, PT, R24, R40, PT ;  /* 0x000000281800720c */ /* 0x000fe20003f84070 */
[----:B------:R-:W-:Y:S01]  /*2390*/  IMAD.HI.U32 R45, R51, R47, RZ ;  /* 0x0000002f332d7227 */ /* 0x000fe200078e00ff */
[----:B------:R-:W-:-:S02]  /*23a0*/  IABS R48, R56 ;  /* 0x0000003800307213 */ /* 0x000fc40000000000 */
[----:B------:R-:W-:Y:S01]  /*23b0*/  ISETP.GE.AND P2, PT, R50, RZ, PT ;  /* 0x000000ff3200720c */ /* 0x000fe20003f46270 */
[--C-:B------:R-:W-:Y:S01]  /*23c0*/  @!P6 IMAD.IADD R44, R44, 0x1, -R24.reuse ;  /* 0x000000012c2ce824 */ /* 0x100fe200078e0a18 */
[----:B------:R-:W-:Y:S01]  /*23d0*/  IABS R50, R57 ;  /* 0x0000003900327213 */ /* 0x000fe20000000000 */
[----:B------:R-:W-:Y:S01]  /*23e0*/  IMAD.HI.U32 R46, R51, R48, RZ ;  /* 0x00000030332e7227 */ /* 0x000fe200078e00ff */
[----:B------:R-:W-:Y:S02]  /*23f0*/  IADD3 R45, -R45, RZ, RZ ;  /* 0x000000ff2d2d7210 */ /* 0x000fe40007ffe1ff */
[----:B------:R-:W-:Y:S01]  /*2400*/  ISETP.GT.U32.AND P6, PT, R24, R44, PT ;  /* 0x0000002c1800720c */ /* 0x000fe20003fc4070 */
[----:B------:R-:W-:Y:S01]  /*2410*/  @!P5 IMAD.IADD R39, R39, 0x1, -R24 ;  /* 0x000000012727d824 */ /* 0x000fe200078e0a18 */
[----:B------:R-:W-:Y:S01]  /*2420*/  ISETP.GE.AND P5, PT, R49, RZ, PT ;  /* 0x000000ff3100720c */ /* 0x000fe20003fa6270 */
[----:B------:R-:W-:Y:S02]  /*2430*/  IMAD.MOV R49, RZ, RZ, -R46 ;  /* 0x000000ffff317224 */ /* 0x000fe400078e0a2e */
[----:B------:R-:W-:-:S04]  /*2440*/  IMAD.HI.U32 R46, R51, R50, RZ ;  /* 0x00000032332e7227 */ /* 0x000fc800078e00ff */
[----:B------:R-:W-:Y:S01]  /*2450*/  @!P4 IMAD.IADD R40, R40, 0x1, -R24 ;  /* 0x000000012828c824 */ /* 0x000fe200078e0a18 */
[C---:B------:R-:W-:Y:S01]  /*2460*/  ISETP.GT.U32.AND P4, PT, R24.reuse, R43, PT ;  /* 0x0000002b1800720c */ /* 0x040fe20003f84070 */
[C---:B------:R-:W-:Y:S02]  /*2470*/  IMAD R47, R24.reuse, R45, R47 ;  /* 0x0000002d182f7224 */ /* 0x040fe400078e022f */
[----:B------:R-:W-:Y:S01]  /*2480*/  IMAD R45, R24, R49, R48 ;  /* 0x00000031182d7224 */ /* 0x000fe200078e0230 */
[----:B------:R-:W-:Y:S01]  /*2490*/  IADD3 R49, -R46, RZ, RZ ;  /* 0x000000ff2e317210 */ /* 0x000fe20007ffe1ff */
[----:B------:R-:W-:Y:S01]  /*24a0*/  @!P1 IMAD.MOV R39, RZ, RZ, -R39 ;  /* 0x000000ffff279224 */ /* 0x000fe200078e0a27 */
[----:B------:R-:W-:Y:S01]  /*24b0*/  ISETP.GT.U32.AND P1, PT, R24, R42, PT ;  /* 0x0000002a1800720c */ /* 0x000fe20003f24070 */
[----:B------:R-:W-:Y:S02]  /*24c0*/  @!P6 IMAD.IADD R44, R44, 0x1, -R24 ;  /* 0x000000012c2ce824 */ /* 0x000fe400078e0a18 */
[----:B------:R-:W-:-:S02]  /*24d0*/  IMAD R46, R24, R49, R50 ;  /* 0x00000031182e7224 */ /* 0x000fc400078e0232 */
[----:B------:R-:W-:Y:S02]  /*24e0*/  @!P3 IMAD.MOV R40, RZ, RZ, -R40 ;  /* 0x000000ffff28b224 */ /* 0x000fe400078e0a28 */
[--C-:B------:R-:W-:Y:S01]  /*24f0*/  @!P4 IMAD.IADD R43, R43, 0x1, -R24.reuse ;  /* 0x000000012b2bc824 */ /* 0x100fe200078e0a18 */
[----:B------:R-:W-:Y:S01]  /*2500*/  ISETP.GT.U32.AND P6, PT, R24, R46, PT ;  /* 0x0000002e1800720c */ /* 0x000fe20003fc4070 */
[----:B------:R-:W-:Y:S01]  /*2510*/  @!P5 IMAD.MOV R41, RZ, RZ, -R41 ;  /* 0x000000ffff29d224 */ /* 0x000fe200078e0a29 */
[----:B------:R-:W-:Y:S01]  /*2520*/  ISETP.GE.AND P4, PT, R54, RZ, PT ;  /* 0x000000ff3600720c */ /* 0x000fe20003f86270 */
[----:B------:R-:W-:Y:S01]  /*2530*/  VIADD R60, R77, 0x27 ;  /* 0x000000274d3c7836 */ /* 0x000fe20000000000 */
[----:B------:R-:W-:Y:S01]  /*2540*/  ISETP.GT.U32.AND P3, PT, R24, R43, PT ;  /* 0x0000002b1800720c */ /* 0x000fe20003f64070 */
[----:B------:R-:W-:Y:S01]  /*2550*/  @!P1 IMAD.IADD R42, R42, 0x1, -R24 ;  /* 0x000000012a2a9824 */ /* 0x000fe200078e0a18 */
[----:B------:R-:W-:Y:S01]  /*2560*/  ISETP.GE.AND P1, PT, R53, RZ, PT ;  /* 0x000000ff3500720c */ /* 0x000fe20003f26270 */
[C---:B------:R-:W-:Y:S01]  /*2570*/  VIADD R61, R77.reuse, 0x28 ;  /* 0x000000284d3d7836 */ /* 0x040fe20000000000 */
[----:B------:R-:W-:Y:S01]  /*2580*/  IABS R53, R58 ;  /* 0x0000003a00357213 */ /* 0x000fe20000000000 */
[----:B------:R-:W-:Y:S01]  /*2590*/  @!P2 IMAD.MOV R42, RZ, RZ, -R42 ;  /* 0x000000ffff2aa224 */ /* 0x000fe200078e0a2a */
[----:B------:R-:W-:Y:S01]  /*25a0*/  ISETP.GT.U32.AND P5, PT, R24, R47, PT ;  /* 0x0000002f1800720c */ /* 0x000fe20003fa4070 */
[----:B------:R-:W-:Y:S01]  /*25b0*/  VIADD R63, R77, 0x2a ;  /* 0x0000002a4d3f7836 */ /* 0x000fe20000000000 */
[----:B------:R-:W-:Y:S01]  /*25c0*/  IABS R54, R59 ;  /* 0x0000003b00367213 */ /* 0x000fe20000000000 */
[----:B------:R-:W-:Y:S01]  /*25d0*/  @!P6 IMAD.IADD R46, R46, 0x1, -R24 ;  /* 0x000000012e2ee824 */ /* 0x000fe200078e0a18 */
[----:B------:R-:W-:Y:S01]  /*25e0*/  ISETP.GE.AND P2, PT, R55, RZ, PT ;  /* 0x000000ff3700720c */ /* 0x000fe20003f46270 */
[----:B------:R-:W-:Y:S01]  /*25f0*/  IMAD.HI.U32 R48, R51, R53, RZ ;  /* 0x0000003533307227 */ /* 0x000fe200078e00ff */
[----:B------:R-:W-:-:S02]  /*2600*/  IABS R55, R60 ;  /* 0x0000003c00377213 */ /* 0x000fc40000000000 */
[C---:B------:R-:W-:Y:S01]  /*2610*/  ISETP.GT.U32.AND P6, PT, R24.reuse, R46, PT ;  /* 0x0000002e1800720c */ /* 0x040fe20003fc4070 */
[----:B------:R-:W-:Y:S01]  /*2620*/  @!P3 IMAD.IADD R43, R43, 0x1, -R24 ;  /* 0x000000012b2bb824 */ /* 0x000fe200078e0a18 */
[----:B------:R-:W-:Y:S01]  /*2630*/  ISETP.GT.U32.AND P3, PT, R24, R45, PT ;  /* 0x0000002d1800720c */ /* 0x000fe20003f64070 */
[----:B------:R-:W-:Y:S01]  /*2640*/  IMAD.MOV R48, RZ, RZ, -R48 ;  /* 0x000000ffff307224 */ /* 0x000fe200078e0a30 */
[----:B------:R-:W-:Y:S01]  /*2650*/  @!P4 IADD3 R44, -R44, RZ, RZ ;  /* 0x000000ff2c2cc210 */ /* 0x000fe20007ffe1ff */
[----:B------:R-:W-:Y:S01]  /*2660*/  IMAD.HI.U32 R49, R51, R54, RZ ;  /* 0x0000003633317227 */ /* 0x000fe200078e00ff */
[----:B------:R-:W-:Y:S02]  /*2670*/  @!P5 IADD3 R47, R47, -R24, RZ ;  /* 0x800000182f2fd210 */ /* 0x000fe40007ffe0ff */
[----:B------:R-:W-:Y:S01]  /*2680*/  ISETP.GE.AND P5, PT, R56, RZ, PT ;  /* 0x000000ff3800720c */ /* 0x000fe20003fa6270 */
[----:B------:R-:W-:Y:S01]  /*2690*/  IMAD R48, R24, R48, R53 ;  /* 0x0000003018307224 */ /* 0x000fe200078e0235 */
[----:B------:R-:W-:Y:S01]  /*26a0*/  ISETP.GE.AND P4, PT, R57, RZ, PT ;  /* 0x000000ff3900720c */ /* 0x000fe20003f86270 */
[----:B------:R-:W-:Y:S01]  /*26b0*/  @!P1 IMAD.MOV R43, RZ, RZ, -R43 ;  /* 0x000000ffff2b9224 */ /* 0x000fe200078e0a2b */
[----:B------:R-:W-:Y:S01]  /*26c0*/  IABS R57, R62 ;  /* 0x0000003e00397213 */ /* 0x000fe20000000000 */
[--C-:B------:R-:W-:Y:S01]  /*26d0*/  @!P6 IMAD.IADD R46, R46, 0x1, -R24.reuse ;  /* 0x000000012e2ee824 */ /* 0x100fe200078e0a18 */
[C---:B------:R-:W-:Y:S01]  /*26e0*/  ISETP.GT.U32.AND P6, PT, R24.reuse, R48, PT ;  /* 0x000000301800720c */ /* 0x040fe20003fc4070 */
[----:B------:R-:W-:Y:S01]  /*26f0*/  @!P3 IMAD.IADD R45, R45, 0x1, -R24 ;  /* 0x000000012d2db824 */ /* 0x000fe200078e0a18 */
[----:B------:R-:W-:Y:S01]  /*2700*/  ISETP.GT.U32.AND P3, PT, R24, R47, PT ;  /* 0x0000002f1800720c */ /* 0x000fe20003f64070 */
[----:B------:R-:W-:-:S02]  /*2710*/  IMAD.MOV R49, RZ, RZ, -R49 ;  /* 0x000000ffff317224 */ /* 0x000fc400078e0a31 */
[----:B------:R-:W-:Y:S01]  /*2720*/  IMAD.HI.U32 R50, R51, R55, RZ ;  /* 0x0000003733327227 */ /* 0x000fe200078e00ff */
[----:B------:R-:W-:-:S03]  /*2730*/  ISETP.GT.U32.AND P1, PT, R24, R45, PT ;  /* 0x0000002d1800720c */ /* 0x000fc60003f24070 */
[----:B------:R-:W-:Y:S01]  /*2740*/  IMAD R49, R24, R49, R54 ;  /* 0x0000003118317224 */ /* 0x000fe200078e0236 */
[----:B------:R-:W-:Y:S01]  /*2750*/  IADD3 R50, -R50, RZ, RZ ;  /* 0x000000ff32327210 */ /* 0x000fe20007ffe1ff */
[----:B------:R-:W-:-:S04]  /*2760*/  IMAD.HI.U32 R54, R51, R57, RZ ;  /* 0x0000003933367227 */ /* 0x000fc800078e00ff */
[--C-:B------:R-:W-:Y:S01]  /*2770*/  @!P6 IMAD.IADD R48, R48, 0x1, -R24.reuse ;  /* 0x000000013030e824 */ /* 0x100fe200078e0a18 */
[C---:B------:R-:W-:Y:S01]  /*2780*/  ISETP.GT.U32.AND P6, PT, R24.reuse, R49, PT ;  /* 0x000000311800720c */ /* 0x040fe20003fc4070 */
[----:B------:R-:W-:Y:S01]  /*2790*/  IMAD R50, R24, R50, R55 ;  /* 0x0000003218327224 */ /* 0x000fe200078e0237 */
[----:B------:R-:W-:Y:S01]  /*27a0*/  IABS R55, R61 ;  /* 0x0000003d00377213 */ /* 0x000fe20000000000 */
[--C-:B------:R-:W-:Y:S01]  /*27b0*/  @!P1 IMAD.IADD R45, R45, 0x1, -R24.reuse ;  /* 0x000000012d2d9824 */ /* 0x100fe200078e0a18 */
[----:B------:R-:W-:Y:S01]  /*27c0*/  ISETP.GE.AND P1, PT, R59, RZ, PT ;  /* 0x000000ff3b00720c */ /* 0x000fe20003f26270 */
[--C-:B------:R-:W-:Y:S01]  /*27d0*/  @!P3 IMAD.IADD R47, R47, 0x1, -R24.reuse ;  /* 0x000000012f2fb824 */ /* 0x100fe200078e0a18 */
[----:B------:R-:W-:Y:S01]  /*27e0*/  IABS R59, R63 ;  /* 0x0000003f003b7213 */ /* 0x000fe20000000000 */
[----:B------:R-:W-:Y:S01]  /*27f0*/  IMAD.HI.U32 R53, R51, R55, RZ ;  /* 0x0000003733357227 */ /* 0x000fe200078e00ff */
[----:B------:R-:W-:Y:S02]  /*2800*/  ISETP.GE.AND P3, PT, R58, RZ, PT ;  /* 0x000000ff3a00720c */ /* 0x000fe40003f66270 */
[----:B------:R-:W-:Y:S01]  /*2810*/  @!P2 IADD3 R47, -R47, RZ, RZ ;  /* 0x000000ff2f2fa210 */ /* 0x000fe20007ffe1ff */
[----:B------:R-:W-:Y:S01]  /*2820*/  @!P5 IMAD.MOV R45, RZ, RZ, -R45 ;  /* 0x000000ffff2dd224 */ /* 0x000fe200078e0a2d */
[C---:B------:R-:W-:Y:S01]  /*2830*/  ISETP.GT.U32.AND P5, PT, R24.reuse, R50, PT ;  /* 0x000000321800720c */ /* 0x040fe20003fa4070 */
[----:B------:R-:W-:Y:S01]  /*2840*/  IMAD.MOV R53, RZ, RZ, -R53 ;  /* 0x000000ffff357224 */ /* 0x000fe200078e0a35 */
[----:B------:R-:W-:Y:S01]  /*2850*/  ISETP.GT.U32.AND P2, PT, R24, R48, PT ;  /* 0x000000301800720c */ /* 0x000fe20003f44070 */
[----:B------:R-:W-:-:S02]  /*2860*/  @!P6 IMAD.IADD R49, R49, 0x1, -R24 ;  /* 0x000000013131e824 */ /* 0x000fc400078e0a18 */
[----:B------:R-:W-:Y:S01]  /*2870*/  IMAD R53, R24, R53, R55 ;  /* 0x0000003518357224 */ /* 0x000fe200078e0237 */
[----:B------:R-:W-:Y:S01]  /*2880*/  IADD3 R55, -R54, RZ, RZ ;  /* 0x000000ff36377210 */ /* 0x000fe20007ffe1ff */
[----:B------:R-:W-:Y:S01]  /*2890*/  VIADD R64, R77, 0x2b ;  /* 0x0000002b4d407836 */ /* 0x000fe20000000000 */
[----:B------:R-:W-:Y:S01]  /*28a0*/  ISETP.GT.U32.AND P6, PT, R24, R49, PT ;  /* 0x000000311800720c */ /* 0x000fe20003fc4070 */
[----:B------:R-:W-:-:S03]  /*28b0*/  IMAD.HI.U32 R54, R51, R59, RZ ;  /* 0x0000003b33367227 */ /* 0x000fc600078e00ff */
[----:B------:R-:W-:Y:S01]  /*28c0*/  IABS R56, R64 ;  /* 0x0000004000387213 */ /* 0x000fe20000000000 */
[----:B------:R-:W-:Y:S01]  /*28d0*/  IMAD R57, R24, R55, R57 ;  /* 0x0000003718397224 */ /* 0x000fe200078e0239 */
[----:B------:R-:W-:Y:S01]  /*28e0*/  @!P5 IADD3 R50, R50, -R24, RZ ;  /* 0x800000183232d210 */ /* 0x000fe20007ffe0ff */
[----:B------:R-:W-:Y:S02]  /*28f0*/  IMAD.MOV R55, RZ, RZ, -R54 ;  /* 0x000000ffff377224 */ /* 0x000fe400078e0a36 */
[----:B------:R-:W-:Y:S01]  /*2900*/  IMAD.HI.U32 R54, R51, R56, RZ ;  /* 0x0000003833367227 */ /* 0x000fe200078e00ff */
[----:B------:R-:W-:-:S03]  /*2910*/  ISETP.GT.U32.AND P5, PT, R24, R50, PT ;  /* 0x000000321800720c */ /* 0x000fc60003fa4070 */
[C---:B------:R-:W-:Y:S02]  /*2920*/  IMAD R59, R24.reuse, R55, R59 ;  /* 0x00000037183b7224 */ /* 0x040fe400078e023b */
[----:B------:R-:W-:Y:S02]  /*2930*/  @!P6 IMAD.IADD R49, R49, 0x1, -R24 ;  /* 0x000000013131e824 */ /* 0x000fe400078e0a18 */
[----:B------:R-:W-:Y:S01]  /*2940*/  IMAD.MOV R55, RZ, RZ, -R54 ;  /* 0x000000ffff377224 */ /* 0x000fe200078e0a36 */
[----:B------:R-:W-:Y:S01]  /*2950*/  ISETP.GT.U32.AND P6, PT, R24, R59, PT ;  /* 0x0000003b1800720c */ /* 0x000fe20003fc4070 */
[----:B------:R-:W-:Y:S01]  /*2960*/  @!P2 IMAD.IADD R48, R48, 0x1, -R24 ;  /* 0x000000013030a824 */ /* 0x000fe200078e0a18 */
[C---:B------:R-:W-:Y:S01]  /*2970*/  ISETP.GT.U32.AND P2, PT, R24.reuse, R53, PT ;  /* 0x000000351800720c */ /* 0x040fe20003f44070 */
[C---:B------:R-:W-:Y:S02]  /*2980*/  IMAD R56, R24.reuse, R55, R56 ;  /* 0x0000003718387224 */ /* 0x040fe400078e0238 */
[----:B------:R-:W-:Y:S01]  /*2990*/  @!P3 IMAD.MOV R48, RZ, RZ, -R48 ;  /* 0x000000ffff30b224 */ /* 0x000fe200078e0a30 */
[----:B------:R-:W-:Y:S01]  /*29a0*/  ISETP.GT.U32.AND P3, PT, R24, R57, PT ;  /* 0x000000391800720c */ /* 0x000fe20003f64070 */
[----:B------:R-:W-:Y:S01]  /*29b0*/  @!P5 IMAD.IADD R50, R50, 0x1, -R24 ;  /* 0x000000013232d824 */ /* 0x000fe200078e0a18 */
[----:B------:R-:W-:Y:S01]  /*29c0*/  ISETP.GT.U32.AND P5, PT, R24, R56, PT ;  /* 0x000000381800720c */ /* 0x000fe20003fa4070 */
[----:B------:R-:W-:Y:S01]  /*29d0*/  @!P4 IMAD.MOV R46, RZ, RZ, -R46 ;  /* 0x000000ffff2ec224 */ /* 0x000fe200078e0a2e */
[----:B------:R-:W-:Y:S01]  /*29e0*/  ISETP.GE.AND P4, PT, R60, RZ, PT ;  /* 0x000000ff3c00720c */ /* 0x000fe20003f86270 */
[----:B------:R-:W-:Y:S01]  /*29f0*/  VIADD R70, R77, 0x2d ;  /* 0x0000002d4d467836 */ /* 0x000fe20000000000 */
[----:B------:R-:W-:Y:S01]  /*2a00*/  IABS R60, R66 ;  /* 0x00000042003c7213 */ /* 0x000fe20000000000 */
[----:B------:R-:W-:-:S02]  /*2a10*/  @!P6 IMAD.IADD R59, R59, 0x1, -R24 ;  /* 0x000000013b3be824 */ /* 0x000fc400078e0a18 */
[----:B------:R-:W-:Y:S01]  /*2a20*/  @!P1 IMAD.MOV R49, RZ, RZ, -R49 ;  /* 0x000000ffff319224 */ /* 0x000fe200078e0a31 */
[----:B------:R-:W-:Y:S01]  /*2a30*/  IABS R58, R70 ;  /* 0x00000046003a7213 */ /* 0x000fe20000000000 */
[----:B------:R-:W-:Y:S01]  /*2a40*/  IMAD.HI.U32 R54, R51, R60, RZ ;  /* 0x0000003c33367227 */ /* 0x000fe200078e00ff */
[----:B------:R-:W-:Y:S02]  /*2a50*/  ISETP.GT.U32.AND P6, PT, R24, R59, PT ;  /* 0x0000003b1800720c */ /* 0x000fe40003fc4070 */
[----:B------:R-:W-:Y:S01]  /*2a60*/  @!P3 IADD3 R57, R57, -R24, RZ ;  /* 0x800000183939b210 */ /* 0x000fe20007ffe0ff */
[----:B------:R-:W-:Y:S01]  /*2a70*/  IMAD.HI.U32 R55, R51, R58, RZ ;  /* 0x0000003a33377227 */ /* 0x000fe200078e00ff */
[----:B------:R-:W-:Y:S02]  /*2a80*/  ISETP.GE.AND P3, PT, R61, RZ, PT ;  /* 0x000000ff3d00720c */ /* 0x000fe40003f66270 */
[----:B------:R-:W-:Y:S01]  /*2a90*/  @!P5 IADD3 R56, R56, -R24, RZ ;  /* 0x800000183838d210 */ /* 0x000fe20007ffe0ff */
[----:B------:R-:W-:Y:S01]  /*2aa0*/  IMAD.MOV R61, RZ, RZ, -R54 ;  /* 0x000000ffff3d7224 */ /* 0x000fe200078e0a36 */
[C---:B------:R-:W-:Y:S01]  /*2ab0*/  ISETP.GT.U32.AND P1, PT, R24.reuse, R57, PT ;  /* 0x000000391800720c */ /* 0x040fe20003f24070 */
[----:B------:R-:W-:Y:S01]  /*2ac0*/  IMAD.MOV R55, RZ, RZ, -R55 ;  /* 0x000000ffff377224 */ /* 0x000fe200078e0a37 */
[C---:B------:R-:W-:Y:S01]  /*2ad0*/  ISETP.GT.U32.AND P5, PT, R24.reuse, R56, PT ;  /* 0x000000381800720c */ /* 0x040fe20003fa4070 */
[----:B------:R-:W-:-:S02]  /*2ae0*/  IMAD R60, R24, R61, R60 ;  /* 0x0000003d183c7224 */ /* 0x000fc400078e023c */
[--C-:B------:R-:W-:Y:S02]  /*2af0*/  @!P6 IMAD.IADD R59, R59, 0x1, -R24.reuse ;  /* 0x000000013b3be824 */ /* 0x100fe400078e0a18 */
[----:B------:R-:W-:Y:S01]  /*2b00*/  @!P2 IMAD.IADD R53, R53, 0x1, -R24 ;  /* 0x000000013535a824 */ /* 0x000fe200078e0a18 */
[C---:B------:R-:W-:Y:S01]  /*2b10*/  ISETP.GT.U32.AND P6, PT, R24.reuse, R60, PT ;  /* 0x0000003c1800720c */ /* 0x040fe20003fc4070 */
[C---:B------:R-:W-:Y:S02]  /*2b20*/  IMAD R58, R24.reuse, R55, R58 ;  /* 0x00000037183a7224 */ /* 0x040fe400078e023a */
[----:B------:R-:W-:Y:S01]  /*2b30*/  VIADD R72, R77, 0x2f ;  /* 0x0000002f4d487836 */ /* 0x000fe20000000000 */
[----:B------:R-:W-:Y:S01]  /*2b40*/  ISETP.GT.U32.AND P2, PT, R24, R53, PT ;  /* 0x000000351800720c */ /* 0x000fe20003f44070 */
[----:B------:R-:W-:Y:S01]  /*2b50*/  IMAD.HI.U32 R55, R51, R69, RZ ;  /* 0x0000004533377227 */ /* 0x000fe200078e00ff */
[----:B------:R-:W-:Y:S02]  /*2b60*/  @!P1 IADD3 R57, R57, -R24, RZ ;  /* 0x8000001839399210 */ /* 0x000fe40007ffe0ff */
[----:B------:R-:W-:Y:S01]  /*2b70*/  ISETP.GE.AND P1, PT, R64, RZ, PT ;  /* 0x000000ff4000720c */ /* 0x000fe20003f26270 */
[--C-:B------:R-:W-:Y:S01]  /*2b80*/  @!P5 IMAD.IADD R56, R56, 0x1, -R24.reuse ;  /* 0x000000013838d824 */ /* 0x100fe200078e0a18 */
[----:B------:R-:W-:Y:S01]  /*2b90*/  ISETP.GT.U32.AND P5, PT, R24, R58, PT ;  /* 0x0000003a1800720c */ /* 0x000fe20003fa4070 */
[C---:B------:R-:W-:Y:S01]  /*2ba0*/  VIADD R64, R77.reuse, 0x2e ;  /* 0x0000002e4d407836 */ /* 0x040fe20000000000 */
[----:B------:R-:W-:Y:S01]  /*2bb0*/  IABS R67, R72 ;  /* 0x0000004800437213 */ /* 0x000fe20000000000 */
[C---:B------:R-:W-:Y:S01]  /*2bc0*/  VIADD R76, R77.reuse, 0x31 ;  /* 0x000000314d4c7836 */ /* 0x040fe20000000000 */
[----:B------:R-:W-:Y:S01]  /*2bd0*/  @!P6 IADD3 R60, R60, -R24, RZ ;  /* 0x800000183c3ce210 */ /* 0x000fe20007ffe0ff */
[----:B------:R-:W-:Y:S01]  /*2be0*/  VIADD R78, R77, 0x32 ;  /* 0x000000324d4e7836 */ /* 0x000fe20000000000 */
[----:B------:R-:W-:Y:S01]  /*2bf0*/  IABS R65, R64 ;  /* 0x0000004000417213 */ /* 0x000fe20000000000 */
[----:B------:R-:W-:Y:S01]  /*2c00*/  @!P2 IMAD.IADD R53, R53, 0x1, -R24 ;  /* 0x000000013535a824 */ /* 0x000fe200078e0a18 */
[----:B------:R-:W-:Y:S01]  /*2c10*/  ISETP.GT.U32.AND P6, PT, R24, R60, PT ;  /* 0x0000003c1800720c */ /* 0x000fe20003fc4070 */
[----:B------:R-:W-:Y:S01]  /*2c20*/  VIADD R98, R77, 0x3f ;  /* 0x0000003f4d627836 */ /* 0x000fe20000000000 */
[----:B------:R-:W-:Y:S01]  /*2c30*/  ISETP.GE.AND P2, PT, R62, RZ, PT ;  /* 0x000000ff3e00720c */ /* 0x000fe20003f46270 */
[----:B------:R-:W-:Y:S01]  /*2c40*/  IMAD.HI.U32 R54, R51, R65, RZ ;  /* 0x0000004133367227 */ /* 0x000fe200078e00ff */
[----:B------:R-:W-:-:S02]  /*2c50*/  IADD3 R55, -R55, RZ, RZ ;  /* 0x000000ff37377210 */ /* 0x000fc40007ffe1ff */
[----:B------:R-:W-:Y:S01]  /*2c60*/  IABS R71, R76 ;  /* 0x0000004c00477213 */ /* 0x000fe20000000000 */
[----:B------:R-:W-:Y:S01]  /*2c70*/  @!P5 IMAD.IADD R58, R58, 0x1, -R24 ;  /* 0x000000013a3ad824 */ /* 0x000fe200078e0a18 */
[----:B------:R-:W-:Y:S01]  /*2c80*/  IABS R91, R78 ;  /* 0x0000004e005b7213 */ /* 0x000fe20000000000 */
[----:B------:R-:W-:Y:S01]  /*2c90*/  IMAD.MOV R62, RZ, RZ, -R54 ;  /* 0x000000ffff3e7224 */ /* 0x000fe200078e0a36 */
[----:B------:R-:W-:Y:S01]  /*2ca0*/  STL [R1+0x76a8], R98 ;  /* 0x0076a86201007387 */ /* 0x000fe20000100800 */
[----:B------:R-:W-:Y:S01]  /*2cb0*/  IMAD.HI.U32 R54, R51, R67, RZ ;  /* 0x0000004333367227 */ /* 0x000fe200078e00ff */
[----:B------:R-:W-:Y:S02]  /*2cc0*/  ISETP.GT.U32.AND P5, PT, R24, R58, PT ;  /* 0x0000003a1800720c */ /* 0x000fe40003fa4070 */
[----:B------:R-:W-:Y:S01]  /*2cd0*/  @!P1 IADD3 R56, -R56, RZ, RZ ;  /* 0x000000ff38389210 */ /* 0x000fe20007ffe1ff */
[----:B------:R-:W-:Y:S02]  /*2ce0*/  IMAD R65, R24, R62, R65 ;  /* 0x0000003e18417224 */ /* 0x000fe400078e0241 */
[----:B------:R-:W-:-:S02]  /*2cf0*/  @!P6 IMAD.IADD R60, R60, 0x1, -R24 ;  /* 0x000000013c3ce824 */ /* 0x000fc400078e0a18 */
[----:B------:R-:W-:Y:S01]  /*2d00*/  IMAD.MOV R54, RZ, RZ, -R54 ;  /* 0x000000ffff367224 */ /* 0x000fe200078e0a36 */
[C---:B------:R-:W-:Y:S01]  /*2d10*/  ISETP.GT.U32.AND P6, PT, R24.reuse, R65, PT ;  /* 0x000000411800720c */ /* 0x040fe20003fc4070 */
[C---:B------:R-:W-:Y:S02]  /*2d20*/  IMAD R69, R24.reuse, R55, R69 ;  /* 0x0000003718457224 */ /* 0x040fe400078e0245 */
[----:B------:R-:W-:Y:S02]  /*2d30*/  IMAD R67, R24, R54, R67 ;  /* 0x0000003618437224 */ /* 0x000fe400078e0243 */
[----:B------:R-:W-:Y:S02]  /*2d40*/  @!P5 IMAD.IADD R58, R58, 0x1, -R24 ;  /* 0x000000013a3ad824 */ /* 0x000fe400078e0a18 */
[----:B------:R-:W-:Y:S01]  /*2d50*/  @!P3 IMAD.MOV R53, RZ, RZ, -R53 ;  /* 0x000000ffff35b224 */ /* 0x000fe200078e0a35 */
[----:B------:R-:W-:Y:S01]  /*2d60*/  ISETP.GT.U32.AND P5, PT, R24, R67, PT ;  /* 0x000000431800720c */ /* 0x000fe20003fa4070 */
[----:B------:R-:W-:Y:S01]  /*2d70*/  @!P4 IMAD.MOV R50, RZ, RZ, -R50 ;  /* 0x000000ffff32c224 */ /* 0x000fe200078e0a32 */
[----:B------:R-:W-:Y:S01]  /*2d80*/  ISETP.GE.AND P4, PT, R63, RZ, PT ;  /* 0x000000ff3f00720c */ /* 0x000fe20003f86270 */
[----:B------:R-:W-:Y:S01]  /*2d90*/  IMAD.HI.U32 R61, R51, R71, RZ ;  /* 0x00000047333d7227 */ /* 0x000fe200078e00ff */
[----:B------:R-:W-:-:S03]  /*2da0*/  IABS R63, R98 ;  /* 0x00000062003f7213 */ /* 0x000fc60000000000 */
[----:B------:R-:W-:Y:S01]  /*2db0*/  @!P6 IMAD.IADD R65, R65, 0x1, -R24 ;  /* 0x000000014141e824 */ /* 0x000fe200078e0a18 */
[----:B------:R-:W-:Y:S01]  /*2dc0*/  ISETP.GT.U32.AND P6, PT, R24, R69, PT ;  /* 0x000000451800720c */ /* 0x000fe20003fc4070 */
[----:B------:R-:W-:-:S03]  /*2dd0*/  IMAD.HI.U32 R62, R51, R91, RZ ;  /* 0x0000005b333e7227 */ /* 0x000fc600078e00ff */
[----:B------:R-:W-:Y:S01]  /*2de0*/  ISETP.GT.U32.AND P3, PT, R24, R65, PT ;  /* 0x000000411800720c */ /* 0x000fe20003f64070 */
[----:B------:R-:W-:Y:S01]  /*2df0*/  @!P5 IMAD.IADD R67, R67, 0x1, -R24 ;  /* 0x000000014343d824 */ /* 0x000fe200078e0a18 */
[----:B------:R-:W-:Y:S01]  /*2e00*/  IADD3 R62, -R62, RZ, RZ ;  /* 0x000000ff3e3e7210 */ /* 0x000fe20007ffe1ff */
[----:B------:R-:W-:Y:S02]  /*2e10*/  IMAD.MOV R61, RZ, RZ, -R61 ;  /* 0x000000ffff3d7224 */ /* 0x000fe400078e0a3d */
[----:B------:R-:W-:Y:S01]  /*2e20*/  IMAD.HI.U32 R54, R51, R63, RZ ;  /* 0x0000003f33367227 */ /* 0x000fe200078e00ff */
[----:B------:R-:W-:-:S03]  /*2e30*/  ISETP.GT.U32.AND P5, PT, R24, R67, PT ;  /* 0x000000431800720c */ /* 0x000fc60003fa4070 */
[----:B------:R-:W-:Y:S01]  /*2e40*/  @!P6 IADD3 R69, R69, -R24, RZ ;  /* 0x800000184545e210 */ /* 0x000fe20007ffe0ff */
[C---:B------:R-:W-:Y:S02]  /*2e50*/  IMAD R71, R24.reuse, R61, R71 ;  /* 0x0000003d18477224 */ /* 0x040fe400078e0247 */
[C---:B------:R-:W-:Y:S01]  /*2e60*/  IMAD R91, R24.reuse, R62, R91 ;  /* 0x0000003e185b7224 */ /* 0x040fe200078e025b */
[C---:B------:R-:W-:Y:S01]  /*2e70*/  ISETP.GT.U32.AND P6, PT, R24.reuse, R69, PT ;  /* 0x000000451800720c */ /* 0x040fe20003fc4070 */
[----:B------:R-:W-:Y:S01]  /*2e80*/  IMAD.MOV R55, RZ, RZ, -R54 ;  /* 0x000000ffff377224 */ /* 0x000fe200078e0a36 */
[----:B------:R-:W-:Y:S01]  /*2e90*/  IABS R62, R77 ;  /* 0x0000004d003e7213 */ /* 0x000fe20000000000 */
[--C-:B------:R-:W-:Y:S01]  /*2ea0*/  @!P3 IMAD.IADD R65, R65, 0x1, -R24.reuse ;  /* 0x000000014141b824 */ /* 0x100fe200078e0a18 */
[C---:B------:R-:W-:Y:S01]  /*2eb0*/  ISETP.GT.U32.AND P3, PT, R24.reuse, R71, PT ;  /* 0x000000471800720c */ /* 0x040fe20003f64070 */
[C---:B------:R-:W-:Y:S02]  /*2ec0*/  IMAD R63, R24.reuse, R55, R63 ;  /* 0x00000037183f7224 */ /* 0x040fe400078e023f */
[----:B------:R-:W-:Y:S01]  /*2ed0*/  @!P5 IMAD.IADD R67, R67, 0x1, -R24 ;  /* 0x000000014343d824 */ /* 0x000fe200078e0a18 */
[----:B------:R-:W-:Y:S01]  /*2ee0*/  ISETP.GT.U32.AND P5, PT, R24, R91, PT ;  /* 0x0000005b1800720c */ /* 0x000fe20003fa4070 */
[----:B------:R-:W-:-:S02]  /*2ef0*/  VIADD R119, R77, 0x33 ;  /* 0x000000334d777836 */ /* 0x000fc40000000000 */
[----:B------:R-:W-:-:S03]  /*2f00*/  IMAD.HI.U32 R54, R51, R62, RZ ;  /* 0x0000003e33367227 */ /* 0x000fc600078e00ff */
[----:B------:R-:W-:Y:S01]  /*2f10*/  IABS R93, R119 ;  /* 0x00000077005d7213 */ /* 0x000fe20000000000 */
[--C-:B------:R-:W-:Y:S01]  /*2f20*/  @!P6 IMAD.IADD R69, R69, 0x1, -R24.reuse ;  /* 0x000000014545e824 */ /* 0x100fe200078e0a18 */
[----:B------:R-:W-:Y:S01]  /*2f30*/  ISETP.GT.U32.AND P6, PT, R24, R63, PT ;  /* 0x0000003f1800720c */ /* 0x000fe20003fc4070 */
[----:B------:R-:W-:Y:S01]  /*2f40*/  @!P3 IMAD.IADD R71, R71, 0x1, -R24 ;  /* 0x000000014747b824 */ /* 0x000fe200078e0a18 */
[----:B------:R-:W-:Y:S01]  /*2f50*/  STL [R1+0x64e4], R119 ;  /* 0x0064e47701007387 */ /* 0x000fe20000100800 */
[----:B------:R-:W-:-:S03]  /*2f60*/  IMAD.HI.U32 R55, R51, R93, RZ ;  /* 0x0000005d33377227 */ /* 0x000fc600078e00ff */
[----:B------:R-:W-:Y:S01]  /*2f70*/  STL [R1+0x7690], R118 ;  /* 0x0076907601007387 */ /* 0x000fe20000100800 */
[----:B------:R-:W-:Y:S01]  /*2f80*/  @!P5 IMAD.IADD R91, R91, 0x1, -R24 ;  /* 0x000000015b5bd824 */ /* 0x000fe200078e0a18 */
[----:B------:R-:W-:Y:S01]  /*2f90*/  ISETP.GT.U32.AND P5, PT, R24, R71, PT ;  /* 0x000000471800720c */ /* 0x000fe20003fa4070 */
[----:B------:R-:W-:-:S04]  /*2fa0*/  IMAD.HI.U32 R61, R51, R95, RZ ;  /* 0x0000005f333d7227 */ /* 0x000fc800078e00ff */
[----:B------:R-:W-:Y:S01]  /*2fb0*/  @!P6 IMAD.IADD R63, R63, 0x1, -R24 ;  /* 0x000000013f3fe824 */ /* 0x000fe200078e0a18 */
[C---:B------:R-:W-:Y:S01]  /*2fc0*/  ISETP.GT.U32.AND P6, PT, R24.reuse, R91, PT ;  /* 0x0000005b1800720c */ /* 0x040fe20003fc4070 */
[----:B------:R-:W-:Y:S01]  /*2fd0*/  IMAD.MOV R73, RZ, RZ, -R54 ;  /* 0x000000ffff497224 */ /* 0x000fe200078e0a36 */
[----:B------:R-:W-:Y:S01]  /*2fe0*/  IADD3 R61, -R61, RZ, RZ ;  /* 0x000000ff3d3d7210 */ /* 0x000fe20007ffe1ff */
[----:B------:R-:W-:Y:S02]  /*2ff0*/  IMAD.MOV R54, RZ, RZ, -R55 ;  /* 0x000000ffff367224 */ /* 0x000fe400078e0a37 */
[----:B------:R-:W-:Y:S02]  /*3000*/  VIADD R112, R77, 0x37 ;  /* 0x000000374d707836 */ /* 0x000fe40000000000 */
[C---:B------:R-:W-:Y:S01]  /*3010*/  IMAD R93, R24.reuse, R54, R93 ;  /* 0x00000036185d7224 */ /* 0x040fe200078e025d */
[----:B------:R-:W-:Y:S01]  /*3020*/  @!P5 IADD3 R71, R71, -R24, RZ ;  /* 0x800000184747d210 */ /* 0x000fe20007ffe0ff */
[C---:B------:R-:W-:Y:S01]  /*3030*/  IMAD R95, R24.reuse, R61, R95 ;  /* 0x0000003d185f7224 */ /* 0x040fe200078e025f */
[----:B------:R-:W-:Y:S01]  /*3040*/  IABS R101, R112 ;  /* 0x0000007000657213 */ /* 0x000fe20000000000 */
[C---:B------:R-:W-:Y:S01]  /*3050*/  IMAD R55, R24.reuse, R73, R62 ;  /* 0x0000004918377224 */ /* 0x040fe200078e023e */
[C---:B------:R-:W-:Y:S01]  /*3060*/  ISETP.GT.U32.AND P5, PT, R24.reuse, R93, PT ;  /* 0x0000005d1800720c */ /* 0x040fe20003fa4070 */
[----:B------:R-:W-:Y:S01]  /*3070*/  @!P6 IMAD.IADD R91, R91, 0x1, -R24 ;  /* 0x000000015b5be824 */ /* 0x000fe200078e0a18 */
[C---:B------:R-:W-:Y:S01]  /*3080*/  ISETP.GT.U32.AND P6, PT, R24.reuse, R95, PT ;  /* 0x0000005f1800720c */ /* 0x040fe20003fc4070 */
[----:B------:R-:W-:Y:S01]  /*3090*/  IMAD.HI.U32 R61, R51, R99, RZ ;  /* 0x00000063333d7227 */ /* 0x000fe200078e00ff */
[----:B------:R-:W-:-:S02]  /*30a0*/  ISETP.GT.U32.AND P3, PT, R24, R55, PT ;  /* 0x000000371800720c */ /* 0x000fc40003f64070 */
[----:B------:R-:W-:Y:S01]  /*30b0*/  MOV R54, R57 ;  /* 0x0000003900367202 */ /* 0x000fe20000000f00 */
[----:B------:R-:W-:-:S04]  /*30c0*/  IMAD.HI.U32 R62, R51, R101, RZ ;  /* 0x00000065333e7227 */ /* 0x000fc800078e00ff */
[----:B------:R-:W-:Y:S02]  /*30d0*/  IMAD.MOV R61, RZ, RZ, -R61 ;  /* 0x000000ffff3d7224 */ /* 0x000fe400078e0a3d */
[--C-:B------:R-:W-:Y:S02]  /*30e0*/  @!P5 IMAD.IADD R93, R93, 0x1, -R24.reuse ;  /* 0x000000015d5dd824 */ /* 0x100fe400078e0a18 */
[----:B------:R-:W-:Y:S02]  /*30f0*/  @!P6 IMAD.IADD R95, R95, 0x1, -R24 ;  /* 0x000000015f5fe824 */ /* 0x000fe400078e0a18 */
[----:B------:R-:W-:Y:S01]  /*3100*/  IMAD.MOV R62, RZ, RZ, -R62 ;  /* 0x000000ffff3e7224 */ /* 0x000fe200078e0a3e */
[C---:B------:R-:W-:Y:S01]  /*3110*/  ISETP.GT.U32.AND P5, PT, R24.reuse, R93, PT ;  /* 0x0000005d1800720c */ /* 0x040fe20003fa4070 */
[C---:B------:R-:W-:Y:S01]  /*3120*/  IMAD R99, R24.reuse, R61, R99 ;  /* 0x0000003d18637224 */ /* 0x040fe200078e0263 */
[C---:B------:R-:W-:Y:S01]  /*3130*/  ISETP.GT.U32.AND P6, PT, R24.reuse, R95, PT ;  /* 0x0000005f1800720c */ /* 0x040fe20003fc4070 */
[----:B------:R-:W-:-:S02]  /*3140*/  IMAD R101, R24, R62, R101 ;  /* 0x0000003e18657224 */ /* 0x000fc400078e0265 */
[----:B------:R-:W-:Y:S02]  /*3150*/  VIADD R116, R77, 0x35 ;  /* 0x000000354d747836 */ /* 0x000fe40000000000 */
[--C-:B------:R-:W-:Y:S02]  /*3160*/  @!P3 IMAD.IADD R55, R55, 0x1, -R24.reuse ;  /* 0x000000013737b824 */ /* 0x100fe400078e0a18 */
[C---:B------:R-:W-:Y:S01]  /*3170*/  VIADD R108, R77.reuse, 0x39 ;  /* 0x000000394d6c7836 */ /* 0x040fe20000000000 */
[----:B------:R-:W-:Y:S01]  /*3180*/  IABS R97, R116 ;  /* 0x0000007400617213 */ /* 0x000fe20000000000 */
[----:B------:R-:W-:Y:S01]  /*3190*/  VIADD R106, R77, 0x3a ;  /* 0x0000003a4d6a7836 */ /* 0x000fe20000000000 */
[C---:B------:R-:W-:Y:S01]  /*31a0*/  ISETP.GT.U32.AND P3, PT, R24.reuse, R55, PT ;  /* 0x000000371800720c */ /* 0x040fe20003f64070 */
[----:B------:R-:W-:Y:S01]  /*31b0*/  @!P5 IMAD.IADD R93, R93, 0x1, -R24 ;  /* 0x000000015d5dd824 */ /* 0x000fe200078e0a18 */
[C---:B------:R-:W-:Y:S01]  /*31c0*/  ISETP.GT.U32.AND P5, PT, R24.reuse, R99, PT ;  /* 0x000000631800720c */ /* 0x040fe20003fa4070 */
[----:B------:R-:W-:Y:S01]  /*31d0*/  IMAD.HI.U32 R57, R51, R97, RZ ;  /* 0x0000006133397227 */ /* 0x000fe200078e00ff */
[----:B------:R-:W-:Y:S01]  /*31e0*/  @!P6 IADD3 R95, R95, -R24, RZ ;  /* 0x800000185f5fe210 */ /* 0x000fe20007ffe0ff */
[----:B------:R-:W-:Y:S01]  /*31f0*/  STL [R1+0x7694], R116 ;  /* 0x0076947401007387 */ /* 0x000fe20000100800 */
[C---:B------:R-:W-:Y:S01]  /*3200*/  ISETP.GT.U32.AND P6, PT, R24.reuse, R101, PT ;  /* 0x000000651800720c */ /* 0x040fe20003fc4070 */
[----:B------:R-:W-:Y:S01]  /*3210*/  IMAD.MOV R57, RZ, RZ, -R57 ;  /* 0x000000ffff397224 */ /* 0x000fe200078e0a39 */
[----:B------:R-:W-:Y:S01]  /*3220*/  IABS R105, R108 ;  /* 0x0000006c00697213 */ /* 0x000fe20000000000 */
[----:B------:R-:W-:Y:S01]  /*3230*/  VIADD R104, R77, 0x3b ;  /* 0x0000003b4d687836 */ /* 0x000fe20000000000 */
[----:B------:R-:W-:Y:S01]  /*3240*/  IABS R107, R106 ;  /* 0x0000006a006b7213 */ /* 0x000fe20000000000 */
[----:B------:R-:W-:Y:S01]  /*3250*/  IMAD R97, R24, R57, R97 ;  /* 0x0000003918617224 */ /* 0x000fe200078e0261 */
[----:B------:R-:W-:Y:S01]  /*3260*/  STL [R1+0x7698], R114 ;  /* 0x0076987201007387 */ /* 0x000fe20000100800 */
[----:B------:R-:W-:Y:S01]  /*3270*/  IMAD.HI.U32 R57, R51, R105, RZ ;  /* 0x0000006933397227 */ /* 0x000fe200078e00ff */
[----:B------:R-:W-:-:S02]  /*3280*/  IABS R109, R104 ;  /* 0x00000068006d7213 */ /* 0x000fc40000000000 */
[----:B------:R-:W-:Y:S01]  /*3290*/  @!P5 IADD3 R99, R99, -R24, RZ ;  /* 0x800000186363d210 */ /* 0x000fe20007ffe0ff */
[--C-:B------:R-:W-:Y:S01]  /*32a0*/  @!P3 IMAD.IADD R55, R55, 0x1, -R24.reuse ;  /* 0x000000013737b824 */ /* 0x100fe200078e0a18 */
[----:B------:R-:W-:Y:S01]  /*32b0*/  ISETP.GE.AND P3, PT, R77, RZ, PT ;  /* 0x000000ff4d00720c */ /* 0x000fe20003f66270 */
[----:B------:R-:W-:Y:S01]  /*32c0*/  @!P6 IMAD.IADD R101, R101, 0x1, -R24 ;  /* 0x000000016565e824 */ /* 0x000fe200078e0a18 */
[C---:B------:R-:W-:Y:S01]  /*32d0*/  ISETP.GT.U32.AND P6, PT, R24.reuse, R99, PT ;  /* 0x000000631800720c */ /* 0x040fe20003fc4070 */
[----:B------:R-:W-:Y:S01]  /*32e0*/  IMAD.MOV R57, RZ, RZ, -R57 ;  /* 0x000000ffff397224 */ /* 0x000fe200078e0a39 */
[----:B------:R-:W-:Y:S01]  /*32f0*/  MOV R68, R55 ;  /* 0x0000003700447202 */ /* 0x000fe20000000f00 */
[----:B------:R-:W-:Y:S01]  /*3300*/  IMAD.HI.U32 R55, R51, R103, RZ ;  /* 0x0000006733377227 */ /* 0x000fe200078e00ff */
[----:B------:R-:W-:Y:S03]  /*3310*/  STL [R1+0x769c], R112 ;  /* 0x00769c7001007387 */ /* 0x000fe60000100800 */
[----:B------:R-:W-:Y:S01]  /*3320*/  IMAD R105, R24, R57, R105 ;  /* 0x0000003918697224 */ /* 0x000fe200078e0269 */
[----:B------:R-:W-:Y:S01]  /*3330*/  STL [R1+0x76a4], R110 ;  /* 0x0076a46e01007387 */ /* 0x000fe20000100800 */
[----:B------:R-:W-:-:S02]  /*3340*/  IMAD.MOV R61, RZ, RZ, -R55 ;  /* 0x000000ffff3d7224 */ /* 0x000fc400078e0a37 */
[----:B------:R-:W-:Y:S01]  /*3350*/  IMAD.HI.U32 R55, R51, R107, RZ ;  /* 0x0000006b33377227 */ /* 0x000fe200078e00ff */
[----:B------:R5:W-:Y:S03]  /*3360*/  STL [R1+0x76a0], R108 ;  /* 0x0076a06c01007387 */ /* 0x000be60000100800 */
[----:B------:R-:W-:Y:S01]  /*3370*/  @!P6 IMAD.IADD R99, R99, 0x1, -R24 ;  /* 0x000000016363e824 */ /* 0x000fe200078e0a18 */
[C---:B------:R-:W-:Y:S01]  /*3380*/  ISETP.GT.U32.AND P6, PT, R24.reuse, R105, PT ;  /* 0x000000691800720c */ /* 0x040fe20003fc4070 */
[----:B------:R-:W-:Y:S01]  /*3390*/  IMAD.HI.U32 R57, R51, R109, RZ ;  /* 0x0000006d33397227 */ /* 0x000fe200078e00ff */
[----:B------:R-:W-:Y:S03]  /*33a0*/  STL [R1+0x76bc], R106 ;  /* 0x0076bc6a01007387 */ /* 0x000fe60000100800 */
[----:B------:R-:W-:Y:S01]  /*33b0*/  IMAD R103, R24, R61, R103 ;  /* 0x0000003d18677224 */ /* 0x000fe200078e0267 */
[----:B------:R-:W-:Y:S01]  /*33c0*/  STL [R1+0x76b8], R104 ;  /* 0x0076b86801007387 */ /* 0x000fe20000100800 */
[----:B------:R-:W-:-:S02]  /*33d0*/  IMAD.MOV R61, RZ, RZ, -R55 ;  /* 0x000000ffff3d7224 */ /* 0x000fc400078e0a37 */
[----:B------:R-:W-:Y:S02]  /*33e0*/  IMAD.MOV.U32 R55, RZ, RZ, R59 ;  /* 0x000000ffff377224 */ /* 0x000fe400078e003b */
[----:B------:R-:W-:Y:S02]  /*33f0*/  IMAD.MOV R59, RZ, RZ, -R57 ;  /* 0x000000ffff3b7224 */ /* 0x000fe400078e0a39 */
[----:B------:R-:W-:Y:S01]  /*3400*/  @!P3 IMAD.MOV R68, RZ, RZ, -R68 ;  /* 0x000000ffff44b224 */ /* 0x000fe200078e0a44 */
[C---:B------:R-:W-:Y:S01]  /*3410*/  ISETP.GT.U32.AND P3, PT, R24.reuse, R97, PT ;  /* 0x000000611800720c */ /* 0x040fe20003f64070 */
[C---:B------:R-:W-:Y:S01]  /*3420*/  IMAD R109, R24.reuse, R59, R109 ;  /* 0x0000003b186d7224 */ /* 0x040fe200078e026d */
[----:B------:R-:W-:Y:S01]  /*3430*/  @!P4 IADD3 R55, -R55, RZ, RZ ;  /* 0x000000ff3737c210 */ /* 0x000fe20007ffe1ff */
[----:B------:R-:W-:Y:S01]  /*3440*/  @!P6 IMAD.IADD R105, R105, 0x1, -R24 ;  /* 0x000000016969e824 */ /* 0x000fe200078e0a18 */
[C---:B------:R-:W-:Y:S01]  /*3450*/  ISETP.GT.U32.AND P4, PT, R24.reuse, R101, PT ;  /* 0x000000651800720c */ /* 0x040fe20003f84070 */
[C---:B------:R-:W-:Y:S01]  /*3460*/  VIADD R102, R77.reuse, 0x3c ;  /* 0x0000003c4d667836 */ /* 0x040fe20000000000 */
[----:B------:R-:W-:Y:S01]  /*3470*/  ISETP.GT.U32.AND P6, PT, R24, R109, PT ;  /* 0x0000006d1800720c */ /* 0x000fe20003fc4070 */
[----:B-1----:R-:W-:-:S02]  /*3480*/  VIADD R3, R77, 0x3e ;  /* 0x0000003e4d037836 */ /* 0x002fc40000000000 */
[C---:B------:R-:W-:Y:S01]  /*3490*/  IMAD R107, R24.reuse, R61, R107 ;  /* 0x0000003d186b7224 */ /* 0x040fe200078e026b */
[----:B------:R-:W-:Y:S01]  /*34a0*/  IABS R111, R102 ;  /* 0x00000066006f7213 */ /* 0x000fe20000000000 */
[----:B------:R-:W-:Y:S01]  /*34b0*/  VIADD R100, R77, 0x3d ;  /* 0x0000003d4d647836 */ /* 0x000fe20000000000 */
[----:B------:R-:W-:Y:S01]  /*34c0*/  IABS R115, R3 ;  /* 0x0000000300737213 */ /* 0x000fe20000000000 */
[--C-:B------:R-:W-:Y:S01]  /*34d0*/  @!P3 IMAD.IADD R97, R97, 0x1, -R24.reuse ;  /* 0x000000016161b824 */ /* 0x100fe200078e0a18 */
[----:B------:R-:W-:Y:S01]  /*34e0*/  STL [R1+0x76b4], R102 ;  /* 0x0076b46601007387 */ /* 0x000fe20000100800 */
[----:B------:R-:W-:Y:S01]  /*34f0*/  IMAD.HI.U32 R57, R51, R111, RZ ;  /* 0x0000006f33397227 */ /* 0x000fe200078e00ff */
[----:B------:R-:W-:Y:S02]  /*3500*/  IABS R113, R100 ;  /* 0x0000006400717213 */ /* 0x000fe40000000000 */
[C---:B------:R-:W-:Y:S01]  /*3510*/  ISETP.GT.U32.AND P5, PT, R24.reuse, R97, PT ;  /* 0x000000611800720c */ /* 0x040fe20003fa4070 */
[----:B------:R-:W-:Y:S01]  /*3520*/  @!P4 IMAD.IADD R101, R101, 0x1, -R24 ;  /* 0x000000016565c824 */ /* 0x000fe200078e0a18 */
[----:B------:R-:W-:Y:S01]  /*3530*/  @!P6 IADD3 R109, R109, -R24, RZ ;  /* 0x800000186d6de210 */ /* 0x000fe20007ffe0ff */
[----:B------:R-:W-:Y:S01]  /*3540*/  IMAD.MOV R61, RZ, RZ, -R57 ;  /* 0x000000ffff3d7224 */ /* 0x000fe200078e0a39 */
[C---:B------:R-:W-:Y:S01]  /*3550*/  ISETP.GT.U32.AND P4, PT, R24.reuse, R107, PT ;  /* 0x0000006b1800720c */ /* 0x040fe20003f84070 */
[----:B------:R-:W-:Y:S01]  /*3560*/  IMAD.HI.U32 R57, R51, R115, RZ ;  /* 0x0000007333397227 */ /* 0x000fe200078e00ff */
[----:B------:R-:W-:Y:S01]  /*3570*/  ISETP.GT.U32.AND P6, PT, R24, R109, PT ;  /* 0x0000006d1800720c */ /* 0x000fe20003fc4070 */
[----:B------:R-:W-:Y:S01]  /*3580*/  STL [R1+0x76b0], R100 ;  /* 0x0076b06401007387 */ /* 0x000fe20000100800 */
[----:B------:R-:W-:Y:S01]  /*3590*/  ISETP.GE.AND P3, PT, R70, RZ, PT ;  /* 0x000000ff4600720c */ /* 0x000fe20003f66270 */
[----:B------:R-:W-:-:S02]  /*35a0*/  IMAD.MOV R57, RZ, RZ, -R57 ;  /* 0x000000ffff397224 */ /* 0x000fc400078e0a39 */
[----:B------:R-:W-:Y:S01]  /*35b0*/  @!P2 IMAD.MOV R54, RZ, RZ, -R54 ;  /* 0x000000ffff36a224 */ /* 0x000fe200078e0a36 */
[C---:B------:R-:W-:Y:S01]  /*35c0*/  ISETP.GT.U32.AND P2, PT, R24.reuse, R63, PT ;  /* 0x0000003f1800720c */ /* 0x040fe20003f44070 */
[----:B------:R-:W-:Y:S01]  /*35d0*/  IMAD.HI.U32 R59, R51, R113, RZ ;  /* 0x00000071333b7227 */ /* 0x000fe200078e00ff */
[----:B------:R-:W-:Y:S01]  /*35e0*/  @!P5 IADD3 R97, R97, -R24, RZ ;  /* 0x800000186161d210 */ /* 0x000fe20007ffe0ff */
[----:B------:R1:W-:Y:S01]  /*35f0*/  STL [R1+0x76ac], R3 ;  /* 0x0076ac0301007387 */ /* 0x0003e20000100800 */
[C---:B------:R-:W-:Y:S01]  /*3600*/  ISETP.GT.U32.AND P5, PT, R24.reuse, R103, PT ;  /* 0x000000671800720c */ /* 0x040fe20003fa4070 */
[----:B------:R-:W-:Y:S02]  /*3610*/  IMAD R115, R24, R57, R115 ;  /* 0x0000003918737224 */ /* 0x000fe400078e0273 */
[----:B------:R-:W-:Y:S02]  /*3620*/  IMAD.SHL.U32 R51, R52, 0x200, RZ ;  /* 0x0000020034337824 */ /* 0x000fe400078e00ff */
[--C-:B------:R-:W-:Y:S01]  /*3630*/  @!P4 IMAD.IADD R107, R107, 0x1, -R24.reuse ;  /* 0x000000016b6bc824 */ /* 0x100fe200078e0a18 */
[----:B------:R-:W-:Y:S01]  /*3640*/  ISETP.GE.AND P4, PT, R72, RZ, PT ;  /* 0x000000ff4800720c */ /* 0x000fe20003f86270 */
[----:B------:R-:W-:Y:S01]  /*3650*/  @!P6 IMAD.IADD R109, R109, 0x1, -R24 ;  /* 0x000000016d6de824 */ /* 0x000fe200078e0a18 */
[C---:B------:R-:W-:Y:S01]  /*3660*/  ISETP.GT.U32.AND P6, PT, R24.reuse, R115, PT ;  /* 0x000000731800720c */ /* 0x040fe20003fc4070 */
[C---:B------:R-:W-:Y:S01]  /*3670*/  IMAD R111, R24.reuse, R61, R111 ;  /* 0x0000003d186f7224 */ /* 0x040fe200078e026f */
[C---:B------:R-:W-:Y:S01]  /*3680*/  LOP3.LUT R96, R51.reuse, 0x1f, R75, 0xf8, !PT ;  /* 0x0000001f33607812 */ /* 0x040fe200078ef84b */
[----:B------:R-:W-:Y:S01]  /*3690*/  IMAD.MOV R59, RZ, RZ, -R59 ;  /* 0x000000ffff3b7224 */ /* 0x000fe200078e0a3b */
[C---:B------:R-:W-:Y:S01]  /*36a0*/  LOP3.LUT R90, R51.reuse, 0x60, R224, 0xfe, !PT ;  /* 0x00000060335a7812 */ /* 0x040fe200078efee0 */
[----:B------:R-:W-:Y:S01]  /*36b0*/  @!P3 IMAD.MOV R58, RZ, RZ, -R58 ;  /* 0x000000ffff3ab224 */ /* 0x000fe200078e0a3a */
[----:B------:R-:W-:Y:S01]  /*36c0*/  LOP3.LUT R92, R51, 0x40, R224, 0xfe, !PT ;  /* 0x00000040335c7812 */ /* 0x000fe200078efee0 */
[----:B------:R-:W-:Y:S01]  /*36d0*/  IMAD R113, R24, R59, R113 ;  /* 0x0000003b18717224 */ /* 0x000fe200078e0271 */
[----:B------:R-:W-:Y:S01]  /*36e0*/  IABS R61, R96 ;  /* 0x00000060003d7213 */ /* 0x000fe20000000000 */
[----:B------:R-:W-:Y:S01]  /*36f0*/  STL [R1+0x3c7c], R96 ;  /* 0x003c7c6001007387 */ /* 0x000fe20000100800 */
[----:B------:R-:W-:Y:S01]  /*3700*/  IABS R77, R90 ;  /* 0x0000005a004d7213 */ /* 0x000fe20000000000 */
[----:B------:R-:W-:Y:S01]  /*3710*/  @!P4 IMAD.MOV R67, RZ, RZ, -R67 ;  /* 0x000000ffff43c224 */ /* 0x000fe200078e0a43 */
[----:B------:R-:W-:Y:S01]  /*3720*/  @!P2 IADD3 R63, R63, -R24, RZ ;  /* 0x800000183f3fa210 */ /* 0x000fe20007ffe0ff */
[----:B------:R-:W-:Y:S01]  /*3730*/  @!P6 IMAD.IADD R115, R115, 0x1, -R24 ;  /* 0x000000017373e824 */ /* 0x000fe200078e0a18 */
[----:B------:R-:W-:Y:S01]  /*3740*/  LOP3.LUT R94, R51, 0x20, R224, 0xfe, !PT ;  /* 0x00000020335e7812 */ /* 0x000fe200078efee0 */
[----:B------:R-:W-:Y:S01]  /*3750*/  IMAD.HI.U32 R51, R10, R61, RZ ;  /* 0x0000003d0a337227 */ /* 0x000fe200078e00ff */
[----:B------:R-:W-:-:S02]  /*3760*/  IABS R75, R92 ;  /* 0x0000005c004b7213 */ /* 0x000fc40000000000 */
[----:B------:R-:W-:Y:S01]  /*3770*/  ISETP.GE.AND P2, PT, R66, RZ, PT ;  /* 0x000000ff4200720c */ /* 0x000fe20003f46270 */
[C---:B------:R-:W-:Y:S01]  /*3780*/  IMAD.HI.U32 R59, R10.reuse, R77, RZ ;  /* 0x0000004d0a3b7227 */ /* 0x040fe200078e00ff */
[----:B------:R-:W-:Y:S01]  /*3790*/  IABS R73, R94 ;  /* 0x0000005e00497213 */ /* 0x000fe20000000000 */
[----:B------:R-:W-:Y:S01]  /*37a0*/  STL [R1+0x3c88], R94 ;  /* 0x003c885e01007387 */ /* 0x000fe20000100800 */
[----:B------:R-:W-:Y:S01]  /*37b0*/  @!P5 IADD3 R103, R103, -R24, RZ ;  /* 0x800000186767d210 */ /* 0x000fe20007ffe0ff */
[----:B------:R-:W-:Y:S01]  /*37c0*/  IMAD.HI.U32 R57, R10, R75, RZ ;  /* 0x0000004b0a397227 */ /* 0x000fe200078e00ff */
[----:B------:R-:W-:Y:S01]  /*37d0*/  ISETP.GE.AND P5, PT, R64, RZ, PT ;  /* 0x000000ff4000720c */ /* 0x000fe20003fa6270 */
[----:B------:R-:W-:Y:S01]  /*37e0*/  STL [R1+0x3c84], R92 ;  /* 0x003c845c01007387 */ /* 0x000fe20000100800 */
[----:B------:R-:W-:Y:S01]  /*37f0*/  ISETP.GE.AND P4, PT, R118, RZ, PT ;  /* 0x000000ff7600720c */ /* 0x000fe20003f86270 */
[----:B------:R-:W-:Y:S01]  /*3800*/  IMAD.MOV R51, RZ, RZ, -R51 ;  /* 0x000000ffff337224 */ /* 0x000fe200078e0a33 */
[----:B------:R-:W-:Y:S01]  /*3810*/  LOP3.LUT R84, R96, 0xc0, RZ, 0xfc, !PT ;  /* 0x000000c060547812 */ /* 0x000fe200078efcff */
[----:B------:R-:W-:Y:S01]  /*3820*/  IMAD.MOV R64, RZ, RZ, -R59 ;  /* 0x000000ffff407224 */ /* 0x000fe200078e0a3b */
[----:B------:R-:W-:Y:S01]  /*3830*/  ISETP.GT.U32.AND P6, PT, R24, R115, PT ;  /* 0x000000731800720c */ /* 0x000fe20003fc4070 */
[----:B------:R-:W-:Y:S01]  /*3840*/  IMAD.HI.U32 R52, R10, R73, RZ ;  /* 0x000000490a347227 */ /* 0x000fe200078e00ff */
[C---:B------:R-:W-:Y:S01]  /*3850*/  LOP3.LUT R86, R96.reuse, 0xa0, RZ, 0xfc, !PT ;  /* 0x000000a060567812 */ /* 0x040fe200078efcff */
[----:B------:R-:W-:Y:S01]  /*3860*/  STL [R1+0x3c80], R90 ;  /* 0x003c805a01007387 */ /* 0x000fe20000100800 */
[----:B--2---:R-:W-:Y:S01]  /*3870*/  LOP3.LUT R4, R96, 0x160, RZ, 0xfc, !PT ;  /* 0x0000016060047812 */ /* 0x004fe200078efcff */
[----:B------:R-:W-:Y:S01]  /*3880*/  IMAD.MOV R62, RZ, RZ, -R57 ;  /* 0x000000ffff3e7224 */ /* 0x000fe200078e0a39 */
[----:B------:R-:W-:Y:S01]  /*3890*/  IADD3 R52, -R52, RZ, RZ ;  /* 0x000000ff34347210 */ /* 0x000fe20007ffe1ff */
[----:B------:R-:W-:Y:S01]  /*38a0*/  IMAD R57, R2, R51, R61 ;  /* 0x0000003302397224 */ /* 0x000fe200078e023d */
[----:B------:R-:W-:Y:S01]  /*38b0*/  LOP3.LUT R72, R96, 0x140, RZ, 0xfc, !PT ;  /* 0x0000014060487812 */ /* 0x000fe200078efcff */
[----:B------:R-:W-:Y:S01]  /*38c0*/  IMAD R61, R2, R64, R77 ;  /* 0x00000040023d7224 */ /* 0x000fe200078e024d */
[----:B------:R-:W-:Y:S01]  /*38d0*/  IABS R77, R84 ;  /* 0x00000054004d7213 */ /* 0x000fe20000000000 */
[----:B------:R-:W-:Y:S01]  /*38e0*/  @!P2 IMAD.MOV R60, RZ, RZ, -R60 ;  /* 0x000000ffff3ca224 */ /* 0x000fe200078e0a3c */
[----:B------:R-:W-:Y:S01]  /*38f0*/  ISETP.GT.U32.AND P2, PT, R24, R105, PT ;  /* 0x000000691800720c */ /* 0x000fe20003f44070 */
[----:B------:R-:W-:Y:S01]  /*3900*/  IMAD R51, R2, R62, R75 ;  /* 0x0000003e02337224 */ /* 0x000fe200078e024b */
[----:B------:R-:W-:Y:S01]  /*3910*/  IABS R75, R86 ;  /* 0x00000056004b7213 */ /* 0x000fe20000000000 */
[----:B------:R-:W-:Y:S01]  /*3920*/  IMAD.HI.U32 R62, R10, R77, RZ ;  /* 0x0000004d0a3e7227 */ /* 0x000fe200078e00ff */
[----:B------:R-:W-:-:S02]  /*3930*/  IABS R87, R4 ;  /* 0x0000000400577213 */ /* 0x000fc40000000000 */
[----:B------:R-:W-:Y:S01]  /*3940*/  @!P6 IADD3 R115, R115, -R24, RZ ;  /* 0x800000187373e210 */ /* 0x000fe20007ffe0ff */
[----:B------:R-:W-:Y:S01]  /*3950*/  IMAD R59, R2, R52, R73 ;  /* 0x00000034023b7224 */ /* 0x000fe200078e0249 */
[----:B------:R-:W-:Y:S01]  /*3960*/  IABS R85, R72 ;  /* 0x0000004800557213 */ /* 0x000fe20000000000 */
[----:B------:R-:W-:Y:S01]  /*3970*/  @!P4 IMAD.MOV R95, RZ, RZ, -R95 ;  /* 0x000000ffff5fc224 */ /* 0x000fe200078e0a5f */
[----:B------:R-:W-:Y:S01]  /*3980*/  ISETP.GE.AND P4, PT, R108, RZ, PT ;  /* 0x000000ff6c00720c */ /* 0x000fe20003f86270 */
[----:B------:R-:W-:Y:S01]  /*3990*/  IMAD.HI.U32 R52, R10, R75, RZ ;  /* 0x0000004b0a347227 */ /* 0x000fe200078e00ff */
[----:B------:R-:W-:Y:S01]  /*39a0*/  ISETP.GT.U32.AND P6, PT, R2, R57, PT ;  /* 0x000000390200720c */ /* 0x000fe20003fc4070 */
[----:B-----5:R-:W2:Y:S01]  /*39b0*/  LDC R108, c[0x0][0x230] ;  /* 0x00008c00ff6c7b82 */ /* 0x020ea20000000800 */
[C---:B------:R-:W-:Y:S01]  /*39c0*/  LOP3.LUT R88, R96.reuse, 0x80, RZ, 0xfc, !PT ;  /* 0x0000008060587812 */ /* 0x040fe200078efcff */
[----:B------:R-:W-:Y:S01]  /*39d0*/  IMAD.MOV R62, RZ, RZ, -R62 ;  /* 0x000000ffff3e7224 */ /* 0x000fe200078e0a3e */
[----:B------:R-:W-:Y:S01]  /*39e0*/  @!P2 IADD3 R105, R105, -R24, RZ ;  /* 0x800000186969a210 */ /* 0x000fe20007ffe0ff */
[----:B------:R-:W-:Y:S01]  /*39f0*/  IMAD.MOV R52, RZ, RZ, -R52 ;  /* 0x000000ffff347224 */ /* 0x000fe200078e0a34 */
[----:B------:R-:W-:Y:S01]  /*3a00*/  LOP3.LUT R82, R96, 0xe0, RZ, 0xfc, !PT ;  /* 0x000000e060527812 */ /* 0x000fe200078efcff */
[----:B------:R-:W-:Y:S01]  /*3a10*/  IMAD R77, R2, R62, R77 ;  /* 0x0000003e024d7224 */ /* 0x000fe200078e024d */
[----:B------:R-:W-:Y:S01]  /*3a20*/  ISETP.GE.AND P2, PT, R74, RZ, PT ;  /* 0x000000ff4a00720c */ /* 0x000fe20003f46270 */
[----:B------:R-:W-:Y:S01]  /*3a30*/  IMAD.HI.U32 R62, R10, R87, RZ ;  /* 0x000000570a3e7227 */ /* 0x000fe200078e00ff */
[C---:B------:R-:W-:Y:S01]  /*3a40*/  LOP3.LUT R80, R96.reuse, 0x100, RZ, 0xfc, !PT ;  /* 0x0000010060507812 */ /* 0x040fe200078efcff */
[----:B------:R-:W-:Y:S01]  /*3a50*/  STL [R1+0x3ca0], R88 ;  /* 0x003ca05801007387 */ /* 0x000fe20000100800 */
[----:B------:R-:W-:Y:S01]  /*3a60*/  LOP3.LUT R74, R96, 0x120, RZ, 0xfc, !PT ;  /* 0x00000120604a7812 */ /* 0x000fe200078efcff */
[----:B------:R-:W-:Y:S01]  /*3a70*/  IMAD R75, R2, R52, R75 ;  /* 0x00000034024b7224 */ /* 0x000fe200078e024b */
[----:B------:R-:W-:Y:S01]  /*3a80*/  IADD3 R62, -R62, RZ, RZ ;  /* 0x000000ff3e3e7210 */ /* 0x000fe20007ffe1ff */
[----:B------:R-:W-:Y:S01]  /*3a90*/  IMAD.HI.U32 R52, R10, R85, RZ ;  /* 0x000000550a347227 */ /* 0x000fe200078e00ff */
[----:B------:R-:W-:Y:S01]  /*3aa0*/  STL [R1+0x3c9c], R86 ;  /* 0x003c9c5601007387 */ /* 0x000fe20000100800 */
[----:B------:R-:W-:-:S02]  /*3ab0*/  LOP3.LUT R70, R96, 0x180, RZ, 0xfc, !PT ;  /* 0x0000018060467812 */ /* 0x000fc400078efcff */
[----:B------:R-:W-:Y:S01]  /*3ac0*/  IMAD.MOV R52, RZ, RZ, -R52 ;  /* 0x000000ffff347224 */ /* 0x000fe200078e0a34 */
[----:B------:R-:W-:Y:S01]  /*3ad0*/  STL [R1+0x3c98], R84 ;  /* 0x003c985401007387 */ /* 0x000fe20000100800 */
[----:B------:R-:W-:Y:S01]  /*3ae0*/  @!P4 IMAD.MOV R105, RZ, RZ, -R105 ;  /* 0x000000ffff69c224 */ /* 0x000fe200078e0a69 */
[----:B------:R-:W-:Y:S01]  /*3af0*/  ISETP.NE.AND P4, PT, R9, RZ, PT ;  /* 0x000000ff0900720c */ /* 0x000fe20003f85270 */
[C---:B------:R-:W-:Y:S01]  /*3b00*/  IMAD R87, R2.reuse, R62, R87 ;  /* 0x0000003e02577224 */ /* 0x040fe200078e0257 */
[----:B------:R-:W-:Y:S01]  /*3b10*/  STL [R1+0x3c94], R82 ;  /* 0x003c945201007387 */ /* 0x000fe20000100800 */
[----:B------:R-:W-:Y:S01]  /*3b20*/  LOP3.LUT R9, RZ, R9, RZ, 0x33, !PT ;  /* 0x00000009ff097212 */ /* 0x000fe200078e33ff */
[----:B------:R-:W-:Y:S01]  /*3b30*/  IMAD R85, R2, R52, R85 ;  /* 0x0000003402557224 */ /* 0x000fe200078e0255 */
[C---:B------:R-:W-:Y:S01]  /*3b40*/  LOP3.LUT R5, R96.reuse, 0x1e0, RZ, 0xfc, !PT ;  /* 0x000001e060057812 */ /* 0x040fe200078efcff */
[----:B------:R-:W-:Y:S01]  /*3b50*/  STL [R1+0x3c90], R80 ;  /* 0x003c905001007387 */ /* 0x000fe20000100800 */
[C---:B------:R-:W-:Y:S01]  /*3b60*/  LOP3.LUT R62, R96.reuse, 0x1a0, RZ, 0xfc, !PT ;  /* 0x000001a0603e7812 */ /* 0x040fe200078efcff */
[----:B------:R-:W-:Y:S01]  /*3b70*/  @!P6 IMAD.IADD R57, R57, 0x1, -R2 ;  /* 0x000000013939e824 */ /* 0x000fe200078e0a02 */
[----:B------:R-:W-:Y:S01]  /*3b80*/  ISETP.GE.AND P6, PT, R3, RZ, PT ;  /* 0x000000ff0300720c */ /* 0x000fe20003fc6270 */
[----:B------:R-:W-:Y:S01]  /*3b90*/  STL [R1+0x3c8c], R74 ;  /* 0x003c8c4a01007387 */ /* 0x000fe20000100800 */
[----:B------:R-:W-:Y:S01]  /*3ba0*/  LOP3.LUT R52, R96, 0x1c0, RZ, 0xfc, !PT ;  /* 0x000001c060347812 */ /* 0x000fe200078efcff */
[----:B------:R-:W-:Y:S01]  /*3bb0*/  @!P2 IMAD.MOV R69, RZ, RZ, -R69 ;  /* 0x000000ffff45a224 */ /* 0x000fe200078e0a45 */
[C---:B-1----:R-:W-:Y:S01]  /*3bc0*/  SEL R3, R9.reuse, R68, !P4 ;  /* 0x0000004409037207 */ /* 0x042fe20006000000 */
[----:B------:R-:W-:Y:S01]  /*3bd0*/  STL [R1+0x3ca4], R72 ;  /* 0x003ca44801007387 */ /* 0x000fe20000100800 */
[----:B------:R-:W-:-:S02]  /*3be0*/  SEL R6, R9, R13, !P4 ;  /* 0x0000000d09067207 */ /* 0x000fc40006000000 */
[C---:B------:R-:W-:Y:S01]  /*3bf0*/  ISETP.GT.U32.AND P1, PT, R24.reuse, R103, PT ;  /* 0x000000671800720c */ /* 0x040fe20003f24070 */
[----:B------:R-:W-:Y:S01]  /*3c00*/  STL [R1+0x3cac], R4 ;  /* 0x003cac0401007387 */ /* 0x000fe20000100800 */
[----:B------:R-:W-:Y:S02]  /*3c10*/  ISETP.GT.U32.AND P3, PT, R24, R107, PT ;  /* 0x0000006b1800720c */ /* 0x000fe40003f64070 */
[----:B------:R-:W-:Y:S01]  /*3c20*/  IABS R73, R88 ;  /* 0x0000005800497213 */ /* 0x000fe20000000000 */
[----:B------:R-:W-:Y:S01]  /*3c30*/  STL [R1+0x3ca8], R70 ;  /* 0x003ca84601007387 */ /* 0x000fe20000100800 */
[----:B------:R-:W-:Y:S02]  /*3c40*/  IABS R81, R80 ;  /* 0x0000005000517213 */ /* 0x000fe40000000000 */
[----:B------:R-:W-:Y:S01]  /*3c50*/  IABS R83, R74 ;  /* 0x0000004a00537213 */ /* 0x000fe20000000000 */
[----:B------:R-:W-:Y:S01]  /*3c60*/  STL [R1+0x3cb8], R5 ;  /* 0x003cb80501007387 */ /* 0x000fe20000100800 */
[----:B------:R-:W-:Y:S01]  /*3c70*/  IABS R89, R70 ;  /* 0x0000004600597213 */ /* 0x000fe20000000000 */
[----:B------:R-:W-:Y:S01]  /*3c80*/  IMAD.HI.U32 R66, R10, R81, RZ ;  /* 0x000000510a427227 */ /* 0x000fe200078e00ff */
[----:B------:R-:W-:Y:S01]  /*3c90*/  ISETP.GE.AND P2, PT, R116, RZ, PT ;  /* 0x000000ff7400720c */ /* 0x000fe20003f46270 */
[----:B------:R-:W-:Y:S01]  /*3ca0*/  STL [R1+0x3cb0], R62 ;  /* 0x003cb03e01007387 */ /* 0x000fe20000100800 */
[----:B------:R-:W-:Y:S01]  /*3cb0*/  IABS R79, R82 ;  /* 0x00000052004f7213 */ /* 0x000fe20000000000 */
[--C-:B------:R-:W-:Y:S01]  /*3cc0*/  @!P1 IMAD.IADD R103, R103, 0x1, -R24.reuse ;  /* 0x0000000167679824 */ /* 0x100fe200078e0a18 */
[C---:B------:R-:W-:Y:S01]  /*3cd0*/  ISETP.GT.U32.AND P1, PT, R24.reuse, R111, PT ;  /* 0x0000006f1800720c */ /* 0x040fe20003f24070 */
[----:B------:R-:W-:Y:S01]  /*3ce0*/  STL [R1+0x3cb4], R52 ;  /* 0x003cb43401007387 */ /* 0x000fe20000100800 */
[----:B------:R-:W-:Y:S01]  /*3cf0*/  @!P3 IMAD.IADD R107, R107, 0x1, -R24 ;  /* 0x000000016b6bb824 */ /* 0x000fe200078e0a18 */
[----:B------:R-:W-:Y:S01]  /*3d00*/  ISETP.GT.U32.AND P3, PT, R24, R113, PT ;  /* 0x000000711800720c */ /* 0x000fe20003f64070 */
[----:B------:R-:W-:Y:S01]  /*3d10*/  IMAD.MOV R66, RZ, RZ, -R66 ;  /* 0x000000ffff427224 */ /* 0x000fe200078e0a42 */
[----:B------:R1:W-:Y:S01]  /*3d20*/  STL [R1+0x3afc], R3 ;  /* 0x003afc0301007387 */ /* 0x0003e20000100800 */
[----:B------:R-:W-:Y:S01]  /*3d30*/  IMAD.HI.U32 R64, R10, R79, RZ ;  /* 0x0000004f0a407227 */ /* 0x000fe200078e00ff */
[----:B------:R-:W-:-:S02]  /*3d40*/  IABS R117, R5 ;  /* 0x0000000500757213 */ /* 0x000fc40000000000 */
[----:B------:R-:W-:Y:S01]  /*3d50*/  @!P6 IADD3 R115, -R115, RZ, RZ ;  /* 0x000000ff7373e210 */ /* 0x000fe20007ffe1ff */
[----:B------:R-:W-:Y:S01]  /*3d60*/  IMAD R81, R2, R66, R81 ;  /* 0x0000004202517224 */ /* 0x000fe200078e0251 */
[----:B------:R-:W-:Y:S01]  /*3d70*/  IADD3 R64, -R64, RZ, RZ ;  /* 0x000000ff40407210 */ /* 0x000fe20007ffe1ff */
[----:B------:R-:W-:Y:S01]  /*3d80*/  @!P2 IMAD.MOV R97, RZ, RZ, -R97 ;  /* 0x000000ffff61a224 */ /* 0x000fe200078e0a61 */
[----:B------:R-:W-:Y:S01]  /*3d90*/  ISETP.GE.AND P2, PT, R106, RZ, PT ;  /* 0x000000ff6a00720c */ /* 0x000fe20003f46270 */
[----:B------:R-:W-:Y:S01]  /*3da0*/  @!P1 IMAD.IADD R111, R111, 0x1, -R24 ;  /* 0x000000016f6f9824 */ /* 0x000fe200078e0a18 */
[C---:B-1----:R-:W-:Y:S01]  /*3db0*/  SEL R3, R9.reuse, R11, !P4 ;  /* 0x0000000b09037207 */ /* 0x042fe20006000000 */
[----:B------:R-:W-:Y:S01]  /*3dc0*/  IMAD R79, R2, R64, R79 ;  /* 0x00000040024f7224 */ /* 0x000fe200078e024f */
[C---:B------:R-:W-:Y:S01]  /*3dd0*/  SEL R11, R9.reuse, R12, !P4 ;  /* 0x0000000c090b7207 */ /* 0x040fe20006000000 */
[----:B------:R-:W-:Y:S01]  /*3de0*/  IMAD.HI.U32 R64, R10, R117, RZ ;  /* 0x000000750a407227 */ /* 0x000fe200078e00ff */
[----:B------:R-:W-:Y:S01]  /*3df0*/  SEL R12, R9, R26, !P4 ;  /* 0x0000001a090c7207 */ /* 0x000fe20006000000 */
[----:B------:R1:W-:Y:S01]  /*3e00*/  STL [R1+0x3c78], R3 ;  /* 0x003c780301007387 */ /* 0x0003e20000100800 */
[----:B------:R-:W-:Y:S01]  /*3e10*/  @!P3 IADD3 R113, R113, -R24, RZ ;  /* 0x800000187171b210 */ /* 0x000fe20007ffe0ff */
[----:B------:R-:W-:Y:S01]  /*3e20*/  IMAD.MOV R64, RZ, RZ, -R64 ;  /* 0x000000ffff407224 */ /* 0x000fe200078e0a40 */
[C---:B------:R-:W-:Y:S01]  /*3e30*/  ISETP.GT.U32.AND P1, PT, R24.reuse, R111, PT ;  /* 0x0000006f1800720c */ /* 0x040fe20003f24070 */
[----:B------:R5:W-:Y:S01]  /*3e40*/  STL [R1+0x3cbc], R11 ;  /* 0x003cbc0b01007387 */ /* 0x000be20000100800 */
[----:B------:R-:W-:Y:S01]  /*3e50*/  ISETP.GT.U32.AND P3, PT, R24, R113, PT ;  /* 0x000000711800720c */ /* 0x000fe20003f64070 */
[----:B------:R-:W4:Y:S01]  /*3e60*/  LDC R106, c[0x0][0x230] ;  /* 0x00008c00ff6a7b82 */ /* 0x000f220000000800 */
[----:B------:R-:W-:Y:S01]  /*3e70*/  @!P2 IADD3 R107, -R107, RZ, RZ ;  /* 0x000000ff6b6ba210 */ /* 0x000fe20007ffe1ff */
[----:B------:R3:W-:Y:S01]  /*3e80*/  STL [R1+0x3f10], R6 ;  /* 0x003f100601007387 */ /* 0x0007e20000100800 */
[----:B------:R-:W-:-:S02]  /*3e90*/  ISETP.GE.AND P2, PT, R100, RZ, PT ;  /* 0x000000ff6400720c */ /* 0x000fc40003f46270 */
[C---:B-1----:R-:W-:Y:S02]  /*3ea0*/  SEL R3, R9.reuse, R14, !P4 ;  /* 0x0000000e09037207 */ /* 0x042fe40006000000 */
[----:B-----5:R-:W-:-:S03]  /*3eb0*/  SEL R11, R9, R17, !P4 ;  /* 0x00000011090b7207 */ /* 0x020fc60006000000 */
[----:B------:R1:W-:Y:S01]  /*3ec0*/  STL [R1+0x3f14], R3 ;  /* 0x003f140301007387 */ /* 0x0003e20000100800 */
[--C-:B------:R-:W-:Y:S01]  /*3ed0*/  @!P1 IMAD.IADD R111, R111, 0x1, -R24.reuse ;  /* 0x000000016f6f9824 */ /* 0x100fe200078e0a18 */
[----:B---3--:R-:W-:Y:S01]  /*3ee0*/  SEL R6, R9, R15, !P4 ;  /* 0x0000000f09067207 */ /* 0x008fe20006000000 */
[----:B------:R-:W-:Y:S01]  /*3ef0*/  @!P3 IMAD.IADD R113, R113, 0x1, -R24 ;  /* 0x000000017171b824 */ /* 0x000fe200078e0a18 */
[----:B------:R3:W-:Y:S01]  /*3f00*/  STL [R1+0x3f18], R11 ;  /* 0x003f180b01007387 */ /* 0x0007e20000100800 */
[----:B------:R-:W-:Y:S01]  /*3f10*/  IMAD.HI.U32 R24, R10, R73, RZ ;  /* 0x000000490a187227 */ /* 0x000fe200078e00ff */
[----:B------:R-:W-:Y:S02]  /*3f20*/  ISETP.GE.AND P1, PT, R76, RZ, PT ;  /* 0x000000ff4c00720c */ /* 0x000fe40003f26270 */
[----:B------:R5:W-:Y:S01]  /*3f30*/  STL [R1+0x3f1c], R6 ;  /* 0x003f1c0601007387 */ /* 0x000be20000100800 */
[----:B------:R-:W-:Y:S01]  /*3f40*/  IMAD.MOV R24, RZ, RZ, -R24 ;  /* 0x000000ffff187224 */ /* 0x000fe200078e0a18 */
[C---:B-1----:R-:W-:Y:S01]  /*3f50*/  SEL R3, R9.reuse, R16, !P4 ;  /* 0x0000001009037207 */ /* 0x042fe20006000000 */
[----:B------:R-:W-:Y:S01]  /*3f60*/  @!P2 IMAD.MOV R113, RZ, RZ, -R113 ;  /* 0x000000ffff71a224 */ /* 0x000fe200078e0a71 */
[----:B------:R-:W-:Y:S01]  /*3f70*/  ISETP.GE.AND P3, PT, R78, RZ, PT ;  /* 0x000000ff4e00720c */ /* 0x000fe20003f66270 */
[----:B------:R-:W-:Y:S01]  /*3f80*/  IMAD R73, R2, R24, R73 ;  /* 0x0000001802497224 */ /* 0x000fe200078e0249 */
[----:B---3--:R-:W-:Y:S01]  /*3f90*/  SEL R11, R9, R20, !P4 ;  /* 0x00000014090b7207 */ /* 0x008fe20006000000 */
[----:B------:R-:W-:Y:S01]  /*3fa0*/  STL [R1+0x3f20], R3 ;  /* 0x003f200301007387 */ /* 0x000fe20000100800 */
[----:B------:R-:W-:Y:S01]  /*3fb0*/  IMAD.HI.U32 R24, R10, R83, RZ ;  /* 0x000000530a187227 */ /* 0x000fe200078e00ff */
[----:B------:R-:W-:-:S02]  /*3fc0*/  ISETP.GT.U32.AND P2, PT, R2, R57, PT ;  /* 0x000000390200720c */ /* 0x000fc40003f44070 */
[----:B-----5:R-:W-:Y:S01]  /*3fd0*/  SEL R6, R9, R19, !P4 ;  /* 0x0000001309067207 */ /* 0x020fe20006000000 */
[----:B------:R1:W-:Y:S01]  /*3fe0*/  STL [R1+0x3f24], R11 ;  /* 0x003f240b01007387 */ /* 0x0003e20000100800 */
[----:B------:R-:W-:Y:S02]  /*3ff0*/  IMAD.MOV R66, RZ, RZ, -R24 ;  /* 0x000000ffff427224 */ /* 0x000fe400078e0a18 */
[----:B------:R-:W-:Y:S01]  /*4000*/  IMAD.HI.U32 R24, R10, R89, RZ ;  /* 0x000000590a187227 */ /* 0x000fe200078e00ff */
[----:B------:R3:W-:Y:S01]  /*4010*/  STL [R1+0x3f28], R6 ;  /* 0x003f280601007387 */ /* 0x0007e20000100800 */
[----:B------:R-:W-:Y:S02]  /*4020*/  @!P3 IADD3 R91, -R91, RZ, RZ ;  /* 0x000000ff5b5bb210 */ /* 0x000fe40007ffe1ff */
[----:B------:R-:W-:Y:S01]  /*4030*/  IMAD R83, R2, R66, R83 ;  /* 0x0000004202537224 */ /* 0x000fe200078e0253 */
[----:B------:R-:W-:Y:S01]  /*4040*/  ISETP.GE.AND P3, PT, R112, RZ, PT ;  /* 0x000000ff7000720c */ /* 0x000fe20003f66270 */
[----:B------:R-:W-:Y:S01]  /*4050*/  IMAD.MOV R66, RZ, RZ, -R24 ;  /* 0x000000ffff427224 */ /* 0x000fe200078e0a18 */
[C---:B-1----:R-:W-:Y:S01]  /*4060*/  SEL R11, R9.reuse, R21, !P4 ;  /* 0x00000015090b7207 */ /* 0x042fe20006000000 */
[----:B------:R-:W-:Y:S01]  /*4070*/  IMAD.MOV.U32 R24, RZ, RZ, R65 ;  /* 0x000000ffff187224 */ /* 0x000fe200078e0041 */
[C---:B------:R-:W-:Y:S01]  /*4080*/  SEL R3, R9.reuse, R18, !P4 ;  /* 0x0000001209037207 */ /* 0x040fe20006000000 */
[----:B------:R-:W-:Y:S01]  /*4090*/  @!P1 IMAD.MOV R71, RZ, RZ, -R71 ;  /* 0x000000ffff479224 */ /* 0x000fe200078e0a47 */
[----:B---3--:R-:W-:Y:S01]  /*40a0*/  SEL R6, R9, R22, !P4 ;  /* 0x0000001609067207 */ /* 0x008fe20006000000 */
[----:B------:R1:W-:Y:S01]  /*40b0*/  STL [R1+0x3f30], R11 ;  /* 0x003f300b01007387 */ /* 0x0003e20000100800 */
[----:B------:R-:W-:Y:S01]  /*40c0*/  ISETP.GE.AND P1, PT, R114, RZ, PT ;  /* 0x000000ff7200720c */ /* 0x000fe20003f26270 */
[----:B------:R-:W-:Y:S01]  /*40d0*/  IMAD R65, R2, R66, R89 ;  /* 0x0000004202417224 */ /* 0x000fe200078e0259 */
[----:B------:R-:W-:Y:S01]  /*40e0*/  @!P5 IADD3 R24, -R24, RZ, RZ ;  /* 0x000000ff1818d210 */ /* 0x000fe20007ffe1ff */
[----:B------:R3:W-:Y:S01]  /*40f0*/  STL [R1+0x3f34], R6 ;  /* 0x003f340601007387 */ /* 0x0007e20000100800 */
[----:B------:R-:W-:Y:S01]  /*4100*/  ISETP.GE.AND P5, PT, R119, RZ, PT ;  /* 0x000000ff7700720c */ /* 0x000fe20003fa6270 */
[----:B------:R-:W-:Y:S01]  /*4110*/  @!P3 IMAD.MOV R101, RZ, RZ, -R101 ;  /* 0x000000ffff65b224 */ /* 0x000fe200078e0a65 */
[----:B------:R-:W-:Y:S01]  /*4120*/  ISETP.GE.AND P3, PT, R102, RZ, PT ;  /* 0x000000ff6600720c */ /* 0x000fe20003f66270 */
[----:B------:R5:W-:Y:S01]  /*4130*/  STL [R1+0x3f38], R12 ;  /* 0x003f380c01007387 */ /* 0x000be20000100800 */
[C---:B------:R-:W-:Y:S01]  /*4140*/  IMAD R89, R2.reuse, R64, R117 ;  /* 0x0000004002597224 */ /* 0x040fe200078e0275 */
[----:B-1----:R-:W-:Y:S01]  /*4150*/  SEL R11, R9, R25, !P4 ;  /* 0x00000019090b7207 */ /* 0x002fe20006000000 */
[--C-:B------:R-:W-:Y:S01]  /*4160*/  @!P2 IMAD.IADD R57, R57, 0x1, -R2.reuse ;  /* 0x000000013939a824 */ /* 0x100fe200078e0a02 */
[----:B------:R-:W-:Y:S01]  /*4170*/  ISETP.GT.U32.AND P2, PT, R2, R77, PT ;  /* 0x0000004d0200720c */ /* 0x000fe20003f44070 */
[----:B----4-:R-:W-:Y:S01]  /*4180*/  VIADD R106, R106, 0xfffffff9 ;  /* 0xfffffff96a6a7836 */ /* 0x010fe20000000000 */
[----:B---3--:R-:W-:Y:S01]  /*4190*/  SEL R6, R9, R23, !P4 ;  /* 0x0000001709067207 */ /* 0x008fe20006000000 */
[----:B------:R1:W-:Y:S01]  /*41a0*/  STL [R1+0x3f3c], R11 ;  /* 0x003f3c0b01007387 */ /* 0x0003e20000100800 */
[----:B------:R-:W-:Y:S01]  /*41b0*/  @!P1 IADD3 R99, -R99, RZ, RZ ;  /* 0x000000ff63639210 */ /* 0x000fe20007ffe1ff */
[----:B------:R-:W3:Y:S01]  /*41c0*/  LDC R114, c[0x0][0x230] ;  /* 0x00008c00ff727b82 */ /* 0x000ee20000000800 */
[C---:B-----5:R-:W-:Y:S01]  /*41d0*/  SEL R12, R9.reuse, R29, !P4 ;  /* 0x0000001d090c7207 */ /* 0x060fe20006000000 */
[----:B------:R4:W-:Y:S01]  /*41e0*/  STL [R1+0x3f40], R6 ;  /* 0x003f400601007387 */ /* 0x0009e20000100800 */
[----:B------:R-:W-:Y:S01]  /*41f0*/  ISETP.GE.AND P1, PT, R104, RZ, PT ;  /* 0x000000ff6800720c */ /* 0x000fe20003f26270 */
[----:B------:R-:W-:Y:S01]  /*4200*/  @!P5 IMAD.MOV R93, RZ, RZ, -R93 ;  /* 0x000000ffff5dd224 */ /* 0x000fe200078e0a5d */
[----:B------:R-:W-:Y:S01]  /*4210*/  ISETP.GE.AND P5, PT, R110, RZ, PT ;  /* 0x000000ff6e00720c */ /* 0x000fe20003fa6270 */
[----:B------:R5:W-:Y:S01]  /*4220*/  STL [R1+0x3f44], R12 ;  /* 0x003f440c01007387 */ /* 0x000be20000100800 */
[----:B------:R-:W-:Y:S01]  /*4230*/  @!P3 IMAD.MOV R111, RZ, RZ, -R111 ;  /* 0x000000ffff6fb224 */ /* 0x000fe200078e0a6f */
[----:B-1----:R-:W-:Y:S01]  /*4240*/  SEL R11, R9, R28, !P4 ;  /* 0x0000001c090b7207 */ /* 0x002fe20006000000 */
[--C-:B------:R-:W-:Y:S01]  /*4250*/  @!P2 IMAD.IADD R77, R77, 0x1, -R2.reuse ;  /* 0x000000014d4da824 */ /* 0x100fe200078e0a02 */
[----:B------:R-:W-:Y:S01]  /*4260*/  ISETP.GT.U32.AND P3, PT, R2, R51, PT ;  /* 0x000000330200720c */ /* 0x000fe20003f64070 */
[----:B------:R-:W-:Y:S01]  /*4270*/  IMAD R104, R232, 0x6, RZ ;  /* 0x00000006e8687824 */ /* 0x000fe200078e02ff */
[C---:B----4-:R-:W-:Y:S01]  /*4280*/  SEL R6, R9.reuse, R27, !P4 ;  /* 0x0000001b09067207 */ /* 0x050fe20006000000 */
[----:B------:R1:W-:Y:S01]  /*4290*/  STL [R1+0x3f68], R11 ;  /* 0x003f680b01007387 */ /* 0x0003e20000100800 */
[----:B------:R-:W-:Y:S01]  /*42a0*/  IABS R117, R62 ;  /* 0x0000003e00757213 */ /* 0x000fe20000000000 */
[----:B------:R-:W4:Y:S01]  /*42b0*/  LDC.64 R26, c[0x0][0x230] ;  /* 0x00008c00ff1a7b82 */ /* 0x000f220000000a00 */
[----:B-----5:R-:W-:Y:S01]  /*42c0*/  SEL R12, R9, R31, !P4 ;  /* 0x0000001f090c7207 */ /* 0x020fe20006000000 */
[----:B------:R5:W-:Y:S01]  /*42d0*/  STL [R1+0x3f6c], R6 ;  /* 0x003f6c0601007387 */ /* 0x000be20000100800 */
[----:B------:R-:W-:Y:S01]  /*42e0*/  @!P1 IMAD.MOV R109, RZ, RZ, -R109 ;  /* 0x000000ffff6d9224 */ /* 0x000fe200078e0a6d */
[----:B------:R-:W-:Y:S01]  /*42f0*/  ISETP.GT.U32.AND P1, PT, R2, R59, PT ;  /* 0x0000003b0200720c */ /* 0x000fe20003f24070 */
[----:B------:R-:W-:Y:S01]  /*4300*/  @!P5 IMAD.MOV R103, RZ, RZ, -R103 ;  /* 0x000000ffff67d224 */ /* 0x000fe200078e0a67 */
[----:B------:R2:W-:Y:S01]  /*4310*/  STL [R1+0x3f70], R12 ;  /* 0x003f700c01007387 */ /* 0x0005e20000100800 */
[----:B------:R-:W-:Y:S01]  /*4320*/  ISETP.GE.AND P5, PT, R98, RZ, PT ;  /* 0x000000ff6200720c */ /* 0x000fe20003fa6270 */
[----:B------:R-:W-:Y:S01]  /*4330*/  @!P3 IMAD.IADD R51, R51, 0x1, -R2 ;  /* 0x000000013333b824 */ /* 0x000fe200078e0a02 */
[C---:B-1----:R-:W-:Y:S01]  /*4340*/  SEL R11, R9.reuse, R30, !P4 ;  /* 0x0000001e090b7207 */ /* 0x042fe20006000000 */
[----:B------:R-:W1:Y:S01]  /*4350*/  LDC R31, c[0x0][0x230] ;  /* 0x00008c00ff1f7b82 */ /* 0x000e620000000800 */
[----:B------:R-:W-:Y:S01]  /*4360*/  IMAD R110, R232, 0x5e, RZ ;  /* 0x0000005ee86e7824 */ /* 0x000fe200078e02ff */
[----:B-----5:R-:W-:Y:S01]  /*4370*/  SEL R6, R9, R32, !P4 ;  /* 0x0000002009067207 */ /* 0x020fe20006000000 */
[----:B---3--:R-:W-:Y:S01]  /*4380*/  VIADD R114, R114, 0xffffff95 ;  /* 0xffffff9572727836 */ /* 0x008fe20000000000 */
[----:B------:R3:W-:Y:S01]  /*4390*/  STL [R1+0x3f74], R11 ;  /* 0x003f740b01007387 */ /* 0x0007e20000100800 */
[----:B------:R-:W-:-:S02]  /*43a0*/  ISETP.GT.U32.AND P6, PT, R2, R51, PT ;  /* 0x000000330200720c */ /* 0x000fc40003fc4070 */
[----:B--2---:R-:W-:Y:S01]  /*43b0*/  SEL R12, R9, R33, !P4 ;  /* 0x00000021090c7207 */ /* 0x004fe20006000000 */
[----:B------:R2:W-:Y:S01]  /*43c0*/  STL [R1+0x3f78], R6 ;  /* 0x003f780601007387 */ /* 0x0005e20000100800 */
[----:B------:R-:W-:Y:S01]  /*43d0*/  @!P1 IADD3 R59, R59, -R2, RZ ;  /* 0x800000023b3b9210 */ /* 0x000fe20007ffe0ff */
[----:B------:R-:W-:Y:S01]  /*43e0*/  @!P5 IMAD.MOV R63, RZ, RZ, -R63 ;  /* 0x000000ffff3fd224 */ /* 0x000fe200078e0a3f */
[C---:B------:R-:W-:Y:S01]  /*43f0*/  ISETP.GT.U32.AND P1, PT, R2.reuse, R89, PT ;  /* 0x000000590200720c */ /* 0x040fe20003f24070 */
[----:B------:R5:W-:Y:S01]  /*4400*/  STL [R1+0x3f7c], R12 ;  /* 0x003f7c0c01007387 */ /* 0x000be20000100800 */
[----:B------:R-:W-:Y:S01]  /*4410*/  ISETP.GT.U32.AND P3, PT, R2, R59, PT ;  /* 0x0000003b0200720c */ /* 0x000fe20003f64070 */
[----:B----4-:R-:W-:Y:S01]  /*4420*/  VIADD R26, R26, 0xffffff9d ;  /* 0xffffff9d1a1a7836 */ /* 0x010fe20000000000 */
[----:B---3--:R-:W-:Y:S02]  /*4430*/  SEL R11, R9, R35, !P4 ;  /* 0x00000023090b7207 */ /* 0x008fe40006000000 */
[C---:B------:R-:W-:Y:S01]  /*4440*/  ISETP.GT.U32.AND P5, PT, R2.reuse, R73, PT ;  /* 0x000000490200720c */ /* 0x040fe20003fa4070 */
[--C-:B------:R-:W-:Y:S01]  /*4450*/  @!P6 IMAD.IADD R51, R51, 0x1, -R2.reuse ;  /* 0x000000013333e824 */ /* 0x100fe200078e0a02 */
[C---:B--2---:R-:W-:Y:S01]  /*4460*/  SEL R6, R9.reuse, R34, !P4 ;  /* 0x0000002209067207 */ /* 0x044fe20006000000 */
[----:B------:R2:W-:Y:S01]  /*4470*/  STL [R1+0x3f80], R11 ;  /* 0x003f800b01007387 */ /* 0x0005e20000100800 */
[C---:B------:R-:W-:Y:S01]  /*4480*/  ISETP.GT.U32.AND P6, PT, R2.reuse, R81, PT ;  /* 0x000000510200720c */ /* 0x040fe20003fc4070 */
[----:B------:R-:W3:Y:S01]  /*4490*/  LDC R35, c[0x0][0x230] ;  /* 0x00008c00ff237b82 */ /* 0x000ee20000000800 */
[----:B-----5:R-:W-:Y:S01]  /*44a0*/  SEL R12, R9, R36, !P4 ;  /* 0x00000024090c7207 */ /* 0x020fe20006000000 */
[----:B------:R4:W-:Y:S01]  /*44b0*/  STL [R1+0x3f84], R6 ;  /* 0x003f840601007387 */ /* 0x0009e20000100800 */
[----:B------:R-:W-:Y:S01]  /*44c0*/  @!P1 IMAD.IADD R89, R89, 0x1, -R2 ;  /* 0x0000000159599824 */ /* 0x000fe200078e0a02 */
[----:B------:R-:W-:-:S02]  /*44d0*/  ISETP.GT.U32.AND P1, PT, R2, R75, PT ;  /* 0x0000004b0200720c */ /* 0x000fc40003f24070 */
[----:B------:R5:W-:Y:S01]  /*44e0*/  STL [R1+0x3f88], R12 ;  /* 0x003f880c01007387 */ /* 0x000be20000100800 */
[----:B------:R-:W-:Y:S01]  /*44f0*/  @!P3 IADD3 R59, R59, -R2, RZ ;  /* 0x800000023b3bb210 */ /* 0x000fe20007ffe0ff */
[--C-:B------:R-:W-:Y:S01]  /*4500*/  @!P5 IMAD.IADD R73, R73, 0x1, -R2.reuse ;  /* 0x000000014949d824 */ /* 0x100fe200078e0a02 */
[----:B--2---:R-:W-:Y:S02]  /*4510*/  SEL R11, R9, R38, !P4 ;  /* 0x00000026090b7207 */ /* 0x004fe40006000000 */
[C---:B------:R-:W-:Y:S01]  /*4520*/  ISETP.GT.U32.AND P3, PT, R2.reuse, R79, PT ;  /* 0x0000004f0200720c */ /* 0x040fe20003f64070 */
[--C-:B------:R-:W-:Y:S01]  /*4530*/  @!P6 IMAD.IADD R81, R81, 0x1, -R2.reuse ;  /* 0x000000015151e824 */ /* 0x100fe200078e0a02 */
[C---:B----4-:R-:W-:Y:S01]  /*4540*/  SEL R6, R9.reuse, R37, !P4 ;  /* 0x0000002509067207 */ /* 0x050fe20006000000 */
[----:B------:R2:W-:Y:S01]  /*4550*/  STL [R1+0x3f8c], R11 ;  /* 0x003f8c0b01007387 */ /* 0x0005e20000100800 */
[----:B------:R-:W-:Y:S02]  /*4560*/  ISETP.GT.U32.AND P5, PT, R2, R85, PT ;  /* 0x000000550200720c */ /* 0x000fe40003fa4070 */
[----:B-----5:R-:W-:Y:S01]  /*4570*/  SEL R12, R9, R39, !P4 ;  /* 0x00000027090c7207 */ /* 0x020fe20006000000 */
[----:B------:R4:W-:Y:S01]  /*4580*/  STL [R1+0x3f90], R6 ;  /* 0x003f900601007387 */ /* 0x0009e20000100800 */
[----:B------:R-:W-:Y:S01]  /*4590*/  @!P1 IADD3 R75, R75, -R2, RZ ;  /* 0x800000024b4b9210 */ /* 0x000fe20007ffe0ff */
[----:B------:R-:W5:Y:S01]  /*45a0*/  LDC R39, c[0x0][0x230] ;  /* 0x00008c00ff277b82 */ /* 0x000f620000000800 */
[----:B------:R-:W-:Y:S01]  /*45b0*/  ISETP.GE.AND P6, PT, R96, RZ, PT ;  /* 0x000000ff6000720c */ /* 0x000fe20003fc6270 */
[----:B------:R1:W-:Y:S01]  /*45c0*/  STL [R1+0x3f94], R12 ;  /* 0x003f940c01007387 */ /* 0x0003e20000100800 */
[----:B------:R-:W-:Y:S01]  /*45d0*/  ISETP.GT.U32.AND P2, PT, R2, R89, PT ;  /* 0x000000590200720c */ /* 0x000fe20003f44070 */
[----:B------:R-:W-:Y:S01]  /*45e0*/  @!P3 IMAD.IADD R79, R79, 0x1, -R2 ;  /* 0x000000014f4fb824 */ /* 0x000fe200078e0a02 */
[----:B--2---:R-:W-:-:S02]  /*45f0*/  SEL R11, R9, R40, !P4 ;  /* 0x00000028090b7207 */ /* 0x004fc40006000000 */
[C---:B------:R-:W-:Y:S01]  /*4600*/  ISETP.GT.U32.AND P3, PT, R2.reuse, R73, PT ;  /* 0x000000490200720c */ /* 0x040fe20003f64070 */
[--C-:B------:R-:W-:Y:S01]  /*4610*/  @!P5 IMAD.IADD R85, R85, 0x1, -R2.reuse ;  /* 0x000000015555d824 */ /* 0x100fe200078e0a02 */
[C---:B----4-:R-:W-:Y:S01]  /*4620*/  SEL R6, R9.reuse, R41, !P4 ;  /* 0x0000002909067207 */ /* 0x050fe20006000000 */
[----:B------:R2:W-:Y:S01]  /*4630*/  STL [R1+0x3f98], R11 ;  /* 0x003f980b01007387 */ /* 0x0005e20000100800 */
[C---:B------:R-:W-:Y:S02]  /*4640*/  ISETP.GT.U32.AND P5, PT, R2.reuse, R81, PT ;  /* 0x000000510200720c */ /* 0x040fe40003fa4070 */
[----:B-1----:R-:W-:Y:S01]  /*4650*/  SEL R12, R9, R42, !P4 ;  /* 0x0000002a090c7207 */ /* 0x002fe20006000000 */
[----:B------:R1:W-:Y:S01]  /*4660*/  STL [R1+0x3f9c], R6 ;  /* 0x003f9c0601007387 */ /* 0x0003e20000100800 */
[----:B------:R-:W-:Y:S01]  /*4670*/  @!P6 IMAD.MOV R57, RZ, RZ, -R57 ;  /* 0x000000ffff39e224 */ /* 0x000fe200078e0a39 */
[----:B------:R-:W-:Y:S02]  /*4680*/  ISETP.GT.U32.AND P6, PT, R2, R85, PT ;  /* 0x000000550200720c */ /* 0x000fe40003fc4070 */
[----:B------:R4:W-:Y:S01]  /*4690*/  STL [R1+0x3fa0], R12 ;  /* 0x003fa00c01007387 */ /* 0x0009e20000100800 */
[----:B------:R-:W-:Y:S01]  /*46a0*/  @!P2 IADD3 R89, R89, -R2, RZ ;  /* 0x800000025959a210 */ /* 0x000fe20007ffe0ff */
[----:B------:R-:W-:Y:S01]  /*46b0*/  @!P3 IMAD.IADD R73, R73, 0x1, -R2 ;  /* 0x000000014949b824 */ /* 0x000fe200078e0a02 */
[----:B--2---:R-:W-:-:S02]  /*46c0*/  SEL R11, R9, R43, !P4 ;  /* 0x0000002b090b7207 */ /* 0x004fc40006000000 */
[C---:B------:R-:W-:Y:S01]  /*46d0*/  ISETP.GT.U32.AND P3, PT, R2.reuse, R79, PT ;  /* 0x0000004f0200720c */ /* 0x040fe20003f64070 */
[--C-:B------:R-:W-:Y:S01]  /*46e0*/  @!P5 IMAD.IADD R81, R81, 0x1, -R2.reuse ;  /* 0x000000015151d824 */ /* 0x100fe200078e0a02 */
[C---:B-1----:R-:W-:Y:S01]  /*46f0*/  SEL R6, R9.reuse, R44, !P4 ;  /* 0x0000002c09067207 */ /* 0x042fe20006000000 */
[----:B------:R1:W-:Y:S01]  /*4700*/  STL [R1+0x3fa4], R11 ;  /* 0x003fa40b01007387 */ /* 0x0003e20000100800 */
[----:B------:R-:W-:Y:S02]  /*4710*/  ISETP.GT.U32.AND P2, PT, R2, R77, PT ;  /* 0x0000004d0200720c */ /* 0x000fe40003f44070 */
[----:B----4-:R-:W-:Y:S01]  /*4720*/  SEL R12, R9, R47, !P4 ;  /* 0x0000002f090c7207 */ /* 0x010fe20006000000 */
[----:B------:R2:W-:Y:S01]  /*4730*/  STL [R1+0x3fa8], R6 ;  /* 0x003fa80601007387 */ /* 0x0005e20000100800 */
[--C-:B------:R-:W-:Y:S01]  /*4740*/  @!P6 IMAD.IADD R85, R85, 0x1, -R2.reuse ;  /* 0x000000015555e824 */ /* 0x100fe200078e0a02 */
[----:B------:R-:W-:Y:S02]  /*4750*/  ISETP.GE.AND P6, PT, R88, RZ, PT ;  /* 0x000000ff5800720c */ /* 0x000fe40003fc6270 */
[----:B------:R4:W-:Y:S01]  /*4760*/  STL [R1+0x3fac], R12 ;  /* 0x003fac0c01007387 */ /* 0x0009e20000100800 */
[----:B------:R-:W-:Y:S01]  /*4770*/  ISETP.GE.AND P5, PT, R90, RZ, PT ;  /* 0x000000ff5a00720c */ /* 0x000fe20003fa6270 */
[----:B------:R-:W-:Y:S01]  /*4780*/  @!P3 IMAD.IADD R79, R79, 0x1, -R2 ;  /* 0x000000014f4fb824 */ /* 0x000fe200078e0a02 */
[----:B-1----:R-:W-:-:S02]  /*4790*/  SEL R11, R9, R45, !P4 ;  /* 0x0000002d090b7207 */ /* 0x002fc40006000000 */
[----:B------:R-:W-:Y:S01]  /*47a0*/  ISETP.GE.AND P3, PT, R92, RZ, PT ;  /* 0x000000ff5c00720c */ /* 0x000fe20003f66270 */
[----:B------:R-:W-:Y:S01]  /*47b0*/  @!P2 IMAD.IADD R77, R77, 0x1, -R2 ;  /* 0x000000014d4da824 */ /* 0x000fe200078e0a02 */
[C---:B--2---:R-:W-:Y:S01]  /*47c0*/  SEL R6, R9.reuse, R46, !P4 ;  /* 0x0000002e09067207 */ /* 0x044fe20006000000 */
[----:B------:R1:W-:Y:S01]  /*47d0*/  STL [R1+0x3fb0], R11 ;  /* 0x003fb00b01007387 */ /* 0x0003e20000100800 */
[----:B------:R-:W-:Y:S02]  /*47e0*/  ISETP.GT.U32.AND P2, PT, R2, R65, PT ;  /* 0x000000410200720c */ /* 0x000fe40003f44070 */
[C---:B----4-:R-:W-:Y:S01]  /*47f0*/  SEL R12, R9.reuse, R48, !P4 ;  /* 0x00000030090c7207 */ /* 0x050fe20006000000 */
[----:B------:R2:W-:Y:S01]  /*4800*/  STL [R1+0x3fb4], R6 ;  /* 0x003fb40601007387 */ /* 0x0005e20000100800 */
[----:B------:R-:W-:Y:S01]  /*4810*/  @!P6 IMAD.MOV R73, RZ, RZ, -R73 ;  /* 0x000000ffff49e224 */ /* 0x000fe200078e0a49 */
[----:B------:R-:W-:Y:S02]  /*4820*/  ISETP.GE.AND P6, PT, R74, RZ, PT ;  /* 0x000000ff4a00720c */ /* 0x000fe40003fc6270 */
[----:B------:R4:W-:Y:S01]  /*4830*/  STL [R1+0x3fb8], R12 ;  /* 0x003fb80c01007387 */ /* 0x0009e20000100800 */
[----:B-1----:R-:W-:-:S02]  /*4840*/  SEL R11, R9, R49, !P4 ;  /* 0x00000031090b7207 */ /* 0x002fc40006000000 */
[----:B------:R-:W-:Y:S02]  /*4850*/  @!P3 IADD3 R51, -R51, RZ, RZ ;  /* 0x000000ff3333b210 */ /* 0x000fe40007ffe1ff */
[----:B--2---:R-:W-:Y:S01]  /*4860*/  SEL R6, R9, R50, !P4 ;  /* 0x0000003209067207 */ /* 0x004fe20006000000 */
[----:B------:R1:W-:Y:S01]  /*4870*/  STL [R1+0x3fbc], R11 ;  /* 0x003fbc0b01007387 */ /* 0x0003e20000100800 */
[----:B------:R-:W-:Y:S01]  /*4880*/  @!P2 IMAD.IADD R65, R65, 0x1, -R2 ;  /* 0x000000014141a824 */ /* 0x000fe200078e0a02 */
[----:B------:R-:W-:Y:S02]  /*4890*/  ISETP.GE.AND P2, PT, R84, RZ, PT ;  /* 0x000000ff5400720c */ /* 0x000fe40003f46270 */
[C---:B----4-:R-:W-:Y:S01]  /*48a0*/  SEL R12, R9.reuse, R53, !P4 ;  /* 0x00000035090c7207 */ /* 0x050fe20006000000 */
[----:B------:R2:W-:Y:S04]  /*48b0*/  STL [R1+0x3fc0], R6 ;  /* 0x003fc00601007387 */ /* 0x0005e80000100800 */
[----:B------:R4:W-:Y:S01]  /*48c0*/  STL [R1+0x3fc4], R12 ;  /* 0x003fc40c01007387 */ /* 0x0009e20000100800 */
[----:B-1----:R-:W-:-:S02]  /*48d0*/  SEL R11, R9, R54, !P4 ;  /* 0x00000036090b7207 */ /* 0x002fc40006000000 */
[----:B--2---:R-:W-:-:S03]  /*48e0*/  SEL R6, R9, R55, !P4 ;  /* 0x0000003709067207 */ /* 0x004fc60006000000 */
[----:B------:R1:W-:Y:S01]  /*48f0*/  STL [R1+0x3fe8], R11 ;  /* 0x003fe80b01007387 */ /* 0x0003e20000100800 */
[----:B------:R-:W-:Y:S02]  /*4900*/  @!P2 IADD3 R77, -R77, RZ, RZ ;  /* 0x000000ff4d4da210 */ /* 0x000fe40007ffe1ff */
[C---:B----4-:R-:W-:Y:S01]  /*4910*/  SEL R12, R9.reuse, R56, !P4 ;  /* 0x00000038090c7207 */ /* 0x050fe20006000000 */
[----:B------:R2:W-:Y:S04]  /*4920*/  STL [R1+0x3fec], R6 ;  /* 0x003fec0601007387 */ /* 0x0005e80000100800 */
[----:B------:R4:W-:Y:S01]  /*4930*/  STL [R1+0x3ff0], R12 ;  /* 0x003ff00c01007387 */ /* 0x0009e20000100800 */
[C---:B-1----:R-:W-:Y:S02]  /*4940*/  SEL R11, R9.reuse, R60, !P4 ;  /* 0x0000003c090b7207 */ /* 0x042fe40006000000 */
[----:B--2---:R-:W-:-:S03]  /*4950*/  SEL R6, R9, R58, !P4 ;  /* 0x0000003a09067207 */ /* 0x004fc60006000000 */
[----:B------:R1:W-:Y:S01]  /*4960*/  STL [R1+0x3ff4], R11 ;  /* 0x003ff40b01007387 */ /* 0x0003e20000100800 */
[----:B----4-:R-:W-:-:S03]  /*4970*/  SEL R12, R9, R24, !P4 ;  /* 0x00000018090c7207 */ /* 0x010fc60006000000 */
        /* <DEDUP_REMOVED lines=24> */
[----:B------:R2:W-:Y:S01]  /*4b00*/  STL [R1+0x4028], R6 ;  /* 0x0040280601007387 */ /* 0x0005e20000100800 */
[----:B------:R-:W4:Y:S03]  /*4b10*/  LDC R107, c[0x0][0x230] ;  /* 0x00008c00ff6b7b82 */ /* 0x000f260000000800 */
[----:B------:R3:W-:Y:S01]  /*4b20*/  STL [R1+0x402c], R12 ;  /* 0x00402c0c01007387 */ /* 0x0007e20000100800 */
[----:B-1----:R-:W-:-:S04]  /*4b30*/  SEL R11, R9, R109, !P4 ;  /* 0x0000006d090b7207 */ /* 0x002fc80006000000 */
[----:B------:R-:W1:Y:S01]  /*4b40*/  LDC R109, c[0x0][0x23c] ;  /* 0x00008f00ff6d7b82 */ /* 0x000e620000000800 */
[C---:B--2---:R-:W-:Y:S01]  /*4b50*/  SEL R6, R9.reuse, R111, !P4 ;  /* 0x0000006f09067207 */ /* 0x044fe20006000000 */
[----:B------:R2:W-:Y:S01]  /*4b60*/  STL [R1+0x4030], R11 ;  /* 0x0040300b01007387 */ /* 0x0005e20000100800 */
[----:B---3--:R-:W-:-:S03]  /*4b70*/  SEL R12, R9, R113, !P4 ;  /* 0x00000071090c7207 */ /* 0x008fc60006000000 */
[----:B------:R3:W-:Y:S02]  /*4b80*/  STL [R1+0x4034], R6 ;  /* 0x0040340601007387 */ /* 0x0007e40000100800 */
[----:B------:R-:W1:Y:S02]  /*4b90*/  LDC R113, c[0x0][0x23c] ;  /* 0x00008f00ff717b82 */ /* 0x000e640000000800 */
[----:B------:R5:W-:Y:S01]  /*4ba0*/  STL [R1+0x4038], R12 ;  /* 0x0040380c01007387 */ /* 0x000be20000100800 */
[C---:B--2---:R-:W-:Y:S02]  /*4bb0*/  SEL R11, R9.reuse, R115, !P4 ;  /* 0x00000073090b7207 */ /* 0x044fe40006000000 */
[----:B---3--:R-:W-:Y:S01]  /*4bc0*/  SEL R6, R9, R63, !P4 ;  /* 0x0000003f09067207 */ /* 0x008fe20006000000 */
[----:B------:R-:W-:Y:S01]  /*4bd0*/  IMAD.HI.U32 R9, R10, R117, RZ ;  /* 0x000000750a097227 */ /* 0x000fe200078e00ff */
[----:B------:R-:W-:Y:S01]  /*4be0*/  ISETP.GT.U32.AND P4, PT, R2, R61, PT ;  /* 0x0000003d0200720c */ /* 0x000fe20003f84070 */
[----:B------:R2:W-:Y:S01]  /*4bf0*/  STL [R1+0x403c], R11 ;  /* 0x00403c0b01007387 */ /* 0x0005e20000100800 */
[----:B-----5:R-:W-:Y:S01]  /*4c00*/  LOP3.LUT R12, R224, 0x20, RZ, 0xfc, !PT ;  /* 0x00000020e00c7812 */ /* 0x020fe200078efcff */
[----:B------:R-:W-:Y:S01]  /*4c10*/  IMAD.MOV R9, RZ, RZ, -R9 ;  /* 0x000000ffff097224 */ /* 0x000fe200078e0a09 */
[----:B------:R-:W3:Y:S03]  /*4c20*/  LDC R115, c[0x0][0x230] ;  /* 0x00008c00ff737b82 */ /* 0x000ee60000000800 */
[----:B------:R-:W-:Y:S01]  /*4c30*/  IMAD R9, R2, R9, R117 ;  /* 0x0000000902097224 */ /* 0x000fe200078e0275 */
[----:B--2---:R-:W-:-:S05]  /*4c40*/  IABS R11, R52 ;  /* 0x00000034000b7213 */ /* 0x004fca0000000000 */
[----:B------:R-:W-:Y:S01]  /*4c50*/  @!P4 IMAD.IADD R61, R61, 0x1, -R2 ;  /* 0x000000013d3dc824 */ /* 0x000fe200078e0a02 */
[----:B------:R-:W-:Y:S01]  /*4c60*/  ISETP.GT.U32.AND P4, PT, R2, R83, PT ;  /* 0x000000530200720c */ /* 0x000fe20003f84070 */
[----:B------:R-:W-:Y:S01]  /*4c70*/  IMAD.HI.U32 R10, R10, R11, RZ ;  /* 0x0000000b0a0a7227 */ /* 0x000fe200078e00ff */
[C---:B------:R-:W-:Y:S02]  /*4c80*/  ISETP.GT.U32.AND P3, PT, R2.reuse, R9, PT ;  /* 0x000000090200720c */ /* 0x040fe40003f64070 */
[----:B------:R-:W-:Y:S01]  /*4c90*/  ISETP.GT.U32.AND P1, PT, R2, R61, PT ;  /* 0x0000003d0200720c */ /* 0x000fe20003f24070 */
[----:B------:R-:W-:-:S04]  /*4ca0*/  IMAD.MOV R10, RZ, RZ, -R10 ;  /* 0x000000ffff0a7224 */ /* 0x000fc800078e0a0a */
[----:B------:R-:W-:-:S04]  /*4cb0*/  IMAD R11, R2, R10, R11 ;  /* 0x0000000a020b7224 */ /* 0x000fc800078e020b */
[----:B------:R-:W-:Y:S01]  /*4cc0*/  @!P4 IADD3 R83, R83, -R2, RZ ;  /* 0x800000025353c210 */ /* 0x000fe20007ffe0ff */
[----:B---3--:R-:W-:Y:S01]  /*4cd0*/  VIADD R115, R115, 0xffffff99 ;  /* 0xffffff9973737836 */ /* 0x008fe20000000000 */
[----:B------:R-:W-:Y:S01]  /*4ce0*/  ISETP.GE.AND P4, PT, R94, RZ, PT ;  /* 0x000000ff5e00720c */ /* 0x000fe20003f86270 */
[--C-:B------:R-:W-:Y:S01]  /*4cf0*/  @!P3 IMAD.IADD R9, R9, 0x1, -R2.reuse ;  /* 0x000000010909b824 */ /* 0x100fe200078e0a02 */
[----:B------:R-:W-:Y:S01]  /*4d00*/  ISETP.GE.AND P3, PT, R72, RZ, PT ;  /* 0x000000ff4800720c */ /* 0x000fe20003f66270 */
[----:B------:R-:W-:Y:S01]  /*4d10*/  @!P1 IMAD.IADD R61, R61, 0x1, -R2 ;  /* 0x000000013d3d9824 */ /* 0x000fe200078e0a02 */
[----:B------:R-:W-:-:S03]  /*4d20*/  ISETP.GT.U32.AND P1, PT, R2, R75, PT ;  /* 0x0000004b0200720c */ /* 0x000fc60003f24070 */
[----:B------:R-:W-:Y:S01]  /*4d30*/  @!P5 IMAD.MOV R61, RZ, RZ, -R61 ;  /* 0x000000ffff3dd224 */ /* 0x000fe200078e0a3d */
[----:B------:R-:W-:-:S05]  /*4d40*/  ISETP.GE.AND P5, PT, R82, RZ, PT ;  /* 0x000000ff5200720c */ /* 0x000fca0003fa6270 */
[----:B------:R-:W-:Y:S01]  /*4d50*/  @!P4 IMAD.MOV R59, RZ, RZ, -R59 ;  /* 0x000000ffff3bc224 */ /* 0x000fe200078e0a3b */
[----:B------:R-:W-:Y:S01]  /*4d60*/  ISETP.GT.U32.AND P4, PT, R2, R83, PT ;  /* 0x000000530200720c */ /* 0x000fe20003f84070 */
[----:B------:R-:W-:Y:S01]  /*4d70*/  @!P3 IMAD.MOV R85, RZ, RZ, -R85 ;  /* 0x000000ffff55b224 */ /* 0x000fe200078e0a55 */
[----:B------:R-:W-:Y:S02]  /*4d80*/  ISETP.GE.AND P3, PT, R4, RZ, PT ;  /* 0x000000ff0400720c */ /* 0x000fe40003f66270 */
[----:B------:R-:W-:Y:S02]  /*4d90*/  @!P1 IADD3 R75, R75, -R2, RZ ;  /* 0x800000024b4b9210 */ /* 0x000fe40007ffe0ff */
[----:B------:R-:W-:Y:S01]  /*4da0*/  ISETP.GT.U32.AND P1, PT, R2, R87, PT ;  /* 0x000000570200720c */ /* 0x000fe20003f24070 */
[----:B------:R-:W-:Y:S01]  /*4db0*/  @!P5 IMAD.MOV R79, RZ, RZ, -R79 ;  /* 0x000000ffff4fd224 */ /* 0x000fe200078e0a4f */
[----:B------:R-:W-:-:S05]  /*4dc0*/  LOP3.LUT R4, R224, 0x60, RZ, 0xfc, !PT ;  /* 0x00000060e0047812 */ /* 0x000fca00078efcff */
[----:B------:R-:W-:Y:S02]  /*4dd0*/  @!P4 IADD3 R83, R83, -R2, RZ ;  /* 0x800000025353c210 */ /* 0x000fe40007ffe0ff */
[----:B------:R-:W-:Y:S01]  /*4de0*/  ISETP.GE.AND P4, PT, R12, UR4, PT ;  /* 0x000000040c007c0c */ /* 0x000fe2000bf86270 */
[----:B------:R-:W-:Y:S02]  /*4df0*/  ULDC UR4, c[0x0][0x230] ;  /* 0x00008c0000047ab9 */ /* 0x000fe40000000800 */
[----:B------:R-:W-:Y:S01]  /*4e00*/  @!P6 IMAD.MOV R83, RZ, RZ, -R83 ;  /* 0x000000ffff53e224 */ /* 0x000fe200078e0a53 */
[----:B------:R-:W-:Y:S01]  /*4e10*/  SEL R10, R7, RZ, !P4 ;  /* 0x000000ff070a7207 */ /* 0x000fe20006000000 */
[----:B------:R-:W-:Y:S01]  /*4e20*/  @!P1 IMAD.IADD R87, R87, 0x1, -R2 ;  /* 0x0000000157579824 */ /* 0x000fe200078e0a02 */
[----:B------:R-:W-:Y:S02]  /*4e30*/  ISETP.GE.AND P1, PT, R86, RZ, PT ;  /* 0x000000ff5600720c */ /* 0x000fe40003f26270 */
[----:B------:R-:W-:-:S02]  /*4e40*/  ISETP.GT.U32.AND P4, PT, R2, R11, PT ;  /* 0x0000000b0200720c */ /* 0x000fc40003f84070 */
[----:B------:R-:W-:Y:S02]  /*4e50*/  ISETP.GT.U32.AND P6, PT, R2, R9, PT ;  /* 0x000000090200720c */ /* 0x000fe40003fc4070 */
[----:B------:R-:W-:-:S07]  /*4e60*/  ISETP.NE.U32.AND P2, PT, R10, RZ, PT ;  /* 0x000000ff0a00720c */ /* 0x000fce0003f45070 */
[----:B------:R-:W-:Y:S01]  /*4e70*/  @!P1 IMAD.MOV R75, RZ, RZ, -R75 ;  /* 0x000000ffff4b9224 */ /* 0x000fe200078e0a4b */
[----:B------:R-:W-:Y:S01]  /*4e80*/  ISETP.GE.AND P1, PT, R80, RZ, PT ;  /* 0x000000ff5000720c */ /* 0x000fe20003f26270 */
[--C-:B------:R-:W-:Y:S01]  /*4e90*/  @!P4 IMAD.IADD R11, R11, 0x1, -R2.reuse ;  /* 0x000000010b0bc824 */ /* 0x100fe200078e0a02 */
[----:B------:R-:W-:Y:S01]  /*4ea0*/  ISETP.GT.U32.AND P4, PT, R2, R87, PT ;  /* 0x000000570200720c */ /* 0x000fe20003f84070 */
[----:B------:R-:W-:Y:S01]  /*4eb0*/  @!P6 IMAD.IADD R9, R9, 0x1, -R2 ;  /* 0x000000010909e824 */ /* 0x000fe200078e0a02 */
[----:B------:R-:W-:Y:S01]  /*4ec0*/  ISETP.GE.AND P6, PT, R62, RZ, PT ;  /* 0x000000ff3e00720c */ /* 0x000fe20003fc6270 */
[----:B------:R-:W2:Y:S01]  /*4ed0*/  LDC R80, c[0x0][0x230] ;  /* 0x00008c00ff507b82 */ /* 0x000ea20000000800 */
[----:B------:R-:W-:-:S07]  /*4ee0*/  ISETP.GT.U32.AND P5, PT, R2, R11, PT ;  /* 0x0000000b0200720c */ /* 0x000fce0003fa4070 */
[----:B------:R-:W-:Y:S02]  /*4ef0*/  @!P1 IADD3 R81, -R81, RZ, RZ ;  /* 0x000000ff51519210 */ /* 0x000fe40007ffe1ff */
[----:B------:R-:W-:Y:S01]  /*4f00*/  ISETP.GT.U32.AND P1, PT, R2, R65, PT ;  /* 0x000000410200720c */ /* 0x000fe20003f24070 */
[--C-:B------:R-:W-:Y:S01]  /*4f10*/  @!P4 IMAD.IADD R87, R87, 0x1, -R2.reuse ;  /* 0x000000015757c824 */ /* 0x100fe200078e0a02 */
[----:B------:R-:W-:Y:S01]  /*4f20*/  ISETP.GE.AND P4, PT, R234, UR4, PT ;  /* 0x00000004ea007c0c */ /* 0x000fe2000bf86270 */
[----:B------:R-:W-:Y:S01]  /*4f30*/  @!P6 IMAD.MOV R9, RZ, RZ, -R9 ;  /* 0x000000ffff09e224 */ /* 0x000fe200078e0a09 */
[----:B------:R-:W-:Y:S01]  /*4f40*/  ISETP.NE.AND P6, PT, R8, RZ, PT ;  /* 0x000000ff0800720c */ /* 0x000fe20003fc5270 */
[----:B------:R-:W-:Y:S01]  /*4f50*/  @!P5 IMAD.IADD R11, R11, 0x1, -R2 ;  /* 0x000000010b0bd824 */ /* 0x000fe200078e0a02 */
[----:B------:R-:W-:Y:S01]  /*4f60*/  LOP3.LUT R8, RZ, R8, RZ, 0x33, !PT ;  /* 0x00000008ff087212 */ /* 0x000fe200078e33ff */
[----:B------:R-:W-:Y:S01]  /*4f70*/  @!P3 IMAD.MOV R87, RZ, RZ, -R87 ;  /* 0x000000ffff57b224 */ /* 0x000fe200078e0a57 */
[----:B------:R-:W-:Y:S01]  /*4f80*/  ISETP.GE.AND P3, PT, R52, RZ, PT ;  /* 0x000000ff3400720c */ /* 0x000fe20003f66270 */
[----:B------:R-:W-:Y:S01]  /*4f90*/  ULDC UR4, c[0x0][0x23c] ;  /* 0x00008f0000047ab9 */ /* 0x000fe20000000800 */
[----:B------:R-:W-:Y:S01]  /*4fa0*/  ISETP.GE.AND P5, PT, R4, UR6, PT ;  /* 0x0000000604007c0c */ /* 0x000fe2000bfa6270 */
[----:B------:R-:W-:Y:S01]  /*4fb0*/  IMAD R105, R224, UR4, RZ ;  /* 0x00000004e0697c24 */ /* 0x000fe2000f8e02ff */
[----:B------:R-:W-:Y:S01]  /*4fc0*/  SEL R10, R8, R59, !P6 ;  /* 0x0000003b080a7207 */ /* 0x000fe20007000000 */
[----:B------:R-:W-:Y:S01]  /*4fd0*/  ULDC UR4, c[0x0][0x240] ;  /* 0x0000900000047ab9 */ /* 0x000fe20000000800 */
[----:B------:R-:W-:Y:S01]  /*4fe0*/  @!P1 IADD3 R65, R65, -R2, RZ ;  /* 0x8000000241419210 */ /* 0x000fe20007ffe0ff */
[----:B--2---:R-:W-:Y:S01]  /*4ff0*/  VIADD R80, R80, 0xffffff8a ;  /* 0xffffff8a50507836 */ /* 0x004fe20000000000 */
[----:B------:R-:W-:Y:S01]  /*5000*/  ISETP.GE.AND P1, PT, R70, RZ, PT ;  /* 0x000000ff4600720c */ /* 0x000fe20003f26270 */
[----:B------:R-:W-:Y:S01]  /*5010*/  ULDC UR6, c[0x0][0x240] ;  /* 0x0000900000067ab9 */ /* 0x000fe20000000800 */
[----:B------:R-:W-:-:S02]  /*5020*/  SEL R2, R7, RZ, !P4 ;  /* 0x000000ff07027207 */ /* 0x000fc40006000000 */
[----:B------:R-:W-:Y:S01]  /*5030*/  ISETP.GE.AND P4, PT, R5, RZ, PT ;  /* 0x000000ff0500720c */ /* 0x000fe20003f86270 */
[----:B------:R-:W-:Y:S01]  /*5040*/  @!P3 IMAD.MOV R11, RZ, RZ, -R11 ;  /* 0x000000ffff0bb224 */ /* 0x000fe200078e0a0b */
[----:B------:R-:W-:Y:S02]  /*5050*/  SEL R7, R7, RZ, !P5 ;  /* 0x000000ff07077207 */ /* 0x000fe40006800000 */
[----:B------:R-:W-:Y:S02]  /*5060*/  SEL R12, R8, R51, !P6 ;  /* 0x00000033080c7207 */ /* 0x000fe40007000000 */
[----:B------:R-:W-:Y:S01]  /*5070*/  ISETP.NE.U32.AND P5, PT, R7, RZ, PT ;  /* 0x000000ff0700720c */ /* 0x000fe20003fa5070 */
[----:B------:R-:W-:Y:S01]  /*5080*/  IMAD R7, R10, R27, RZ ;  /* 0x0000001b0a077224 */ /* 0x000fe200078e02ff */
[----:B------:R-:W-:Y:S02]  /*5090*/  SEL R14, R8, R61, !P6 ;  /* 0x0000003d080e7207 */ /* 0x000fe40007000000 */
[----:B------:R-:W-:-:S02]  /*50a0*/  @!P1 IADD3 R65, -R65, RZ, RZ ;  /* 0x000000ff41419210 */ /* 0x000fc40007ffe1ff */
[----:B------:R-:W-:Y:S02]  /*50b0*/  ISETP.NE.U32.AND P1, PT, R2, RZ, PT ;  /* 0x000000ff0200720c */ /* 0x000fe40003f25070 */
[C---:B------:R-:W-:Y:S02]  /*50c0*/  SEL R2, R8.reuse, R57, !P6 ;  /* 0x0000003908027207 */ /* 0x040fe40007000000 */
[----:B------:R-:W-:Y:S02]  /*50d0*/  @!P4 IADD3 R89, -R89, RZ, RZ ;  /* 0x000000ff5959c210 */ /* 0x000fe40007ffe1ff */
[----:B------:R-:W-:Y:S01]  /*50e0*/  SEL R16, R8, R73, !P6 ;  /* 0x0000004908107207 */ /* 0x000fe20007000000 */
[----:B------:R-:W-:Y:S01]  /*50f0*/  IMAD R2, R2, R27, RZ ;  /* 0x0000001b02027224 */ /* 0x000fe200078e02ff */
[C---:B------:R-:W-:Y:S02]  /*5100*/  SEL R18, R8.reuse, R75, !P6 ;  /* 0x0000004b08127207 */ /* 0x040fe40007000000 */
[----:B------:R-:W-:Y:S01]  /*5110*/  SEL R20, R8, R77, !P6 ;  /* 0x0000004d08147207 */ /* 0x000fe20007000000 */
[----:B------:R-:W-:Y:S01]  /*5120*/  IMAD R15, R16, R27, RZ ;  /* 0x0000001b100f7224 */ /* 0x000fe200078e02ff */
        /* <DEDUP_REMOVED lines=14> */
[C---:B------:R-:W-:Y:S01]  /*5210*/  SEL R38, R8.reuse, R11, !P6 ;  /* 0x0000000b08267207 */ /* 0x040fe20007000000 */
[----:B------:R-:W2:Y:S01]  /*5220*/  LDC R81, c[0x0][0x230] ;  /* 0x00008c00ff517b82 */ /* 0x000ea20000000800 */
[----:B------:R-:W-:Y:S01]  /*5230*/  SEL R40, R8, R89, !P6 ;  /* 0x0000005908287207 */ /* 0x000fe20007000000 */
[----:B------:R-:W-:Y:S01]  /*5240*/  IMAD R8, R12, R27, RZ ;  /* 0x0000001b0c087224 */ /* 0x000fe200078e02ff */
[----:B------:R-:W-:-:S02]  /*5250*/  LEA R240, P4, R2, UR8, 0x2 ;  /* 0x0000000802f07c11 */ /* 0x000fc4000f8810ff */
[C---:B------:R-:W-:Y:S01]  /*5260*/  LEA R242, P6, R7.reuse, UR8, 0x2 ;  /* 0x0000000807f27c11 */ /* 0x040fe2000f8c10ff */
[-C--:B------:R-:W-:Y:S01]  /*5270*/  IMAD R37, R40, R27.reuse, RZ ;  /* 0x0000001b28257224 */ /* 0x080fe200078e02ff */
[----:B------:R-:W-:Y:S01]  /*5280*/  LEA.HI.X.SX32 R241, R2, UR9, 0x2, P4 ;  /* 0x0000000902f17c11 */ /* 0x000fe2000a0f16ff */
[-C--:B------:R-:W-:Y:S01]  /*5290*/  IMAD R2, R32, R27.reuse, RZ ;  /* 0x0000001b20027224 */ /* 0x080fe200078e02ff */
[----:B------:R-:W-:Y:S01]  /*52a0*/  LEA R10, P4, R8, UR8, 0x2 ;  /* 0x00000008080a7c11 */ /* 0x000fe2000f8810ff */
[----:B------:R-:W3:Y:S01]  /*52b0*/  LDC R40, c[0x0][0x230] ;  /* 0x00008c00ff287b82 */ /* 0x000ee20000000800 */
[----:B------:R-:W-:Y:S01]  /*52c0*/  LEA.HI.X.SX32 R243, R7, UR9, 0x2, P6 ;  /* 0x0000000907f37c11 */ /* 0x000fe2000b0f16ff */
[-C--:B------:R-:W-:Y:S01]  /*52d0*/  IMAD R7, R34, R27.reuse, RZ ;  /* 0x0000001b22077224 */ /* 0x080fe200078e02ff */
[----:B------:R-:W-:Y:S02]  /*52e0*/  LEA R12, P6, R9, UR8, 0x2 ;  /* 0x00000008090c7c11 */ /* 0x000fe4000f8c10ff */
[----:B------:R-:W-:Y:S01]  /*52f0*/  LEA.HI.X.SX32 R11, R8, UR9, 0x2, P4 ;  /* 0x00000009080b7c11 */ /* 0x000fe2000a0f16ff */
[----:B------:R-:W-:Y:S01]  /*5300*/  IMAD R8, R36, R27, RZ ;  /* 0x0000001b24087224 */ /* 0x000fe200078e02ff */
[----:B------:R-:W-:Y:S01]  /*5310*/  LEA R14, P4, R15, UR8, 0x2 ;  /* 0x000000080f0e7c11 */ /* 0x000fe2000f8810ff */
[----:B------:R-:W-:Y:S01]  /*5320*/  IMAD.WIDE R138, R144, 0x4, R242 ;  /* 0x00000004908a7825 */ /* 0x000fe200078e02f2 */
[----:B------:R-:W-:-:S02]  /*5330*/  LEA.HI.X.SX32 R13, R9, UR9, 0x2, P6 ;  /* 0x00000009090d7c11 */ /* 0x000fc4000b0f16ff */
[----:B------:R-:W-:Y:S01]  /*5340*/  LEA R16, P6, R17, UR8, 0x2 ;  /* 0x0000000811107c11 */ /* 0x000fe2000f8c10ff */
[----:B------:R-:W-:Y:S01]  /*5350*/  IMAD R9, R38, R27, RZ ;  /* 0x0000001b26097224 */ /* 0x000fe200078e02ff */
[----:B------:R-:W-:Y:S01]  /*5360*/  LEA.HI.X.SX32 R15, R15, UR9, 0x2, P4 ;  /* 0x000000090f0f7c11 */ /* 0x000fe2000a0f16ff */
[----:B------:R-:W5:Y:S01]  /*5370*/  LDC R38, c[0x0][0x230] ;  /* 0x00008c00ff267b82 */ /* 0x000f620000000800 */
[----:B------:R-:W-:Y:S01]  /*5380*/  LEA R18, P4, R19, UR8, 0x2 ;  /* 0x0000000813127c11 */ /* 0x000fe2000f8810ff */
[C---:B------:R-:W-:Y:S01]  /*5390*/  IMAD.WIDE R124, R128.reuse, 0x4, R10 ;  /* 0x00000004807c7825 */ /* 0x040fe200078e020a */
[----:B------:R-:W-:Y:S02]  /*53a0*/  LEA.HI.X.SX32 R17, R17, UR9, 0x2, P6 ;  /* 0x0000000911117c11 */ /* 0x000fe4000b0f16ff */
[----:B------:R-:W-:Y:S01]  /*53b0*/  LEA R20, P6, R21, UR8, 0x2 ;  /* 0x0000000815147c11 */ /* 0x000fe2000f8c10ff */
[----:B------:R-:W-:Y:S01]  /*53c0*/  IMAD.WIDE R126, R128, 0x4, R12 ;  /* 0x00000004807e7825 */ /* 0x000fe200078e020c */
[----:B------:R-:W-:-:S02]  /*53d0*/  LEA.HI.X.SX32 R19, R19, UR9, 0x2, P4 ;  /* 0x0000000913137c11 */ /* 0x000fc4000a0f16ff */
[----:B------:R-:W-:Y:S01]  /*53e0*/  LEA R22, P4, R23, UR8, 0x2 ;  /* 0x0000000817167c11 */ /* 0x000fe2000f8810ff */
[C---:B------:R-:W-:Y:S01]  /*53f0*/  IMAD.WIDE R140, R144.reuse, 0x4, R10 ;  /* 0x00000004908c7825 */ /* 0x040fe200078e020a */
[----:B------:R-:W-:Y:S02]  /*5400*/  LEA.HI.X.SX32 R21, R21, UR9, 0x2, P6 ;  /* 0x0000000915157c11 */ /* 0x000fe4000b0f16ff */
[----:B------:R-:W-:Y:S01]  /*5410*/  LEA R24, P6, R25, UR8, 0x2 ;  /* 0x0000000819187c11 */ /* 0x000fe2000f8c10ff */
[----:B------:R-:W-:Y:S01]  /*5420*/  IMAD.WIDE R142, R144, 0x4, R12 ;  /* 0x00000004908e7825 */ /* 0x000fe200078e020c */
[----:B------:R-:W-:Y:S02]  /*5430*/  ISETP.GE.U32.AND P3, PT, R26, 0x7fffff1e, PT ;  /* 0x7fffff1e1a00780c */ /* 0x000fe40003f66070 */
[----:B------:R-:W-:Y:S01]  /*5440*/  LEA.HI.X.SX32 R23, R23, UR9, 0x2, P4 ;  /* 0x0000000917177c11 */ /* 0x000fe2000a0f16ff */
[----:B------:R-:W-:Y:S01]  /*5450*/  IMAD.WIDE R154, R160, 0x4, R242 ;  /* 0x00000004a09a7825 */ /* 0x000fe200078e02f2 */
[----:B------:R-:W-:-:S02]  /*5460*/  LEA R26, P4, R29, UR8, 0x2 ;  /* 0x000000081d1a7c11 */ /* 0x000fc4000f8810ff */
[----:B------:R-:W-:Y:S01]  /*5470*/  LEA.HI.X.SX32 R25, R25, UR9, 0x2, P6 ;  /* 0x0000000919197c11 */ /* 0x000fe2000b0f16ff */
[----:B------:R-:W-:Y:S01]  /*5480*/  IMAD.WIDE R156, R160, 0x4, R10 ;  /* 0x00000004a09c7825 */ /* 0x000fe200078e020a */
[----:B------:R-:W-:Y:S02]  /*5490*/  LEA R28, P6, R2, UR8, 0x2 ;  /* 0x00000008021c7c11 */ /* 0x000fe4000f8c10ff */
[----:B------:R-:W-:Y:S01]  /*54a0*/  LEA.HI.X.SX32 R27, R29, UR9, 0x2, P4 ;  /* 0x000000091d1b7c11 */ /* 0x000fe2000a0f16ff */
[----:B------:R-:W-:Y:S01]  /*54b0*/  IMAD.WIDE R158, R160, 0x4, R12 ;  /* 0x00000004a09e7825 */ /* 0x000fe200078e020c */
[----:B------:R-:W-:Y:S02]  /*54c0*/  LEA R30, P4, R7, UR8, 0x2 ;  /* 0x00000008071e7c11 */ /* 0x000fe4000f8810ff */
[----:B------:R-:W-:Y:S01]  /*54d0*/  LEA.HI.X.SX32 R29, R2, UR9, 0x2, P6 ;  /* 0x00000009021d7c11 */ /* 0x000fe2000b0f16ff */
[----:B------:R-:W-:Y:S01]  /*54e0*/  VIADD R2, R31, 0xffffffff ;  /* 0xffffffff1f027836 */ /* 0x000fe20000000000 */
[----:B------:R-:W-:Y:S01]  /*54f0*/  LEA.HI.X.SX32 R31, R7, UR9, 0x2, P4 ;  /* 0x00000009071f7c11 */ /* 0x000fe2000a0f16ff */
[----:B------:R-:W-:Y:S01]  /*5500*/  VIADD R7, R35, 0xfffffffb ;  /* 0xfffffffb23077836 */ /* 0x000fe20000000000 */
[----:B------:R-:W-:Y:S01]  /*5510*/  LEA R34, P4, R9, UR8, 0x2 ;  /* 0x0000000809227c11 */ /* 0x000fe2000f8810ff */
[----:B------:R-:W-:Y:S01]  /*5520*/  IMAD.WIDE R170, R176, 0x4, R242 ;  /* 0x00000004b0aa7825 */ /* 0x000fe200078e02f2 */
[----:B------:R-:W-:-:S02]  /*5530*/  LEA R32, P6, R8, UR8, 0x2 ;  /* 0x0000000808207c11 */ /* 0x000fc4000f8c10ff */
[----:B------:R-:W-:Y:S01]  /*5540*/  LEA.HI.X.SX32 R35, R9, UR9, 0x2, P4 ;  /* 0x0000000909237c11 */ /* 0x000fe2000a0f16ff */
[----:B------:R-:W-:Y:S01]  /*5550*/  IMAD.SHL.U32 R9, R232, 0x4, RZ ;  /* 0x00000004e8097824 */ /* 0x000fe200078e00ff */
[----:B------:R-:W-:Y:S01]  /*5560*/  ISETP.GE.U32.AND P4, PT, R2, 0x7fffff80, PT ;  /* 0x7fffff800200780c */ /* 0x000fe20003f86070 */
[----:B------:R-:W-:Y:S01]  /*5570*/  IMAD.WIDE R172, R176, 0x4, R10 ;  /* 0x00000004b0ac7825 */ /* 0x000fe200078e020a */
[----:B------:R-:W-:Y:S02]  /*5580*/  LEA.HI.X.SX32 R33, R8, UR9, 0x2, P6 ;  /* 0x0000000908217c11 */ /* 0x000fe4000b0f16ff */
[----:B------:R-:W-:Y:S01]  /*5590*/  LEA R36, P6, R37, UR8, 0x2 ;  /* 0x0000000825247c11 */ /* 0x000fe2000f8c10ff */
[----:B------:R-:W-:Y:S01]  /*55a0*/  IMAD.WIDE R100, R9, 0x4, R240 ;  /* 0x0000000409647825 */ /* 0x000fe200078e02f0 */
[----:B------:R-:W-:Y:S01]  /*55b0*/  IADD3 R2, R39, -0x9, RZ ;  /* 0xfffffff727027810 */ /* 0x000fe20007ffe0ff */
[----:B------:R-:W4:Y:S01]  /*55c0*/  LDC R8, c[0x0][0x230] ;  /* 0x00008c00ff087b82 */ /* 0x000f220000000800 */
[----:B------:R-:W-:Y:S01]  /*55d0*/  LEA.HI.X.SX32 R37, R37, UR9, 0x2, P6 ;  /* 0x0000000925257c11 */ /* 0x000fe2000b0f16ff */
[----:B------:R-:W-:Y:S01]  /*55e0*/  ULDC.64 UR8, c[0x0][0x208] ;  /* 0x0000820000087ab9 */ /* 0x000fe20000000a00 */
[----:B------:R-:W-:Y:S01]  /*55f0*/  ISETP.GE.U32.AND P6, PT, R7, 0x7fffff7c, PT ;  /* 0x7fffff7c0700780c */ /* 0x000fe20003fc6070 */
[----:B------:R-:W-:Y:S01]  /*5600*/  VIADD R7, R0, UR5 ;  /* 0x0000000500077c36 */ /* 0x000fe20008000000 */
[----:B------:R-:W-:Y:S01]  /*5610*/  STL.64 [R1+0xed8], R100 ;  /* 0x000ed86401007387 */ /* 0x000fe20000100a00 */
[----:B------:R-:W-:Y:S01]  /*5620*/  IMAD.WIDE R98, R9, 0x4, R242 ;  /* 0x0000000409627825 */ /* 0x000fe200078e02f2 */
[----:B------:R-:W-:-:S02]  /*5630*/  IADD3 R5, R217, -0x80, RZ ;  /* 0xffffff80d9057810 */ /* 0x000fc40007ffe0ff */
[----:B------:R-:W-:Y:S01]  /*5640*/  @!PT LDS RZ, [RZ] ;  /* 0x00000000fffff984 */ /* 0x000fe20000000800 */
[----:B------:R-:W-:Y:S01]  /*5650*/  @!PT LDS RZ, [RZ] ;  /* 0x00000000fffff984 */ /* 0x000fe20000000800 */
[----:B------:R-:W-:Y:S01]  /*5660*/  @!PT LDS RZ, [RZ] ;  /* 0x00000000fffff984 */ /* 0x000fe20000000800 */
[----:B------:R-:W-:Y:S01]  /*5670*/  LDGSTS.E [R7], desc[UR8][R240.64], !P4 ;  /* 0x00000000f0077fae */ /* 0x000fe2000e121848 */
[----:B------:R-:W-:-:S03]  /*5680*/  IMAD.WIDE R96, R9, 0x4, R10 ;  /* 0x0000000409607825 */ /* 0x000fc600078e020a */
[----:B------:R-:W-:Y:S01]  /*5690*/  LDGSTS.E [R7+0x80], desc[UR8][R242.64], !P4 ;  /* 0x00080000f2077fae */ /* 0x000fe2000e121848 */
        /* <DEDUP_REMOVED lines=18> */
[----:B------:R-:W-:Y:S02]  /*57c0*/  IMAD.SHL.U32 R39, R232, 0x8, RZ ;  /* 0x00000008e8277824 */ /* 0x000fe400078e00ff */
[C---:B------:R-:W-:Y:S01]  /*57d0*/  IMAD.WIDE R48, R9.reuse, 0x4, R30 ;  /* 0x0000000409307825 */ /* 0x040fe200078e021e */
[----:B------:R-:W-:Y:S03]  /*57e0*/  LDGSTS.E [R7+0x580], desc[UR8][R28.64], !P4 ;  /* 0x005800001c077fae */ /* 0x000fe6000e121848 */
[C---:B------:R-:W-:Y:S01]  /*57f0*/  IMAD.WIDE R46, R9.reuse, 0x4, R32 ;  /* 0x00000004092e7825 */ /* 0x040fe200078e0220 */
[----:B------:R-:W-:Y:S03]  /*5800*/  LDGSTS.E [R7+0x600], desc[UR8][R30.64], !P4 ;  /* 0x006000001e077fae */ /* 0x000fe6000e121848 */
[C---:B------:R-:W-:Y:S01]  /*5810*/  IMAD.WIDE R44, R9.reuse, 0x4, R34 ;  /* 0x00000004092c7825 */ /* 0x040fe200078e0222 */
[----:B------:R-:W-:Y:S03]  /*5820*/  LDGSTS.E [R7+0x680], desc[UR8][R32.64], !P4 ;  /* 0x0068000020077fae */ /* 0x000fe6000e121848 */
[----:B------:R-:W-:Y:S01]  /*5830*/  IMAD.WIDE R42, R9, 0x4, R36 ;  /* 0x00000004092a7825 */ /* 0x000fe200078e0224 */
[----:B------:R-:W-:Y:S03]  /*5840*/  LDGSTS.E [R7+0x700], desc[UR8][R34.64], !P4 ;  /* 0x0070000022077fae */ /* 0x000fe6000e121848 */
[----:B------:R-:W-:Y:S01]  /*5850*/  IMAD.WIDE R72, R39, 0x4, R240 ;  /* 0x0000000427487825 */ /* 0x000fe200078e02f0 */
[----:B------:R-:W-:Y:S01]  /*5860*/  LDGSTS.E [R7+0x780], desc[UR8][R36.64], !P4 ;  /* 0x0078000024077fae */ /* 0x000fe2000e121848 */
[----:B------:R-:W-:-:S02]  /*5870*/  ISETP.GE.U32.AND P4, PT, R2, 0x7fffff78, PT ;  /* 0x7fffff780200780c */ /* 0x000fc40003f86070 */
[----:B-----5:R-:W-:Y:S01]  /*5880*/  VIADD R2, R38, 0xfffffff3 ;  /* 0xfffffff326027836 */ /* 0x020fe20000000000 */
[----:B------:R-:W-:Y:S01]  /*5890*/  LDGSTS.E [R7+0x2000], desc[UR8][R100.64], !P6 ;  /* 0x0200000064077fae */ /* 0x000fe2000f121848 */
[C---:B------:R-:W-:Y:S01]  /*58a0*/  IMAD.WIDE R64, R39.reuse, 0x4, R14 ;  /* 0x0000000427407825 */ /* 0x040fe200078e020e */
[----:B------:R-:W5:Y:S02]  /*58b0*/  LDC R38, c[0x0][0x230] ;  /* 0x00008c00ff267b82 */ /* 0x000f640000000800 */
[----:B------:R-:W-:Y:S01]  /*58c0*/  LDGSTS.E [R7+0x2080], desc[UR8][R98.64], !P6 ;  /* 0x0208000062077fae */ /* 0x000fe2000f121848 */
[----:B------:R-:W-:-:S03]  /*58d0*/  IMAD.WIDE R60, R39, 0x4, R18 ;  /* 0x00000004273c7825 */ /* 0x000fc600078e0212 */
[----:B------:R1:W-:Y:S01]  /*58e0*/  LDGSTS.E [R7+0x2100], desc[UR8][R96.64], !P6 ;  /* 0x0210000060077fae */ /* 0x0003e2000f121848 */
[----:B------:R-:W-:-:S03]  /*58f0*/  IMAD.WIDE R58, R39, 0x4, R20 ;  /* 0x00000004273a7825 */ /* 0x000fc600078e0214 */
[----:B------:R-:W-:Y:S01]  /*5900*/  LDGSTS.E [R7+0x2180], desc[UR8][R94.64], !P6 ;  /* 0x021800005e077fae */ /* 0x000fe2000f121848 */
[----:B------:R-:W-:-:S03]  /*5910*/  IMAD.WIDE R56, R39, 0x4, R22 ;  /* 0x0000000427387825 */ /* 0x000fc600078e0216 */
[----:B------:R-:W-:Y:S01]  /*5920*/  LDGSTS.E [R7+0x2200], desc[UR8][R92.64], !P6 ;  /* 0x022000005c077fae */ /* 0x000fe2000f121848 */
[----:B------:R-:W-:-:S03]  /*5930*/  IMAD.WIDE R50, R39, 0x4, R28 ;  /* 0x0000000427327825 */ /* 0x000fc600078e021c */
[----:B------:R-:W-:Y:S01]  /*5940*/  LDGSTS.E [R7+0x2280], desc[UR8][R90.64], !P6 ;  /* 0x022800005a077fae */ /* 0x000fe2000f121848 */
[----:B------:R-:W-:Y:S02]  /*5950*/  IMAD R9, R232, 0xc, RZ ;  /* 0x0000000ce8097824 */ /* 0x000fe400078e02ff */
[----:B------:R-:W-:Y:S01]  /*5960*/  IMAD.WIDE R174, R176, 0x4, R12 ;  /* 0x00000004b0ae7825 */ /* 0x000fe200078e020c */
[----:B------:R-:W-:Y:S03]  /*5970*/  STL.64 [R1+0xed0], R98 ;  /* 0x000ed06201007387 */ /* 0x000fe60000100a00 */
[C---:B------:R-:W-:Y:S01]  /*5980*/  IMAD.WIDE R180, R184.reuse, 0x4, R10 ;  /* 0x00000004b8b47825 */ /* 0x040fe200078e020a */
[----:B------:R2:W-:Y:S03]  /*5990*/  LDGSTS.E [R7+0x2300], desc[UR8][R70.64], !P6 ;  /* 0x0230000046077fae */ /* 0x0005e6000f121848 */
[----:B------:R-:W-:Y:S01]  /*59a0*/  IMAD.WIDE R182, R184, 0x4, R12 ;  /* 0x00000004b8b67825 */ /* 0x000fe200078e020c */
[----:B------:R1:W-:Y:S03]  /*59b0*/  STL.64 [R1+0xec8], R96 ;  /* 0x000ec86001007387 */ /* 0x0003e60000100a00 */
[C---:B------:R-:W-:Y:S01]  /*59c0*/  IMAD.WIDE R194, R200.reuse, 0x4, R242 ;  /* 0x00000004c8c27825 */ /* 0x040fe200078e02f2 */
[----:B------:R3:W-:Y:S03]  /*59d0*/  LDGSTS.E [R7+0x2380], desc[UR8][R68.64], !P6 ;  /* 0x0238000044077fae */ /* 0x0007e6000f121848 */
[C---:B------:R-:W-:Y:S01]  /*59e0*/  IMAD.WIDE R196, R200.reuse, 0x4, R10 ;  /* 0x00000004c8c47825 */ /* 0x040fe200078e020a */
[----:B------:R-:W-:Y:S03]  /*59f0*/  STL.64 [R1+0xec0], R94 ;  /* 0x000ec05e01007387 */ /* 0x000fe60000100a00 */
[----:B------:R-:W-:Y:S01]  /*5a00*/  IMAD.WIDE R198, R200, 0x4, R12 ;  /* 0x00000004c8c67825 */ /* 0x000fe200078e020c */
[----:B------:R4:W-:Y:S01]  /*5a10*/  LDGSTS.E [R7+0x2400], desc[UR8][R66.64], !P6 ;  /* 0x0240000042077fae */ /* 0x0009e2000f121848 */
[----:B-1----:R-:W1:Y:S02]  /*5a20*/  LDC R96, c[0x0][0x230] ;  /* 0x00008c00ff607b82 */ /* 0x002e640000000800 */
[C---:B------:R-:W-:Y:S01]  /*5a30*/  IMAD.WIDE R210, R216.reuse, 0x4, R242 ;  /* 0x00000004d8d27825 */ /* 0x040fe200078e02f2 */
[----:B------:R-:W-:Y:S03]  /*5a40*/  STL.64 [R1+0xeb8], R92 ;  /* 0x000eb85c01007387 */ /* 0x000fe60000100a00 */
[C---:B------:R-:W-:Y:S01]  /*5a50*/  IMAD.WIDE R212, R216.reuse, 0x4, R10 ;  /* 0x00000004d8d47825 */ /* 0x040fe200078e020a */
[----:B------:R5:W-:Y:S01]  /*5a60*/  LDGSTS.E [R7+0x2480], desc[UR8][R62.64], !P6 ;  /* 0x024800003e077fae */ /* 0x000be2000f121848 */
[----:B------:R-:W5:Y:S02]  /*5a70*/  LDC R97, c[0x0][0x230] ;  /* 0x00008c00ff617b82 */ /* 0x000f640000000800 */
[----:B------:R-:W-:Y:S01]  /*5a80*/  IMAD.WIDE R214, R216, 0x4, R12 ;  /* 0x00000004d8d67825 */ /* 0x000fe200078e020c */
[----:B------:R-:W-:Y:S03]  /*5a90*/  STL.64 [R1+0xeb0], R90 ;  /* 0x000eb05a01007387 */ /* 0x000fe60000100a00 */
[C---:B------:R-:W-:Y:S01]  /*5aa0*/  IMAD.WIDE R226, R233.reuse, 0x4, R242 ;  /* 0x00000004e9e27825 */ /* 0x040fe200078e02f2 */
[----:B------:R5:W-:Y:S03]  /*5ab0*/  LDGSTS.E [R7+0x2500], desc[UR8][R54.64], !P6 ;  /* 0x0250000036077fae */ /* 0x000be6000f121848 */
[C---:B------:R-:W-:Y:S01]  /*5ac0*/  IMAD.WIDE R228, R233.reuse, 0x4, R10 ;  /* 0x00000004e9e47825 */ /* 0x040fe200078e020a */
[----:B------:R2:W-:Y:S03]  /*5ad0*/  STL.64 [R1+0xea8], R70 ;  /* 0x000ea84601007387 */ /* 0x0005e60000100a00 */
[----:B------:R-:W-:Y:S01]  /*5ae0*/  IMAD.WIDE R230, R233, 0x4, R12 ;  /* 0x00000004e9e67825 */ /* 0x000fe200078e020c */
[----:B------:R5:W-:Y:S01]  /*5af0*/  LDGSTS.E [R7+0x2580], desc[UR8][R52.64], !P6 ;  /* 0x0258000034077fae */ /* 0x000be2000f121848 */
[----:B-1----:R-:W-:-:S02]  /*5b00*/  IADD3 R96, R96, -0x7e, RZ ;  /* 0xffffff8260607810 */ /* 0x002fc40007ffe0ff */
[C---:B------:R-:W-:Y:S01]  /*5b10*/  IMAD.WIDE R236, R252.reuse, 0x4, R10 ;  /* 0x00000004fcec7825 */ /* 0x040fe200078e020a */
[----:B------:R3:W-:Y:S03]  /*5b20*/  STL.64 [R1+0xea0], R68 ;  /* 0x000ea04401007387 */ /* 0x0007e60000100a00 */
[----:B------:R-:W-:Y:S01]  /*5b30*/  IMAD.WIDE R238, R252, 0x4, R12 ;  /* 0x00000004fcee7825 */ /* 0x000fe200078e020c */
[----:B------:R1:W-:Y:S03]  /*5b40*/  LDGSTS.E [R7+0x2600], desc[UR8][R48.64], !P6 ;  /* 0x0260000030077fae */ /* 0x0003e6000f121848 */
[C---:B--2---:R-:W-:Y:S01]  /*5b50*/  IMAD.WIDE R70, R39.reuse, 0x4, R242 ;  /* 0x0000000427467825 */ /* 0x044fe200078e02f2 */
[----:B------:R4:W-:Y:S04]  /*5b60*/  STL.64 [R1+0xe98], R66 ;  /* 0x000e984201007387 */ /* 0x0009e80000100a00 */
[----:B------:R2:W-:Y:S01]  /*5b70*/  LDGSTS.E [R7+0x2680], desc[UR8][R46.64], !P6 ;  /* 0x026800002e077fae */ /* 0x0005e2000f121848 */
[----:B---3--:R-:W-:-:S03]  /*5b80*/  IMAD.WIDE R68, R39, 0x4, R10 ;  /* 0x0000000427447825 */ /* 0x008fc600078e020a */
[----:B------:R3:W-:Y:S01]  /*5b90*/  LDGSTS.E [R7+0x2700], desc[UR8][R44.64], !P6 ;  /* 0x027000002c077fae */ /* 0x0007e2000f121848 */
[----:B----4-:R-:W-:-:S03]  /*5ba0*/  IMAD.WIDE R66, R39, 0x4, R12 ;  /* 0x0000000427427825 */ /* 0x010fc600078e020c */
[----:B------:R5:W-:Y:S04]  /*5bb0*/  STL.64 [R1+0xe90], R62 ;  /* 0x000e903e01007387 */ /* 0x000be80000100a00 */
[----:B------:R4:W-:Y:S01]  /*5bc0*/  LDGSTS.E [R7+0x2780], desc[UR8][R42.64], !P6 ;  /* 0x027800002a077fae */ /* 0x0009e2000f121848 */
[----:B------:R-:W-:Y:S02]  /*5bd0*/  ISETP.GE.U32.AND P6, PT, R2, 0x7fffff74, PT ;  /* 0x7fffff740200780c */ /* 0x000fe40003fc6070 */
[----:B------:R-:W-:Y:S01]  /*5be0*/  IADD3 R2, R8, -0x11, RZ ;  /* 0xffffffef08027810 */ /* 0x000fe20007ffe0ff */
[----:B------:R1:W-:Y:S01]  /*5bf0*/  STL.64 [R1+0xe88], R54 ;  /* 0x000e883601007387 */ /* 0x0003e20000100a00 */
[----:B------:R-:W-:Y:S02]  /*5c00*/  IMAD.SHL.U32 R8, R232, 0x10, RZ ;  /* 0x00000010e8087824 */ /* 0x000fe400078e00ff */
[C---:B-----5:R-:W-:Y:S01]  /*5c10*/  IMAD.WIDE R62, R39.reuse, 0x4, R16 ;  /* 0x00000004273e7825 */ /* 0x060fe200078e0210 */
[----:B------:R5:W-:Y:S04]  /*5c20*/  LDGSTS.E [R7+0x4000], desc[UR8][R72.64], !P4 ;  /* 0x0400000048077fae */ /* 0x000be8000e121848 */
[----:B------:R2:W-:Y:S01]  /*5c30*/  STL.64 [R1+0xe80], R52 ;  /* 0x000e803401007387 */ /* 0x0005e20000100a00 */
[----:B-1----:R-:W-:-:S03]  /*5c40*/  IMAD.WIDE R54, R39, 0x4, R24 ;  /* 0x0000000427367825 */ /* 0x002fc600078e0218 */
[----:B------:R1:W-:Y:S04]  /*5c50*/  LDGSTS.E [R7+0x4080], desc[UR8][R70.64], !P4 ;  /* 0x0408000046077fae */ /* 0x0003e8000e121848 */
[----:B------:R3:W-:Y:S04]  /*5c60*/  STL.64 [R1+0xe78], R48 ;  /* 0x000e783001007387 */ /* 0x0007e80000100a00 */
[----:B------:R1:W-:Y:S01]  /*5c70*/  LDGSTS.E [R7+0x4100], desc[UR8][R68.64], !P4 ;  /* 0x0410000044077fae */ /* 0x0003e2000e121848 */
[----:B--2---:R-:W-:-:S03]  /*5c80*/  IMAD.WIDE R52, R39, 0x4, R26 ;  /* 0x0000000427347825 */ /* 0x004fc600078e021a */
[----:B------:R2:W-:Y:S04]  /*5c90*/  STL.64 [R1+0xe70], R46 ;  /* 0x000e702e01007387 */ /* 0x0005e80000100a00 */
[----:B------:R1:W-:Y:S01]  /*5ca0*/  LDGSTS.E [R7+0x4180], desc[UR8][R66.64], !P4 ;  /* 0x0418000042077fae */ /* 0x0003e2000e121848 */
[----:B---3--:R-:W-:-:S03]  /*5cb0*/  IMAD.WIDE R48, R39, 0x4, R30 ;  /* 0x0000000427307825 */ /* 0x008fc600078e021e */
        /* <DEDUP_REMOVED lines=8> */
[----:B----4-:R-:W-:Y:S02]  /*5d40*/  IMAD.WIDE R42, R39, 0x4, R36 ;  /* 0x00000004272a7825 */ /* 0x010fe400078e0224 */
[----:B------:R-:W4:Y:S01]  /*5d50*/  LDC R39, c[0x0][0x230] ;  /* 0x00008c00ff277b82 */ /* 0x000f220000000800 */
[----:B------:R1:W-:Y:S04]  /*5d60*/  STL.64 [R1+0xd50], R70 ;  /* 0x000d504601007387 */ /* 0x0003e80000100a00 */
[----:B------:R3:W-:Y:S01]  /*5d70*/  LDGSTS.E [R7+0x4380], desc[UR8][R58.64], !P4 ;  /* 0x043800003a077fae */ /* 0x0007e2000e121848 */
[----:B-----5:R-:W-:-:S03]  /*5d80*/  IMAD.WIDE R72, R9, 0x4, R240 ;  /* 0x0000000409487825 */ /* 0x020fc600078e02f0 */
[----:B------:R5:W-:Y:S04]  /*5d90*/  STL.64 [R1+0xd48], R68 ;  /* 0x000d484401007387 */ /* 0x000be80000100a00 */
[----:B------:R3:W-:Y:S01]  /*5da0*/  LDGSTS.E [R7+0x4400], desc[UR8][R56.64], !P4 ;  /* 0x0440000038077fae */ /* 0x0007e2000e121848 */
[----:B-1----:R-:W-:-:S03]  /*5db0*/  IMAD.WIDE R70, R9, 0x4, R242 ;  /* 0x0000000409467825 */ /* 0x002fc600078e02f2 */
        /* <DEDUP_REMOVED lines=20> */
[----:B------:R-:W-:Y:S01]  /*5f00*/  ISETP.GE.U32.AND P4, PT, R2, 0x7fffff70, PT ;  /* 0x7fffff700200780c */ /* 0x000fe20003f86070 */
[----:B---3--:R-:W-:Y:S02]  /*5f10*/  IMAD.WIDE R56, R9, 0x4, R22 ;  /* 0x0000000409387825 */ /* 0x008fe400078e0216 */
[----:B------:R3:W-:Y:S02]  /*5f20*/  STL.64 [R1+0xd08], R52 ;  /* 0x000d083401007387 */ /* 0x0007e40000100a00 */
[----:B------:R-:W-:-:S02]  /*5f30*/  VIADD R2, R40, 0xffffffeb ;  /* 0xffffffeb28027836 */ /* 0x000fc40000000000 */
[----:B------:R-:W-:Y:S01]  /*5f40*/  LDGSTS.E [R7+0x6000], desc[UR8][R72.64], !P6 ;  /* 0x0600000048077fae */ /* 0x000fe2000f121848 */
[----:B----4-:R-:W-:-:S03]  /*5f50*/  IMAD.WIDE R54, R9, 0x4, R24 ;  /* 0x0000000409367825 */ /* 0x010fc600078e0218 */
[----:B------:R1:W-:Y:S01]  /*5f60*/  STL.64 [R1+0xd00], R50 ;  /* 0x000d003201007387 */ /* 0x0003e20000100a00 */
[----:B------:R-:W-:-:S03]  /*5f70*/  IMAD.WIDE R40, R8, 0x4, R36 ;  /* 0x0000000408287825 */ /* 0x000fc600078e0224 */
[----:B------:R4:W-:Y:S01]  /*5f80*/  LDGSTS.E [R7+0x6080], desc[UR8][R70.64], !P6 ;  /* 0x0608000046077fae */ /* 0x0009e2000f121848 */
[----:B---3--:R-:W-:-:S03]  /*5f90*/  IMAD.WIDE R52, R9, 0x4, R26 ;  /* 0x0000000409347825 */ /* 0x008fc600078e021a */
        /* <DEDUP_REMOVED lines=12> */
[----:B------:R-:W-:Y:S04]  /*6060*/  STL.64 [R1+0xc50], R72 ;  /* 0x000c504801007387 */ /* 0x000fe80000100a00 */
[----:B------:R5:W-:Y:S01]  /*6070*/  LDGSTS.E [R7+0x6300], desc[UR8][R60.64], !P6 ;  /* 0x063000003c077fae */ /* 0x000be2000f121848 */
[----:B--2---:R-:W-:Y:S02]  /*6080*/  IMAD.WIDE R42, R9, 0x4, R36 ;  /* 0x00000004092a7825 */ /* 0x004fe400078e0224 */
[----:B------:R-:W2:Y:S01]  /*6090*/  LDC R9, c[0x0][0x230] ;  /* 0x00008c00ff097b82 */ /* 0x000ea20000000800 */
[----:B------:R4:W-:Y:S04]  /*60a0*/  STL.64 [R1+0xc48], R70 ;  /* 0x000c484601007387 */ /* 0x0009e80000100a00 */
[----:B------:R5:W-:Y:S04]  /*60b0*/  LDGSTS.E [R7+0x6380], desc[UR8][R58.64], !P6 ;  /* 0x063800003a077fae */ /* 0x000be8000f121848 */
[----:B------:R3:W-:Y:S04]  /*60c0*/  STL.64 [R1+0xc40], R68 ;  /* 0x000c404401007387 */ /* 0x0007e80000100a00 */
[----:B------:R5:W-:Y:S01]  /*60d0*/  LDGSTS.E [R7+0x6400], desc[UR8][R56.64], !P6 ;  /* 0x0640000038077fae */ /* 0x000be2000f121848 */
[----:B----4-:R-:W-:-:S03]  /*60e0*/  IMAD.WIDE R70, R8, 0x4, R240 ;  /* 0x0000000408467825 */ /* 0x010fc600078e02f0 */
[----:B------:R4:W-:Y:S04]  /*60f0*/  STL.64 [R1+0xc38], R66 ;  /* 0x000c384201007387 */ /* 0x0009e80000100a00 */
[----:B------:R5:W-:Y:S01]  /*6100*/  LDGSTS.E [R7+0x6480], desc[UR8][R54.64], !P6 ;  /* 0x0648000036077fae */ /* 0x000be2000f121848 */
[C---:B---3--:R-:W-:Y:S01]  /*6110*/  IMAD.WIDE R68, R8.reuse, 0x4, R242 ;  /* 0x0000000408447825 */ /* 0x048fe200078e02f2 */
[----:B--2---:R-:W-:Y:S02]  /*6120*/  IADD3 R9, R9, -0x1d, RZ ;  /* 0xffffffe309097810 */ /* 0x004fe40007ffe0ff */
[----:B------:R2:W-:Y:S04]  /*6130*/  STL.64 [R1+0x2d00], R64 ;  /* 0x002d004001007387 */ /* 0x0005e80000100a00 */
[----:B------:R3:W-:Y:S01]  /*6140*/  LDGSTS.E [R7+0x6500], desc[UR8][R52.64], !P6 ;  /* 0x0650000034077fae */ /* 0x0007e2000f121848 */
[----:B----4-:R-:W-:-:S03]  /*6150*/  IMAD.WIDE R66, R8, 0x4, R10 ;  /* 0x0000000408427825 */ /* 0x010fc600078e020a */
[----:B------:R1:W-:Y:S04]  /*6160*/  STL.64 [R1+0x2d40], R62 ;  /* 0x002d403e01007387 */ /* 0x0003e80000100a00 */
[----:B------:R4:W-:Y:S01]  /*6170*/  LDGSTS.E [R7+0x6580], desc[UR8][R50.64], !P6 ;  /* 0x0658000032077fae */ /* 0x0009e2000f121848 */
[----:B--2---:R-:W-:-:S03]  /*6180*/  IMAD.WIDE R64, R8, 0x4, R12 ;  /* 0x0000000408407825 */ /* 0x004fc600078e020c */
        /* <DEDUP_REMOVED lines=11> */
[----:B-----5:R-:W-:Y:S01]  /*6240*/  IMAD.WIDE R56, R8, 0x4, R20 ;  /* 0x0000000408387825 */ /* 0x020fe200078e0214 */
[----:B------:R-:W-:Y:S02]  /*6250*/  ISETP.GE.U32.AND P6, PT, R2, 0x7fffff6c, PT ;  /* 0x7fffff6c0200780c */ /* 0x000fe40003fc6070 */
[----:B------:R3:W-:Y:S01]  /*6260*/  STL.64 [R1+0x2de8], R52 ;  /* 0x002de83401007387 */ /* 0x0007e20000100a00 */
[----:B------:R-:W-:Y:S02]  /*6270*/  VIADD R2, R38, 0xffffffe7 ;  /* 0xffffffe726027836 */ /* 0x000fe40000000000 */
[----:B------:R-:W5:Y:S01]  /*6280*/  LDC R38, c[0x0][0x230] ;  /* 0x00008c00ff267b82 */ /* 0x000f620000000800 */
[----:B------:R5:W-:Y:S01]  /*6290*/  LDGSTS.E [R7+0x8000], desc[UR8][R70.64], !P4 ;  /* 0x0800000046077fae */ /* 0x000be2000e121848 */
[----:B-1----:R-:W-:-:S03]  /*62a0*/  IMAD.WIDE R54, R8, 0x4, R22 ;  /* 0x0000000408367825 */ /* 0x002fc600078e0216 */
[----:B------:R4:W-:Y:S04]  /*62b0*/  STL.64 [R1+0x2df0], R50 ;  /* 0x002df03201007387 */ /* 0x0009e80000100a00 */
[----:B------:R1:W-:Y:S01]  /*62c0*/  LDGSTS.E [R7+0x8080], desc[UR8][R68.64], !P4 ;  /* 0x0808000044077fae */ /* 0x0003e2000e121848 */
[----:B---3--:R-:W-:-:S03]  /*62d0*/  IMAD.WIDE R52, R8, 0x4, R24 ;  /* 0x0000000408347825 */ /* 0x008fc600078e0218 */
        /* <DEDUP_REMOVED lines=8> */
[----:B----4-:R-:W-:-:S03]  /*6360*/  IMAD.WIDE R46, R8, 0x4, R30 ;  /* 0x00000004082e7825 */ /* 0x010fc600078e021e */
[----:B------:R4:W-:Y:S04]  /*6370*/  STL.64 [R1+0x2e10], R42 ;  /* 0x002e102a01007387 */ /* 0x0009e80000100a00 */
[----:B------:R3:W-:Y:S01]  /*6380*/  LDGSTS.E [R7+0x8280], desc[UR8][R60.64], !P4 ;  /* 0x082800003c077fae */ /* 0x0007e2000e121848 */
[----:B--2---:R-:W-:-:S03]  /*6390*/  IMAD.WIDE R44, R8, 0x4, R32 ;  /* 0x00000004082c7825 */ /* 0x004fc600078e0220 */
[----:B------:R2:W-:Y:S01]  /*63a0*/  LDGSTS.E [R7+0x8300], desc[UR8][R58.64], !P4 ;  /* 0x083000003a077fae */ /* 0x0005e2000e121848 */
[----:B----4-:R-:W-:-:S03]  /*63b0*/  IMAD.WIDE R42, R8, 0x4, R34 ;  /* 0x00000004082a7825 */ /* 0x010fc600078e0222 */
[----:B------:R4:W-:Y:S01]  /*63c0*/  LDGSTS.E [R7+0x8380], desc[UR8][R56.64], !P4 ;  /* 0x0838000038077fae */ /* 0x0009e2000e121848 */
[----:B------:R-:W-:-:S03]  /*63d0*/  IMAD R8, R232, 0x14, RZ ;  /* 0x00000014e8087824 */ /* 0x000fc600078e02ff */
[----:B------:R4:W-:Y:S04]  /*63e0*/  LDGSTS.E [R7+0x8400], desc[UR8][R54.64], !P4 ;  /* 0x0840000036077fae */ /* 0x0009e8000e121848 */
[----:B------:R4:W-:Y:S04]  /*63f0*/  LDGSTS.E [R7+0x8480], desc[UR8][R52.64], !P4 ;  /* 0x0848000034077fae */ /* 0x0009e8000e121848 */
[----:B------:R5:W-:Y:S04]  /*6400*/  STL.64 [R1+0xbf0], R70 ;  /* 0x000bf04601007387 */ /* 0x000be80000100a00 */
[----:B------:R4:W-:Y:S04]  /*6410*/  LDGSTS.E [R7+0x8500], desc[UR8][R50.64], !P4 ;  /* 0x0850000032077fae */ /* 0x0009e8000e121848 */
        /* <DEDUP_REMOVED lines=8> */
[----:B---3--:R-:W-:-:S03]  /*64a0*/  IMAD.WIDE R66, R8, 0x4, R10 ;  /* 0x0000000408427825 */ /* 0x008fc600078e020a */
[----:B------:R3:W-:Y:S04]  /*64b0*/  STL.64 [R1+0x3378], R62 ;  /* 0x0033783e01007387 */ /* 0x0007e80000100a00 */
[----:B------:R5:W-:Y:S01]  /*64c0*/  LDGSTS.E [R7+0x8700], desc[UR8][R42.64], !P4 ;  /* 0x087000002a077fae */ /* 0x000be2000e121848 */
[----:B-1----:R-:W-:-:S03]  /*64d0*/  IMAD.WIDE R64, R8, 0x4, R12 ;  /* 0x0000000408407825 */ /* 0x002fc600078e020c */
[----:B------:R1:W-:Y:S04]  /*64e0*/  STL.64 [R1+0x33b8], R60 ;  /* 0x0033b83c01007387 */ /* 0x0003e80000100a00 */
[----:B------:R5:W-:Y:S01]  /*64f0*/  LDGSTS.E [R7+0x8780], desc[UR8][R40.64], !P4 ;  /* 0x0878000028077fae */ /* 0x000be2000e121848 */
[----:B---3--:R-:W-:Y:S01]  /*6500*/  IMAD.WIDE R62, R8, 0x4, R14 ;  /* 0x00000004083e7825 */ /* 0x008fe200078e020e */
[----:B------:R-:W-:Y:S02]  /*6510*/  ISETP.GE.U32.AND P4, PT, R2, 0x7fffff68, PT ;  /* 0x7fffff680200780c */ /* 0x000fe40003f86070 */
[----:B------:R2:W-:Y:S01]  /*6520*/  STL.64 [R1+0x3400], R58 ;  /* 0x0034003a01007387 */ /* 0x0005e20000100a00 */
[----:B------:R-:W-:Y:S02]  /*6530*/  IMAD R2, R232, 0x18, RZ ;  /* 0x00000018e8027824 */ /* 0x000fe400078e02ff */
[C---:B-1----:R-:W-:Y:S01]  /*6540*/  IMAD.WIDE R60, R8.reuse, 0x4, R16 ;  /* 0x00000004083c7825 */ /* 0x042fe200078e0210 */
[----:B------:R1:W-:Y:S04]  /*6550*/  LDGSTS.E [R7+0xa000], desc[UR8][R70.64], !P6 ;  /* 0x0a00000046077fae */ /* 0x0003e8000f121848 */
[----:B------:R4:W-:Y:S01]  /*6560*/  STL.64 [R1+0x3408], R56 ;  /* 0x0034083801007387 */ /* 0x0009e20000100a00 */
[----:B--2---:R-:W-:-:S03]  /*6570*/  IMAD.WIDE R58, R8, 0x4, R18 ;  /* 0x00000004083a7825 */ /* 0x004fc600078e0212 */
[----:B------:R2:W-:Y:S04]  /*6580*/  LDGSTS.E [R7+0xa080], desc[UR8][R68.64], !P6 ;  /* 0x0a08000044077fae */ /* 0x0005e8000f121848 */
[----:B------:R3:W-:Y:S01]  /*6590*/  STL.64 [R1+0x3410], R54 ;  /* 0x0034103601007387 */ /* 0x0007e20000100a00 */
[----:B----4-:R-:W-:-:S03]  /*65a0*/  IMAD.WIDE R56, R8, 0x4, R20 ;  /* 0x0000000408387825 */ /* 0x010fc600078e0214 */
[----:B------:R4:W-:Y:S04]  /*65b0*/  LDGSTS.E [R7+0xa100], desc[UR8][R66.64], !P6 ;  /* 0x0a10000042077fae */ /* 0x0009e8000f121848 */
[----:B------:R5:W-:Y:S01]  /*65c0*/  STL.64 [R1+0x3418], R52 ;  /* 0x0034183401007387 */ /* 0x000be20000100a00 */
[----:B---3--:R-:W-:-:S03]  /*65d0*/  IMAD.WIDE R54, R8, 0x4, R22 ;  /* 0x0000000408367825 */ /* 0x008fc600078e0216 */
[----:B------:R3:W-:Y:S04]  /*65e0*/  LDGSTS.E [R7+0xa180], desc[UR8][R64.64], !P6 ;  /* 0x0a18000040077fae */ /* 0x0007e8000f121848 */
[----:B------:R1:W-:Y:S01]  /*65f0*/  STL.64 [R1+0x3420], R50 ;  /* 0x0034203201007387 */ /* 0x0003e20000100a00 */
[----:B-----5:R-:W-:-:S03]  /*6600*/  IMAD.WIDE R52, R8, 0x4, R24 ;  /* 0x0000000408347825 */ /* 0x020fc600078e0218 */
[----:B------:R5:W-:Y:S04]  /*6610*/  LDGSTS.E [R7+0xa200], desc[UR8][R62.64], !P6 ;  /* 0x0a2000003e077fae */ /* 0x000be8000f121848 */
[----:B------:R2:W-:Y:S01]  /*6620*/  STL.64 [R1+0x3428], R48 ;  /* 0x0034283001007387 */ /* 0x0005e20000100a00 */
[----:B-1----:R-:W-:-:S03]  /*6630*/  IMAD.WIDE R50, R8, 0x4, R26 ;  /* 0x0000000408327825 */ /* 0x002fc600078e021a */
        /* <DEDUP_REMOVED lines=15> */
[----:B------:R1:W-:Y:S01]  /*6730*/  LDGSTS.E [R7+0xa500], desc[UR8][R50.64], !P6 ;  /* 0x0a50000032077fae */ /* 0x0003e2000f121848 */
[----:B------:R-:W-:-:S03]  /*6740*/  VIADD R8, R38, 0xffffffdf ;  /* 0xffffffdf26087836 */ /* 0x000fc60000000000 */
[----:B------:R4:W-:Y:S01]  /*6750*/  STL.64 [R1+0xb88], R68 ;  /* 0x000b884401007387 */ /* 0x0009e20000100a00 */
[----:B------:R-:W1:Y:S01]  /*6760*/  LDC R38, c[0x0][0x230] ;  /* 0x00008c00ff267b82 */ /* 0x000e620000000800 */
[C---:B--2---:R-:W-:Y:S02]  /*6770*/  IMAD.WIDE R70, R2.reuse, 0x4, R240 ;  /* 0x0000000402467825 */ /* 0x044fe400078e02f0 */
[----:B------:R2:W-:Y:S04]  /*6780*/  LDGSTS.E [R7+0xa580], desc[UR8][R48.64], !P6 ;  /* 0x0a58000030077fae */ /* 0x0005e8000f121848 */
[----:B------:R3:W-:Y:S04]  /*6790*/  STL.64 [R1+0xb80], R66 ;  /* 0x000b804201007387 */ /* 0x0007e80000100a00 */
[----:B------:R2:W-:Y:S01]  /*67a0*/  LDGSTS.E [R7+0xa600], desc[UR8][R46.64], !P6 ;  /* 0x0a6000002e077fae */ /* 0x0005e2000f121848 */
[----:B----4-:R-:W-:-:S03]  /*67b0*/  IMAD.WIDE R68, R2, 0x4, R242 ;  /* 0x0000000402447825 */ /* 0x010fc600078e02f2 */
        /* <DEDUP_REMOVED lines=8> */
[C---:B---3--:R-:W-:Y:S01]  /*6840*/  IMAD.WIDE R62, R2.reuse, 0x4, R14 ;  /* 0x00000004023e7825 */ /* 0x048fe200078e020e */
[----:B------:R-:W-:Y:S02]  /*6850*/  ISETP.GE.U32.AND P6, PT, R9, 0x7fffff64, PT ;  /* 0x7fffff640900780c */ /* 0x000fe40003fc6070 */
[----:B------:R3:W-:Y:S01]  /*6860*/  STL.64 [R1+0x37d8], R58 ;  /* 0x0037d83a01007387 */ /* 0x0007e20000100a00 */
[----:B------:R-:W5:Y:S01]  /*6870*/  LDC R9, c[0x0][0x230] ;  /* 0x00008c00ff097b82 */ /* 0x000f620000000800 */
[----:B----4-:R-:W-:-:S02]  /*6880*/  IMAD.WIDE R60, R2, 0x4, R16 ;  /* 0x00000004023c7825 */ /* 0x010fc400078e0210 */
[----:B------:R4:W-:Y:S04]  /*6890*/  LDGSTS.E [R7+0xc000], desc[UR8][R70.64], !P4 ;  /* 0x0c00000046077fae */ /* 0x0009e8000e121848 */
[----:B------:R1:W-:Y:S01]  /*68a0*/  STL.64 [R1+0x37e0], R56 ;  /* 0x0037e03801007387 */ /* 0x0003e20000100a00 */
[----:B---3--:R-:W-:-:S03]  /*68b0*/  IMAD.WIDE R58, R2, 0x4, R18 ;  /* 0x00000004023a7825 */ /* 0x008fc600078e0212 */
[----:B------:R3:W-:Y:S04]  /*68c0*/  LDGSTS.E [R7+0xc080], desc[UR8][R68.64], !P4 ;  /* 0x0c08000044077fae */ /* 0x0007e8000e121848 */
[----:B------:R2:W-:Y:S01]  /*68d0*/  STL.64 [R1+0x37e8], R54 ;  /* 0x0037e83601007387 */ /* 0x0005e20000100a00 */
[----:B-1----:R-:W-:-:S03]  /*68e0*/  IMAD.WIDE R56, R2, 0x4, R20 ;  /* 0x0000000402387825 */ /* 0x002fc600078e0214 */
[----:B------:R1:W-:Y:S01]  /*68f0*/  LDGSTS.E [R7+0xc100], desc[UR8][R66.64], !P4 ;  /* 0x0c10000042077fae */ /* 0x0003e2000e121848 */
[----:B-----5:R-:W-:-:S03]  /*6900*/  VIADD R9, R9, 0xffffffdb ;  /* 0xffffffdb09097836 */ /* 0x020fc60000000000 */
[----:B------:R5:W-:Y:S01]  /*6910*/  STL.64 [R1+0x3808], R52 ;  /* 0x0038083401007387 */ /* 0x000be20000100a00 */
[----:B--2---:R-:W-:-:S03]  /*6920*/  IMAD.WIDE R54, R2, 0x4, R22 ;  /* 0x0000000402367825 */ /* 0x004fc600078e0216 */
[----:B------:R2:W-:Y:S04]  /*6930*/  LDGSTS.E [R7+0xc180], desc[UR8][R64.64], !P4 ;  /* 0x0c18000040077fae */ /* 0x0005e8000e121848 */
[----:B------:R4:W-:Y:S01]  /*6940*/  STL.64 [R1+0x3820], R50 ;  /* 0x0038203201007387 */ /* 0x0009e20000100a00 */
[----:B-----5:R-:W-:-:S03]  /*6950*/  IMAD.WIDE R52, R2, 0x4, R24 ;  /* 0x0000000402347825 */ /* 0x020fc600078e0218 */
        /* <DEDUP_REMOVED lines=14> */
[----:B-----5:R-:W-:-:S03]  /*6a40*/  IMAD.WIDE R42, R2, 0x4, R34 ;  /* 0x00000004022a7825 */ /* 0x020fc600078e0222 */
[----:B------:R5:W-:Y:S04]  /*6a50*/  LDGSTS.E [R7+0xc480], desc[UR8][R52.64], !P4 ;  /* 0x0c48000034077fae */ /* 0x000be8000e121848 */
[----:B------:R5:W-:Y:S01]  /*6a60*/  LDGSTS.E [R7+0xc500], desc[UR8][R50.64], !P4 ;  /* 0x0c50000032077fae */ /* 0x000be2000e121848 */
[----:B----4-:R-:W-:-:S03]  /*6a70*/  IMAD.WIDE R40, R2, 0x4, R36 ;  /* 0x0000000402287825 */ /* 0x010fc600078e0224 */
[----:B------:R4:W-:Y:S01]  /*6a80*/  LDGSTS.E [R7+0xc580], desc[UR8][R48.64], !P4 ;  /* 0x0c58000030077fae */ /* 0x0009e2000e121848 */
[----:B------:R-:W-:-:S03]  /*6a90*/  IMAD.SHL.U32 R2, R232, 0x20, RZ ;  /* 0x00000020e8027824 */ /* 0x000fc600078e00ff */
[----:B------:R4:W-:Y:S04]  /*6aa0*/  LDGSTS.E [R7+0xc600], desc[UR8][R46.64], !P4 ;  /* 0x0c6000002e077fae */ /* 0x0009e8000e121848 */
[----:B------:R4:W-:Y:S04]  /*6ab0*/  LDGSTS.E [R7+0xc680], desc[UR8][R44.64], !P4 ;  /* 0x0c6800002c077fae */ /* 0x0009e8000e121848 */
[----:B------:R4:W-:Y:S04]  /*6ac0*/  LDGSTS.E [R7+0xc700], desc[UR8][R42.64], !P4 ;  /* 0x0c7000002a077fae */ /* 0x0009e8000e121848 */
[----:B------:R4:W-:Y:S01]  /*6ad0*/  LDGSTS.E [R7+0xc780], desc[UR8][R40.64], !P4 ;  /* 0x0c78000028077fae */ /* 0x0009e2000e121848 */
[----:B------:R-:W-:Y:S01]  /*6ae0*/  ISETP.GE.U32.AND P4, PT, R8, 0x7fffff60, PT ;  /* 0x7fffff600800780c */ /* 0x000fe20003f86070 */
[----:B------:R-:W-:-:S02]  /*6af0*/  IMAD R8, R232, 0x1c, RZ ;  /* 0x0000001ce8087824 */ /* 0x000fc400078e02ff */
[----:B------:R3:W-:Y:S04]  /*6b00*/  STL.64 [R1+0xb30], R70 ;  /* 0x000b304601007387 */ /* 0x0007e80000100a00 */
[----:B------:R1:W-:Y:S04]  /*6b10*/  STL.64 [R1+0xb28], R68 ;  /* 0x000b284401007387 */ /* 0x0003e80000100a00 */
[----:B------:R2:W-:Y:S01]  /*6b20*/  STL.64 [R1+0xb20], R66 ;  /* 0x000b204201007387 */ /* 0x0005e20000100a00 */
[----:B---3--:R-:W-:-:S03]  /*6b30*/  IMAD.WIDE R70, R8, 0x4, R240 ;  /* 0x0000000408467825 */ /* 0x008fc600078e02f0 */
[----:B------:R3:W-:Y:S01]  /*6b40*/  STL.64 [R1+0xb18], R64 ;  /* 0x000b184001007387 */ /* 0x0007e20000100a00 */
[----:B-1----:R-:W-:-:S03]  /*6b50*/  IMAD.WIDE R68, R8, 0x4, R242 ;  /* 0x0000000408447825 */ /* 0x002fc600078e02f2 */
[----:B------:R1:W-:Y:S01]  /*6b60*/  STL.64 [R1+0x3bd8], R62 ;  /* 0x003bd83e01007387 */ /* 0x0003e20000100a00 */
[----:B--2---:R-:W-:-:S03]  /*6b70*/  IMAD.WIDE R66, R8, 0x4, R10 ;  /* 0x0000000408427825 */ /* 0x004fc600078e020a */
[----:B------:R2:W-:Y:S01]  /*6b80*/  STL.64 [R1+0x3bf0], R60 ;  /* 0x003bf03c01007387 */ /* 0x0005e20000100a00 */
[----:B---3--:R-:W-:-:S03]  /*6b90*/  IMAD.WIDE R64, R8, 0x4, R12 ;  /* 0x0000000408407825 */ /* 0x008fc600078e020c */
[----:B------:R3:W-:Y:S01]  /*6ba0*/  STL.64 [R1+0x3bf8], R58 ;  /* 0x003bf83a01007387 */ /* 0x0007e20000100a00 */
[----:B-1----:R-:W-:-:S03]  /*6bb0*/  IMAD.WIDE R62, R8, 0x4, R14 ;  /* 0x00000004083e7825 */ /* 0x002fc600078e020e */
[----:B------:R1:W-:Y:S01]  /*6bc0*/  LDGSTS.E [R7+0xe000], desc[UR8][R70.64], !P6 ;  /* 0x0e00000046077fae */ /* 0x0003e2000f121848 */
[----:B--2---:R-:W-:-:S03]  /*6bd0*/  IMAD.WIDE R60, R8, 0x4, R16 ;  /* 0x00000004083c7825 */ /* 0x004fc600078e0210 */
[----:B------:R2:W-:Y:S01]  /*6be0*/  STL.64 [R1+0x3c10], R56 ;  /* 0x003c103801007387 */ /* 0x0005e20000100a00 */
[----:B---3--:R-:W-:-:S03]  /*6bf0*/  IMAD.WIDE R58, R8, 0x4, R18 ;  /* 0x00000004083a7825 */ /* 0x008fc600078e0212 */
[----:B------:R3:W-:Y:S04]  /*6c00*/  LDGSTS.E [R7+0xe080], desc[UR8][R68.64], !P6 ;  /* 0x0e08000044077fae */ /* 0x0007e8000f121848 */
        /* <DEDUP_REMOVED lines=10> */
[----:B-1----:R-:W-:-:S03]  /*6cb0*/  IMAD.WIDE R50, R8, 0x4, R26 ;  /* 0x0000000408327825 */ /* 0x002fc600078e021a */
[----:B------:R1:W-:Y:S04]  /*6cc0*/  LDGSTS.E [R7+0xe280], desc[UR8][R60.64], !P6 ;  /* 0x0e2800003c077fae */ /* 0x0003e8000f121848 */
        /* <DEDUP_REMOVED lines=14> */
[----:B------:R1:W-:Y:S01]  /*6db0*/  LDGSTS.E [R7+0xe500], desc[UR8][R50.64], !P6 ;  /* 0x0e50000032077fae */ /* 0x0003e2000f121848 */
[----:B------:R-:W-:Y:S02]  /*6dc0*/  IADD3 R8, R38, -0x29, RZ ;  /* 0xffffffd726087810 */ /* 0x000fe40007ffe0ff */
[----:B------:R-:W1:Y:S01]  /*6dd0*/  LDC R38, c[0x0][0x230] ;  /* 0x00008c00ff267b82 */ /* 0x000e620000000800 */
        /* <DEDUP_REMOVED lines=14> */
[C---:B---3--:R-:W-:Y:S01]  /*6ec0*/  IMAD.WIDE R62, R2.reuse, 0x4, R14 ;  /* 0x00000004023e7825 */ /* 0x048fe200078e020e */
[----:B------:R-:W-:Y:S02]  /*6ed0*/  ISETP.GE.U32.AND P6, PT, R9, 0x7fffff5c, PT ;  /* 0x7fffff5c0900780c */ /* 0x000fe40003fc6070 */
[----:B------:R3:W-:Y:S01]  /*6ee0*/  STL.64 [R1+0x3bd0], R58 ;  /* 0x003bd03a01007387 */ /* 0x0007e20000100a00 */
[----:B------:R-:W5:Y:S01]  /*6ef0*/  LDC R9, c[0x0][0x230] ;  /* 0x00008c00ff097b82 */ /* 0x000f620000000800 */
[----:B--2---:R-:W-:-:S02]  /*6f00*/  IMAD.WIDE R60, R2, 0x4, R16 ;  /* 0x00000004023c7825 */ /* 0x004fc400078e0210 */
[----:B------:R2:W-:Y:S04]  /*6f10*/  LDGSTS.E [R7+0x10000], desc[UR8][R70.64], !P4 ;  /* 0x1000000046077fae */ /* 0x0005e8000e121848 */
[----:B------:R4:W-:Y:S01]  /*6f20*/  STL.64 [R1+0x3bc8], R56 ;  /* 0x003bc83801007387 */ /* 0x0009e20000100a00 */
[----:B---3--:R-:W-:-:S03]  /*6f30*/  IMAD.WIDE R58, R2, 0x4, R18 ;  /* 0x00000004023a7825 */ /* 0x008fc600078e0212 */
[----:B------:R3:W-:Y:S04]  /*6f40*/  LDGSTS.E [R7+0x10080], desc[UR8][R68.64], !P4 ;  /* 0x1008000044077fae */ /* 0x0007e8000e121848 */
[----:B------:R1:W-:Y:S01]  /*6f50*/  STL.64 [R1+0x3bc0], R54 ;  /* 0x003bc03601007387 */ /* 0x0003e20000100a00 */
[----:B----4-:R-:W-:-:S03]  /*6f60*/  IMAD.WIDE R56, R2, 0x4, R20 ;  /* 0x0000000402387825 */ /* 0x010fc600078e0214 */
[----:B------:R4:W-:Y:S01]  /*6f70*/  LDGSTS.E [R7+0x10100], desc[UR8][R66.64], !P4 ;  /* 0x1010000042077fae */ /* 0x0009e2000e121848 */
[----:B-----5:R-:W-:-:S03]  /*6f80*/  VIADD R9, R9, 0xffffffd3 ;  /* 0xffffffd309097836 */ /* 0x020fc60000000000 */
[----:B------:R5:W-:Y:S01]  /*6f90*/  STL.64 [R1+0x3bb8], R52 ;  /* 0x003bb83401007387 */ /* 0x000be20000100a00 */
[----:B-1----:R-:W-:-:S03]  /*6fa0*/  IMAD.WIDE R54, R2, 0x4, R22 ;  /* 0x0000000402367825 */ /* 0x002fc600078e0216 */
[----:B------:R1:W-:Y:S04]  /*6fb0*/  LDGSTS.E [R7+0x10180], desc[UR8][R64.64], !P4 ;  /* 0x1018000040077fae */ /* 0x0003e8000e121848 */
[----:B------:R2:W-:Y:S01]  /*6fc0*/  STL.64 [R1+0x3bb0], R50 ;  /* 0x003bb03201007387 */ /* 0x0005e20000100a00 */
[----:B-----5:R-:W-:-:S03]  /*6fd0*/  IMAD.WIDE R52, R2, 0x4, R24 ;  /* 0x0000000402347825 */ /* 0x020fc600078e0218 */
[----:B------:R5:W-:Y:S04]  /*6fe0*/  LDGSTS.E [R7+0x10200], desc[UR8][R62.64], !P4 ;  /* 0x102000003e077fae */ /* 0x000be8000e121848 */
[----:B------:R3:W-:Y:S01]  /*6ff0*/  STL.64 [R1+0x3ba8], R48 ;  /* 0x003ba83001007387 */ /* 0x0007e20000100a00 */
[----:B--2---:R-:W-:-:S03]  /*7000*/  IMAD.WIDE R50, R2, 0x4, R26 ;  /* 0x0000000402327825 */ /* 0x004fc600078e021a */
[----:B------:R2:W-:Y:S04]  /*7010*/  LDGSTS.E [R7+0x10280], desc[UR8][R60.64], !P4 ;  /* 0x102800003c077fae */ /* 0x0005e8000e121848 */
[----:B------:R4:W-:Y:S01]  /*7020*/  STL.64 [R1+0x3ba0], R46 ;  /* 0x003ba02e01007387 */ /* 0x0009e20000100a00 */
[----:B---3--:R-:W-:-:S03]  /*7030*/  IMAD.WIDE R48, R2, 0x4, R28 ;  /* 0x0000000402307825 */ /* 0x008fc600078e021c */
        /* <DEDUP_REMOVED lines=8> */
[----:B-----5:R-:W-:-:S03]  /*70c0*/  IMAD.WIDE R42, R2, 0x4, R34 ;  /* 0x00000004022a7825 */ /* 0x020fc600078e0222 */
[----:B------:R5:W-:Y:S04]  /*70d0*/  LDGSTS.E [R7+0x10480], desc[UR8][R52.64], !P4 ;  /* 0x1048000034077fae */ /* 0x000be8000e121848 */
[----:B------:R5:W-:Y:S01]  /*70e0*/  LDGSTS.E [R7+0x10500], desc[UR8][R50.64], !P4 ;  /* 0x1050000032077fae */ /* 0x000be2000e121848 */
[----:B--2---:R-:W-:-:S03]  /*70f0*/  IMAD.WIDE R40, R2, 0x4, R36 ;  /* 0x0000000402287825 */ /* 0x004fc600078e0224 */
[----:B------:R2:W-:Y:S01]  /*7100*/  LDGSTS.E [R7+0x10580], desc[UR8][R48.64], !P4 ;  /* 0x1058000030077fae */ /* 0x0005e2000e121848 */
[----:B------:R-:W-:-:S03]  /*7110*/  IMAD R2, R232, 0x28, RZ ;  /* 0x00000028e8027824 */ /* 0x000fc600078e02ff */
        /* <DEDUP_REMOVED lines=11> */
[----:B----4-:R-:W-:-:S03]  /*71d0*/  IMAD.WIDE R68, R8, 0x4, R242 ;  /* 0x0000000408447825 */ /* 0x010fc600078e02f2 */
[----:B------:R4:W-:Y:S01]  /*71e0*/  STL.64 [R1+0x3b80], R62 ;  /* 0x003b803e01007387 */ /* 0x0009e20000100a00 */
[----:B-1----:R-:W-:-:S03]  /*71f0*/  IMAD.WIDE R66, R8, 0x4, R10 ;  /* 0x0000000408427825 */ /* 0x002fc600078e020a */
[----:B------:R1:W-:Y:S01]  /*7200*/  STL.64 [R1+0x3b78], R60 ;  /* 0x003b783c01007387 */ /* 0x0003e20000100a00 */
[----:B---3--:R-:W-:-:S03]  /*7210*/  IMAD.WIDE R64, R8, 0x4, R12 ;  /* 0x0000000408407825 */ /* 0x008fc600078e020c */
[----:B------:R3:W-:Y:S01]  /*7220*/  STL.64 [R1+0x3b70], R58 ;  /* 0x003b703a01007387 */ /* 0x0007e20000100a00 */
[----:B----4-:R-:W-:-:S03]  /*7230*/  IMAD.WIDE R62, R8, 0x4, R14 ;  /* 0x00000004083e7825 */ /* 0x010fc600078e020e */
[----:B------:R4:W-:Y:S01]  /*7240*/  LDGSTS.E [R7+0x12000], desc[UR8][R70.64], !P6 ;  /* 0x1200000046077fae */ /* 0x0009e2000f121848 */
[----:B-1----:R-:W-:-:S03]  /*7250*/  IMAD.WIDE R60, R8, 0x4, R16 ;  /* 0x00000004083c7825 */ /* 0x002fc600078e0210 */
[----:B------:R1:W-:Y:S01]  /*7260*/  STL.64 [R1+0x3b68], R56 ;  /* 0x003b683801007387 */ /* 0x0003e20000100a00 */
[----:B---3--:R-:W-:-:S03]  /*7270*/  IMAD.WIDE R58, R8, 0x4, R18 ;  /* 0x00000004083a7825 */ /* 0x008fc600078e0212 */
[----:B------:R3:W-:Y:S04]  /*7280*/  LDGSTS.E [R7+0x12080], desc[UR8][R68.64], !P6 ;  /* 0x1208000044077fae */ /* 0x0007e8000f121848 */
        /* <DEDUP_REMOVED lines=26> */
[----:B------:R4:W-:Y:S01]  /*7430*/  LDGSTS.E [R7+0x12500], desc[UR8][R50.64], !P6 ;  /* 0x1250000032077fae */ /* 0x0009e2000f121848 */
[----:B------:R-:W-:-:S03]  /*7440*/  VIADD R8, R38, 0xffffffcf ;  /* 0xffffffcf26087836 */ /* 0x000fc60000000000 */
[----:B------:R1:W-:Y:S01]  /*7450*/  STL.64 [R1+0xa08], R68 ;  /* 0x000a084401007387 */ /* 0x0003e20000100a00 */
[----:B------:R-:W4:Y:S03]  /*7460*/  LDC R38, c[0x0][0x230] ;  /* 0x00008c00ff267b82 */ /* 0x000f260000000800 */
[----:B------:R4:W-:Y:S01]  /*7470*/  LDGSTS.E [R7+0x12580], desc[UR8][R48.64], !P6 ;  /* 0x1258000030077fae */ /* 0x0009e2000f121848 */
[----:B---3--:R-:W-:-:S03]  /*7480*/  IMAD.WIDE R70, R2, 0x4, R240 ;  /* 0x0000000402467825 */ /* 0x008fc600078e02f0 */
        /* <DEDUP_REMOVED lines=11> */
[C---:B---3--:R-:W-:Y:S01]  /*7540*/  IMAD.WIDE R62, R2.reuse, 0x4, R14 ;  /* 0x00000004023e7825 */ /* 0x048fe200078e020e */
[----:B------:R-:W-:Y:S02]  /*7550*/  ISETP.GE.U32.AND P6, PT, R9, 0x7fffff54, PT ;  /* 0x7fffff540900780c */ /* 0x000fe40003fc6070 */
[----:B------:R3:W-:Y:S01]  /*7560*/  STL.64 [R1+0x3b10], R58 ;  /* 0x003b103a01007387 */ /* 0x0007e20000100a00 */
[----:B------:R-:W5:Y:S01]  /*7570*/  LDC R9, c[0x0][0x230] ;  /* 0x00008c00ff097b82 */ /* 0x000f620000000800 */
[----:B-1----:R-:W-:-:S02]  /*7580*/  IMAD.WIDE R60, R2, 0x4, R16 ;  /* 0x00000004023c7825 */ /* 0x002fc400078e0210 */
[----:B------:R1:W-:Y:S04]  /*7590*/  LDGSTS.E [R7+0x14000], desc[UR8][R70.64], !P4 ;  /* 0x1400000046077fae */ /* 0x0003e8000e121848 */
[----:B------:R2:W-:Y:S01]  /*75a0*/  STL.64 [R1+0x3b08], R56 ;  /* 0x003b083801007387 */ /* 0x0005e20000100a00 */
[----:B---3--:R-:W-:-:S03]  /*75b0*/  IMAD.WIDE R58, R2, 0x4, R18 ;  /* 0x00000004023a7825 */ /* 0x008fc600078e0212 */
[----:B------:R3:W-:Y:S04]  /*75c0*/  LDGSTS.E [R7+0x14080], desc[UR8][R68.64], !P4 ;  /* 0x1408000044077fae */ /* 0x0007e8000e121848 */
[----:B------:R4:W-:Y:S01]  /*75d0*/  STL.64 [R1+0x3b00], R54 ;  /* 0x003b003601007387 */ /* 0x0009e20000100a00 */
[----:B--2---:R-:W-:-:S03]  /*75e0*/  IMAD.WIDE R56, R2, 0x4, R20 ;  /* 0x0000000402387825 */ /* 0x004fc600078e0214 */
[----:B------:R2:W-:Y:S01]  /*75f0*/  LDGSTS.E [R7+0x14100], desc[UR8][R66.64], !P4 ;  /* 0x1410000042077fae */ /* 0x0005e2000e121848 */
[----:B-----5:R-:W-:-:S03]  /*7600*/  VIADD R9, R9, 0xffffffcb ;  /* 0xffffffcb09097836 */ /* 0x020fc60000000000 */
[----:B------:R5:W-:Y:S01]  /*7610*/  STL.64 [R1+0x3af0], R52 ;  /* 0x003af03401007387 */ /* 0x000be20000100a00 */
[----:B----4-:R-:W-:-:S03]  /*7620*/  IMAD.WIDE R54, R2, 0x4, R22 ;  /* 0x0000000402367825 */ /* 0x010fc600078e0216 */
        /* <DEDUP_REMOVED lines=17> */
[----:B-----5:R-:W-:-:S03]  /*7740*/  IMAD.WIDE R42, R2, 0x4, R34 ;  /* 0x00000004022a7825 */ /* 0x020fc600078e0222 */
[----:B------:R5:W-:Y:S04]  /*7750*/  LDGSTS.E [R7+0x14480], desc[UR8][R52.64], !P4 ;  /* 0x1448000034077fae */ /* 0x000be8000e121848 */
[----:B------:R5:W-:Y:S01]  /*7760*/  LDGSTS.E [R7+0x14500], desc[UR8][R50.64], !P4 ;  /* 0x1450000032077fae */ /* 0x000be2000e121848 */
[----:B-1----:R-:W-:-:S03]  /*7770*/  IMAD.WIDE R40, R2, 0x4, R36 ;  /* 0x0000000402287825 */ /* 0x002fc600078e0224 */
        /* <DEDUP_REMOVED lines=13> */
[----:B--2---:R-:W-:-:S03]  /*7850*/  IMAD.WIDE R68, R8, 0x4, R242 ;  /* 0x0000000408447825 */ /* 0x004fc600078e02f2 */
[----:B------:R2:W-:Y:S01]  /*7860*/  STL.64 [R1+0x3ab8], R62 ;  /* 0x003ab83e01007387 */ /* 0x0005e20000100a00 */
[----:B----4-:R-:W-:-:S03]  /*7870*/  IMAD.WIDE R66, R8, 0x4, R10 ;  /* 0x0000000408427825 */ /* 0x010fc600078e020a */
[----:B------:R4:W-:Y:S01]  /*7880*/  STL.64 [R1+0x3ab0], R60 ;  /* 0x003ab03c01007387 */ /* 0x0009e20000100a00 */
[----:B---3--:R-:W-:-:S03]  /*7890*/  IMAD.WIDE R64, R8, 0x4, R12 ;  /* 0x0000000408407825 */ /* 0x008fc600078e020c */
[----:B------:R3:W-:Y:S01]  /*78a0*/  STL.64 [R1+0x3aa8], R58 ;  /* 0x003aa83a01007387 */ /* 0x0007e20000100a00 */
[----:B--2---:R-:W-:-:S03]  /*78b0*/  IMAD.WIDE R62, R8, 0x4, R14 ;  /* 0x00000004083e7825 */ /* 0x004fc600078e020e */
[----:B------:R2:W-:Y:S01]  /*78c0*/  LDGSTS.E [R7+0x16000], desc[UR8][R70.64], !P6 ;  /* 0x1600000046077fae */ /* 0x0005e2000f121848 */
[----:B----4-:R-:W-:-:S03]  /*78d0*/  IMAD.WIDE R60, R8, 0x4, R16 ;  /* 0x00000004083c7825 */ /* 0x010fc600078e0210 */
[----:B------:R4:W-:Y:S01]  /*78e0*/  STL.64 [R1+0x3aa0], R56 ;  /* 0x003aa03801007387 */ /* 0x0009e20000100a00 */
[----:B---3--:R-:W-:-:S03]  /*78f0*/  IMAD.WIDE R58, R8, 0x4, R18 ;  /* 0x00000004083a7825 */ /* 0x008fc600078e0212 */
[----:B------:R3:W-:Y:S04]  /*7900*/  LDGSTS.E [R7+0x16080], desc[UR8][R68.64], !P6 ;  /* 0x1608000044077fae */ /* 0x0007e8000f121848 */
        /* <DEDUP_REMOVED lines=26> */
[----:B------:R2:W-:Y:S01]  /*7ab0*/  LDGSTS.E [R7+0x16500], desc[UR8][R50.64], !P6 ;  /* 0x1650000032077fae */ /* 0x0005e2000f121848 */
[----:B------:R-:W-:Y:S02]  /*7ac0*/  IADD3 R8, R38, -0x39, RZ ;  /* 0xffffffc726087810 */ /* 0x000fe40007ffe0ff */
[----:B------:R-:W2:Y:S01]  /*7ad0*/  LDC R38, c[0x0][0x230] ;  /* 0x00008c00ff267b82 */ /* 0x000ea20000000800 */
        /* <DEDUP_REMOVED lines=68> */
[----:B-----5:R-:W-:-:S03]  /*7f20*/  IMAD.WIDE R64, R8, 0x4, R12 ;  /* 0x0000000408407825 */ /* 0x020fc600078e020c */
        /* <DEDUP_REMOVED lines=8> */
[----:B------:R5:W-:Y:S01]  /*7fb0*/  LDGSTS.E [R7+0x1a000], desc[UR8][R70.64], !P6 ;  /* 0x1a00000046077fae */ /* 0x000be2000f121848 */
[----:B---3--:R-:W-:-:S03]  /*7fc0*/  IMAD.WIDE R54, R8, 0x4, R22 ;  /* 0x0000000408367825 */ /* 0x008fc600078e0216 */
[----:B------:R4:W-:Y:S01]  /*7fd0*/  STL.64 [R1+0x39c0], R48 ;  /* 0x0039c03001007387 */ /* 0x0009e20000100a00 */
[----:B-1----:R-:W-:-:S03]  /*7fe0*/  IMAD.WIDE R52, R8, 0x4, R24 ;  /* 0x0000000408347825 */ /* 0x002fc600078e0218 */
        /* <DEDUP_REMOVED lines=17> */
[----:B------:R1:W-:Y:S01]  /*8100*/  STL.64 [R1+0x828], R68 ;  /* 0x0008284401007387 */ /* 0x0003e20000100a00 */
[----:B------:R-:W-:Y:S02]  /*8110*/  VIADD R8, R38, 0xffffffbf ;  /* 0xffffffbf26087836 */ /* 0x000fe40000000000 */
[----:B------:R-:W4:Y:S01]  /*8120*/  LDC R38, c[0x0][0x230] ;  /* 0x00008c00ff267b82 */ /* 0x000f220000000800 */
        /* <DEDUP_REMOVED lines=25> */
[----:B------:R-:W-:Y:S01]  /*82c0*/  ISETP.GE.U32.AND P6, PT, R9, 0x7fffff44, PT ;  /* 0x7fffff440900780c */ /* 0x000fe20003fc6070 */
[C---:B-----5:R-:W-:Y:S01]  /*82d0*/  IMAD.WIDE R54, R2.reuse, 0x4, R22 ;  /* 0x0000000402367825 */ /* 0x060fe200078e0216 */
[----:B------:R-:W5:Y:S01]  /*82e0*/  LDC R9, c[0x0][0x230] ;  /* 0x00008c00ff097b82 */ /* 0x000f620000000800 */
[----:B------:R4:W-:Y:S04]  /*82f0*/  STL.64 [R1+0x3968], R50 ;  /* 0x0039683201007387 */ /* 0x0009e80000100a00 */
[----:B------:R2:W-:Y:S01]  /*8300*/  LDGSTS.E [R7+0x1c000], desc[UR8][R70.64], !P4 ;  /* 0x1c00000046077fae */ /* 0x0005e2000e121848 */
[----:B-1----:R-:W-:-:S03]  /*8310*/  IMAD.WIDE R52, R2, 0x4, R24 ;  /* 0x0000000402347825 */ /* 0x002fc600078e0218 */
[----:B------:R1:W-:Y:S04]  /*8320*/  STL.64 [R1+0x3960], R48 ;  /* 0x0039603001007387 */ /* 0x0003e80000100a00 */
[----:B------:R2:W-:Y:S01]  /*8330*/  LDGSTS.E [R7+0x1c080], desc[UR8][R68.64], !P4 ;  /* 0x1c08000044077fae */ /* 0x0005e2000e121848 */
[----:B----4-:R-:W-:-:S03]  /*8340*/  IMAD.WIDE R50, R2, 0x4, R26 ;  /* 0x0000000402327825 */ /* 0x010fc600078e021a */
[----:B------:R3:W-:Y:S04]  /*8350*/  STL.64 [R1+0x3958], R46 ;  /* 0x0039582e01007387 */ /* 0x0007e80000100a00 */
[----:B------:R4:W-:Y:S01]  /*8360*/  LDGSTS.E [R7+0x1c100], desc[UR8][R66.64], !P4 ;  /* 0x1c10000042077fae */ /* 0x0009e2000e121848 */
[C---:B-1----:R-:W-:Y:S01]  /*8370*/  IMAD.WIDE R48, R2.reuse, 0x4, R28 ;  /* 0x0000000402307825 */ /* 0x042fe200078e021c */
[----:B-----5:R-:W-:Y:S02]  /*8380*/  IADD3 R9, R9, -0x45, RZ ;  /* 0xffffffbb09097810 */ /* 0x020fe40007ffe0ff */
        /* <DEDUP_REMOVED lines=9> */
[----:B------:R2:W-:Y:S01]  /*8420*/  LDGSTS.E [R7+0x1c300], desc[UR8][R58.64], !P4 ;  /* 0x1c3000003a077fae */ /* 0x0005e2000e121848 */
[----:B-1----:R-:W-:-:S03]  /*8430*/  IMAD.WIDE R40, R2, 0x4, R36 ;  /* 0x0000000402287825 */ /* 0x002fc600078e0224 */
        /* <DEDUP_REMOVED lines=8> */
[----:B----4-:R-:W-:-:S03]  /*84c0*/  IMAD.WIDE R70, R2, 0x4, R240 ;  /* 0x0000000402467825 */ /* 0x010fc600078e02f0 */
[----:B------:R4:W-:Y:S04]  /*84d0*/  STL.64 [R1+0x788], R66 ;  /* 0x0007884201007387 */ /* 0x0009e80000100a00 */
[----:B------:R1:W-:Y:S01]  /*84e0*/  LDGSTS.E [R7+0x1c600], desc[UR8][R46.64], !P4 ;  /* 0x1c6000002e077fae */ /* 0x0003e2000e121848 */
[----:B-----5:R-:W-:-:S03]  /*84f0*/  IMAD.WIDE R68, R2, 0x4, R242 ;  /* 0x0000000402447825 */ /* 0x020fc600078e02f2 */
        /* <DEDUP_REMOVED lines=8> */
[----:B---3--:R-:W-:Y:S01]  /*8580*/  IMAD.WIDE R62, R2, 0x4, R14 ;  /* 0x00000004023e7825 */ /* 0x008fe200078e020e */
[----:B------:R-:W-:Y:S02]  /*8590*/  ISETP.GE.U32.AND P4, PT, R8, 0x7fffff40, PT ;  /* 0x7fffff400800780c */ /* 0x000fe40003f86070 */
[----:B------:R2:W-:Y:S01]  /*85a0*/  STL.64 [R1+0x3928], R58 ;  /* 0x0039283a01007387 */ /* 0x0005e20000100a00 */
[----:B------:R-:W-:Y:S02]  /*85b0*/  IMAD.SHL.U32 R8, R232, 0x40, RZ ;  /* 0x00000040e8087824 */ /* 0x000fe400078e00ff */
[C---:B-----5:R-:W-:Y:S01]  /*85c0*/  IMAD.WIDE R60, R2.reuse, 0x4, R16 ;  /* 0x00000004023c7825 */ /* 0x060fe200078e0210 */
[----:B------:R3:W-:Y:S04]  /*85d0*/  LDGSTS.E [R7+0x1e000], desc[UR8][R70.64], !P6 ;  /* 0x1e00000046077fae */ /* 0x0007e8000f121848 */
[----:B------:R1:W-:Y:S01]  /*85e0*/  STL.64 [R1+0x3920], R56 ;  /* 0x0039203801007387 */ /* 0x0003e20000100a00 */
[----:B--2---:R-:W-:-:S03]  /*85f0*/  IMAD.WIDE R58, R2, 0x4, R18 ;  /* 0x00000004023a7825 */ /* 0x004fc600078e0212 */
        /* <DEDUP_REMOVED lines=27> */
[----:B------:R3:W-:Y:S01]  /*87b0*/  LDGSTS.E [R7+0x1e500], desc[UR8][R50.64], !P6 ;  /* 0x1e50000032077fae */ /* 0x0007e2000f121848 */
[----:B------:R-:W-:-:S03]  /*87c0*/  IMAD R2, R232, 0x44, RZ ;  /* 0x00000044e8027824 */ /* 0x000fc600078e02ff */
[----:B------:R1:W-:Y:S01]  /*87d0*/  STL.64 [R1+0x740], R68 ;  /* 0x0007404401007387 */ /* 0x0003e20000100a00 */
[----:B--2---:R-:W-:-:S03]  /*87e0*/  IMAD.WIDE R70, R8, 0x4, R240 ;  /* 0x0000000408467825 */ /* 0x004fc600078e02f0 */
[----:B------:R2:W-:Y:S04]  /*87f0*/  LDGSTS.E [R7+0x1e580], desc[UR8][R48.64], !P6 ;  /* 0x1e58000030077fae */ /* 0x0005e8000f121848 */
        /* <DEDUP_REMOVED lines=15> */
[----:B------:R-:W2:Y:S01]  /*88f0*/  LDC R38, c[0x0][0x230] ;  /* 0x00008c00ff267b82 */ /* 0x000ea20000000800 */
[C---:B-1----:R-:W-:Y:S01]  /*8900*/  IMAD.WIDE R60, R8.reuse, 0x4, R16 ;  /* 0x00000004083c7825 */ /* 0x042fe200078e0210 */
        /* <DEDUP_REMOVED lines=30> */
[----:B------:R5:W-:Y:S01]  /*8af0*/  LDGSTS.E [R7+0x20500], desc[UR8][R50.64], !P4 ;  /* 0x2050000032077fae */ /* 0x000be2000e121848 */
[----:B------:R-:W-:-:S03]  /*8b00*/  VIADD R8, R39, 0xffffffb3 ;  /* 0xffffffb327087836 */ /* 0x000fc60000000000 */
[----:B------:R4:W-:Y:S01]  /*8b10*/  STL.64 [R1+0x6f0], R68 ;  /* 0x0006f04401007387 */ /* 0x0009e20000100a00 */
[----:B------:R-:W5:Y:S01]  /*8b20*/  LDC R39, c[0x0][0x230] ;  /* 0x00008c00ff277b82 */ /* 0x000f620000000800 */
        /* <DEDUP_REMOVED lines=16> */
[----:B------:R-:W1:Y:S01]  /*8c30*/  LDC R9, c[0x0][0x230] ;  /* 0x00008c00ff097b82 */ /* 0x000e620000000800 */
[----:B----4-:R-:W-:-:S02]  /*8c40*/  IMAD.WIDE R60, R2, 0x4, R16 ;  /* 0x00000004023c7825 */ /* 0x010fc400078e0210 */
[----:B------:R4:W-:Y:S04]  /*8c50*/  LDGSTS.E [R7+0x22000], desc[UR8][R70.64], !P6 ;  /* 0x2200000046077fae */ /* 0x0009e8000f121848 */
[----:B------:R2:W-:Y:S01]  /*8c60*/  STL.64 [R1+0x3838], R56 ;  /* 0x0038383801007387 */ /* 0x0005e20000100a00 */
[----:B---3--:R-:W-:-:S03]  /*8c70*/  IMAD.WIDE R58, R2, 0x4, R18 ;  /* 0x00000004023a7825 */ /* 0x008fc600078e0212 */
[----:B------:R3:W-:Y:S04]  /*8c80*/  LDGSTS.E [R7+0x22080], desc[UR8][R68.64], !P6 ;  /* 0x2208000044077fae */ /* 0x0007e8000f121848 */
[----:B------:R5:W-:Y:S01]  /*8c90*/  STL.64 [R1+0x3830], R54 ;  /* 0x0038303601007387 */ /* 0x000be20000100a00 */
[----:B--2---:R-:W-:-:S03]  /*8ca0*/  IMAD.WIDE R56, R2, 0x4, R20 ;  /* 0x0000000402387825 */ /* 0x004fc600078e0214 */
[----:B------:R2:W-:Y:S01]  /*8cb0*/  LDGSTS.E [R7+0x22100], desc[UR8][R66.64], !P6 ;  /* 0x2210000042077fae */ /* 0x0005e2000f121848 */
[----:B-1----:R-:W-:-:S03]  /*8cc0*/  VIADD R9, R9, 0xffffffaf ;  /* 0xffffffaf09097836 */ /* 0x002fc60000000000 */
[----:B------:R1:W-:Y:S01]  /*8cd0*/  STL.64 [R1+0x3828], R52 ;  /* 0x0038283401007387 */ /* 0x0003e20000100a00 */
[----:B-----5:R-:W-:-:S03]  /*8ce0*/  IMAD.WIDE R54, R2, 0x4, R22 ;  /* 0x0000000402367825 */ /* 0x020fc600078e0216 */
[----:B------:R5:W-:Y:S04]  /*8cf0*/  LDGSTS.E [R7+0x22180], desc[UR8][R64.64], !P6 ;  /* 0x2218000040077fae */ /* 0x000be8000f121848 */
[----:B------:R4:W-:Y:S01]  /*8d00*/  STL.64 [R1+0x3818], R50 ;  /* 0x0038183201007387 */ /* 0x0009e20000100a00 */
[----:B-1----:R-:W-:-:S03]  /*8d10*/  IMAD.WIDE R52, R2, 0x4, R24 ;  /* 0x0000000402347825 */ /* 0x002fc600078e0218 */
        /* <DEDUP_REMOVED lines=14> */
[----:B-1----:R-:W-:-:S03]  /*8e00*/  IMAD.WIDE R42, R2, 0x4, R34 ;  /* 0x00000004022a7825 */ /* 0x002fc600078e0222 */
        /* <DEDUP_REMOVED lines=18> */
[----:B-----5:R-:W-:-:S03]  /*8f30*/  IMAD.WIDE R66, R8, 0x4, R10 ;  /* 0x0000000408427825 */ /* 0x020fc600078e020a */
[----:B------:R5:W-:Y:S01]  /*8f40*/  STL.64 [R1+0x37b8], R60 ;  /* 0x0037b83c01007387 */ /* 0x000be20000100a00 */
[----:B---3--:R-:W-:-:S03]  /*8f50*/  IMAD.WIDE R64, R8, 0x4, R12 ;  /* 0x0000000408407825 */ /* 0x008fc600078e020c */
[----:B------:R3:W-:Y:S01]  /*8f60*/  STL.64 [R1+0x37a8], R58 ;  /* 0x0037a83a01007387 */ /* 0x0007e20000100a00 */
[----:B--2---:R-:W-:-:S03]  /*8f70*/  IMAD.WIDE R62, R8, 0x4, R14 ;  /* 0x00000004083e7825 */ /* 0x004fc600078e020e */
[----:B------:R2:W-:Y:S01]  /*8f80*/  LDGSTS.E [R7+0x24000], desc[UR8][R70.64], !P4 ;  /* 0x2400000046077fae */ /* 0x0005e2000e121848 */
[----:B-----5:R-:W-:-:S03]  /*8f90*/  IMAD.WIDE R60, R8, 0x4, R16 ;  /* 0x00000004083c7825 */ /* 0x020fc600078e0210 */
        /* <DEDUP_REMOVED lines=37> */
[----:B-----5:R-:W-:-:S03]  /*91f0*/  IMAD.WIDE R68, R2, 0x4, R242 ;  /* 0x0000000402447825 */ /* 0x020fc600078e02f2 */
        /* <DEDUP_REMOVED lines=8> */
[C---:B---3--:R-:W-:Y:S01]  /*9280*/  IMAD.WIDE R62, R2.reuse, 0x4, R14 ;  /* 0x00000004023e7825 */ /* 0x048fe200078e020e */
[----:B------:R-:W-:Y:S02]  /*9290*/  ISETP.GE.U32.AND P4, PT, R9, 0x7fffff30, PT ;  /* 0x7fffff300900780c */ /* 0x000fe40003f86070 */
[----:B------:R3:W-:Y:S01]  /*92a0*/  STL.64 [R1+0x3748], R58 ;  /* 0x0037483a01007387 */ /* 0x0007e20000100a00 */
[----:B------:R-:W1:Y:S01]  /*92b0*/  LDC R9, c[0x0][0x230] ;  /* 0x00008c00ff097b82 */ /* 0x000e620000000800 */
[----:B-----5:R-:W-:-:S02]  /*92c0*/  IMAD.WIDE R60, R2, 0x4, R16 ;  /* 0x00000004023c7825 */ /* 0x020fc400078e0210 */
[----:B------:R5:W-:Y:S04]  /*92d0*/  LDGSTS.E [R7+0x26000], desc[UR8][R70.64], !P6 ;  /* 0x2600000046077fae */ /* 0x000be8000f121848 */
[----:B------:R4:W-:Y:S01]  /*92e0*/  STL.64 [R1+0x3740], R56 ;  /* 0x0037403801007387 */ /* 0x0009e20000100a00 */
[----:B---3--:R-:W-:-:S03]  /*92f0*/  IMAD.WIDE R58, R2, 0x4, R18 ;  /* 0x00000004023a7825 */ /* 0x008fc600078e0212 */
[----:B------:R3:W-:Y:S04]  /*9300*/  LDGSTS.E [R7+0x26080], desc[UR8][R68.64], !P6 ;  /* 0x2608000044077fae */ /* 0x0007e8000f121848 */
[----:B------:R2:W-:Y:S01]  /*9310*/  STL.64 [R1+0x3738], R54 ;  /* 0x0037383601007387 */ /* 0x0005e20000100a00 */
[----:B----4-:R-:W-:-:S03]  /*9320*/  IMAD.WIDE R56, R2, 0x4, R20 ;  /* 0x0000000402387825 */ /* 0x010fc600078e0214 */
[----:B------:R4:W-:Y:S01]  /*9330*/  LDGSTS.E [R7+0x26100], desc[UR8][R66.64], !P6 ;  /* 0x2610000042077fae */ /* 0x0009e2000f121848 */
[----:B-1----:R-:W-:-:S03]  /*9340*/  VIADD R9, R9, 0xffffffa7 ;  /* 0xffffffa709097836 */ /* 0x002fc60000000000 */
        /* <DEDUP_REMOVED lines=19> */
[----:B-1----:R-:W-:-:S03]  /*9480*/  IMAD.WIDE R42, R2, 0x4, R34 ;  /* 0x00000004022a7825 */ /* 0x002fc600078e0222 */
[----:B------:R1:W-:Y:S04]  /*9490*/  LDGSTS.E [R7+0x26480], desc[UR8][R52.64], !P6 ;  /* 0x2648000034077fae */ /* 0x0003e8000f121848 */
[----:B------:R1:W-:Y:S01]  /*94a0*/  LDGSTS.E [R7+0x26500], desc[UR8][R50.64], !P6 ;  /* 0x2650000032077fae */ /* 0x0003e2000f121848 */
[----:B-----5:R-:W-:-:S03]  /*94b0*/  IMAD.WIDE R40, R2, 0x4, R36 ;  /* 0x0000000402287825 */ /* 0x020fc600078e0224 */
        /* <DEDUP_REMOVED lines=14> */
[----:B----4-:R-:W-:-:S03]  /*95a0*/  IMAD.WIDE R68, R8, 0x4, R242 ;  /* 0x0000000408447825 */ /* 0x010fc600078e02f2 */
[----:B------:R4:W-:Y:S01]  /*95b0*/  STL.64 [R1+0x36e8], R60 ;  /* 0x0036e83c01007387 */ /* 0x0009e20000100a00 */
[----:B--2---:R-:W-:-:S03]  /*95c0*/  IMAD.WIDE R66, R8, 0x4, R10 ;  /* 0x0000000408427825 */ /* 0x004fc600078e020a */
[----:B------:R2:W-:Y:S01]  /*95d0*/  STL.64 [R1+0x36e0], R58 ;  /* 0x0036e03a01007387 */ /* 0x0005e20000100a00 */
[----:B-1----:R-:W-:-:S03]  /*95e0*/  IMAD.WIDE R64, R8, 0x4, R12 ;  /* 0x0000000408407825 */ /* 0x002fc600078e020c */
        /* <DEDUP_REMOVED lines=8> */
[----:B------:R1:W-:Y:S01]  /*9670*/  LDGSTS.E [R7+0x28000], desc[UR8][R70.64], !P4 ;  /* 0x2800000046077fae */ /* 0x0003e2000e121848 */
[----:B---3--:R-:W-:-:S03]  /*9680*/  IMAD.WIDE R54, R8, 0x4, R22 ;  /* 0x0000000408367825 */ /* 0x008fc600078e0216 */
[----:B------:R5:W-:Y:S01]  /*9690*/  STL.64 [R1+0x36b8], R48 ;  /* 0x0036b83001007387 */ /* 0x000be20000100a00 */
[----:B----4-:R-:W-:-:S03]  /*96a0*/  IMAD.WIDE R52, R8, 0x4, R24 ;  /* 0x0000000408347825 */ /* 0x010fc600078e0218 */
[----:B------:R3:W-:Y:S01]  /*96b0*/  LDGSTS.E [R7+0x28080], desc[UR8][R68.64], !P4 ;  /* 0x2808000044077fae */ /* 0x0007e2000e121848 */
[----:B--2---:R-:W-:-:S03]  /*96c0*/  IMAD.WIDE R50, R8, 0x4, R26 ;  /* 0x0000000408327825 */ /* 0x004fc600078e021a */
        /* <DEDUP_REMOVED lines=43> */
[----:B------:R-:W-:Y:S01]  /*9980*/  ISETP.GE.U32.AND P4, PT, R9, 0x7fffff28, PT ;  /* 0x7fffff280900780c */ /* 0x000fe20003f86070 */
[C---:B-1----:R-:W-:Y:S01]  /*9990*/  IMAD.WIDE R54, R2.reuse, 0x4, R22 ;  /* 0x0000000402367825 */ /* 0x042fe200078e0216 */
[----:B------:R-:W1:Y:S01]  /*99a0*/  LDC R9, c[0x0][0x230] ;  /* 0x00008c00ff097b82 */ /* 0x000e620000000800 */
        /* <DEDUP_REMOVED lines=9> */
[----:B------:R3:W-:Y:S01]  /*9a40*/  STL.64 [R1+0x3650], R44 ;  /* 0x0036502c01007387 */ /* 0x0007e20000100a00 */
[----:B-1----:R-:W-:-:S03]  /*9a50*/  VIADD R9, R9, 0xffffff9f ;  /* 0xffffff9f09097836 */ /* 0x002fc60000000000 */
        /* <DEDUP_REMOVED lines=8> */
[----:B------:R2:W-:Y:S01]  /*9ae0*/  LDGSTS.E [R7+0x2a300], desc[UR8][R58.64], !P6 ;  /* 0x2a3000003a077fae */ /* 0x0005e2000f121848 */
[----:B---3--:R-:W-:-:S03]  /*9af0*/  IMAD.WIDE R40, R2, 0x4, R36 ;  /* 0x0000000402287825 */ /* 0x008fc600078e0224 */
        /* <DEDUP_REMOVED lines=20> */
[----:B----4-:R-:W-:Y:S01]  /*9c40*/  IMAD.WIDE R62, R2, 0x4, R14 ;  /* 0x00000004023e7825 */ /* 0x010fe200078e020e */
        /* <DEDUP_REMOVED lines=34> */
[----:B------:R1:W-:Y:S01]  /*9e70*/  LDGSTS.E [R7+0x2c500], desc[UR8][R50.64], !P4 ;  /* 0x2c50000032077fae */ /* 0x0003e2000e121848 */
[----:B------:R-:W-:Y:S02]  /*9e80*/  IADD3 R2, R38, -0x65, RZ ;  /* 0xffffff9b26027810 */ /* 0x000fe40007ffe0ff */
[----:B------:R-:W1:Y:S01]  /*9e90*/  LDC R38, c[0x0][0x230] ;  /* 0x00008c00ff267b82 */ /* 0x000e620000000800 */
[----:B------:R3:W-:Y:S01]  /*9ea0*/  STL.64 [R1+0x578], R68 ;  /* 0x0005784401007387 */ /* 0x0007e20000100a00 */
[----:B--2---:R-:W-:-:S03]  /*9eb0*/  IMAD.WIDE R70, R8, 0x4, R240 ;  /* 0x0000000408467825 */ /* 0x004fc600078e02f0 */
[----:B------:R2:W-:Y:S04]  /*9ec0*/  LDGSTS.E [R7+0x2c580], desc[UR8][R48.64], !P4 ;  /* 0x2c58000030077fae */ /* 0x0005e8000e121848 */
        /* <DEDUP_REMOVED lines=11> */
[C---:B----4-:R-:W-:Y:S01]  /*9f80*/  IMAD.WIDE R62, R8.reuse, 0x4, R14 ;  /* 0x00000004083e7825 */ /* 0x050fe200078e020e */
[----:B------:R-:W-:Y:S02]  /*9f90*/  ISETP.GE.U32.AND P4, PT, R9, 0x7fffff20, PT ;  /* 0x7fffff200900780c */ /* 0x000fe40003f86070 */
[----:B------:R4:W-:Y:S01]  /*9fa0*/  STL.64 [R1+0x35c8], R58 ;  /* 0x0035c83a01007387 */ /* 0x0009e20000100a00 */
[----:B------:R-:W5:Y:S01]  /*9fb0*/  LDC R9, c[0x0][0x230] ;  /* 0x00008c00ff097b82 */ /* 0x000f620000000800 */
[----:B---3--:R-:W-:-:S02]  /*9fc0*/  IMAD.WIDE R60, R8, 0x4, R16 ;  /* 0x00000004083c7825 */ /* 0x008fc400078e0210 */
[----:B------:R3:W-:Y:S04]  /*9fd0*/  LDGSTS.E [R7+0x2e000], desc[UR8][R70.64], !P6 ;  /* 0x2e00000046077fae */ /* 0x0007e8000f121848 */
[----:B------:R1:W-:Y:S01]  /*9fe0*/  STL.64 [R1+0x35c0], R56 ;  /* 0x0035c03801007387 */ /* 0x0003e20000100a00 */
[----:B----4-:R-:W-:-:S03]  /*9ff0*/  IMAD.WIDE R58, R8, 0x4, R18 ;  /* 0x00000004083a7825 */ /* 0x010fc600078e0212 */
        /* <DEDUP_REMOVED lines=27> */
[----:B---3--:R-:W-:-:S03]  /*a1b0*/  IMAD.WIDE R40, R8, 0x4, R36 ;  /* 0x0000000408287825 */ /* 0x008fc600078e0224 */
        /* <DEDUP_REMOVED lines=11> */
[----:B----4-:R-:W-:-:S03]  /*a270*/  IMAD.WIDE R70, R2, 0x4, R240 ;  /* 0x0000000402467825 */ /* 0x010fc600078e02f0 */
[----:B------:R4:W-:Y:S01]  /*a280*/  STL.64 [R1+0x540], R64 ;  /* 0x0005404001007387 */ /* 0x0009e20000100a00 */
[----:B-1----:R-:W-:-:S03]  /*a290*/  IMAD.WIDE R68, R2, 0x4, R242 ;  /* 0x0000000402447825 */ /* 0x002fc600078e02f2 */
[----:B------:R1:W-:Y:S01]  /*a2a0*/  STL.64 [R1+0x3578], R62 ;  /* 0x0035783e01007387 */ /* 0x0003e20000100a00 */
[----:B--2---:R-:W-:-:S03]  /*a2b0*/  IMAD.WIDE R66, R2, 0x4, R10 ;  /* 0x0000000402427825 */ /* 0x004fc600078e020a */
[----:B------:R2:W-:Y:S01]  /*a2c0*/  STL.64 [R1+0x3570], R60 ;  /* 0x0035703c01007387 */ /* 0x0005e20000100a00 */
[----:B----4-:R-:W-:-:S03]  /*a2d0*/  IMAD.WIDE R64, R2, 0x4, R12 ;  /* 0x0000000402407825 */ /* 0x010fc600078e020c */
[----:B------:R4:W-:Y:S01]  /*a2e0*/  STL.64 [R1+0x3568], R58 ;  /* 0x0035683a01007387 */ /* 0x0009e20000100a00 */
[----:B-1----:R-:W-:-:S03]  /*a2f0*/  IMAD.WIDE R62, R2, 0x4, R14 ;  /* 0x00000004023e7825 */ /* 0x002fc600078e020e */
[----:B------:R1:W-:Y:S01]  /*a300*/  LDGSTS.E [R7+0x30000], desc[UR8][R70.64], !P4 ;  /* 0x3000000046077fae */ /* 0x0003e2000e121848 */
[----:B--2---:R-:W-:-:S03]  /*a310*/  IMAD.WIDE R60, R2, 0x4, R16 ;  /* 0x00000004023c7825 */ /* 0x004fc600078e0210 */
[----:B------:R2:W-:Y:S01]  /*a320*/  STL.64 [R1+0x3560], R56 ;  /* 0x0035603801007387 */ /* 0x0005e20000100a00 */
[----:B----4-:R-:W-:-:S03]  /*a330*/  IMAD.WIDE R58, R2, 0x4, R18 ;  /* 0x00000004023a7825 */ /* 0x010fc600078e0212 */
        /* <DEDUP_REMOVED lines=27> */
[----:B------:R1:W-:Y:S01]  /*a4f0*/  LDGSTS.E [R7+0x30500], desc[UR8][R50.64], !P4 ;  /* 0x3050000032077fae */ /* 0x0003e2000e121848 */
[----:B------:R-:W-:-:S03]  /*a500*/  VIADD R2, R38, 0xffffff93 ;  /* 0xffffff9326027836 */ /* 0x000fc60000000000 */
[----:B------:R2:W-:Y:S01]  /*a510*/  STL.64 [R1+0x530], R68 ;  /* 0x0005304401007387 */ /* 0x0005e20000100a00 */
[----:B------:R-:W1:Y:S03]  /*a520*/  LDC R38, c[0x0][0x230] ;  /* 0x00008c00ff267b82 */ /* 0x000e660000000800 */
        /* <DEDUP_REMOVED lines=13> */
[C---:B----4-:R-:W-:Y:S01]  /*a600*/  IMAD.WIDE R62, R8.reuse, 0x4, R14 ;  /* 0x00000004083e7825 */ /* 0x050fe200078e020e */
[----:B------:R-:W-:Y:S02]  /*a610*/  ISETP.GE.U32.AND P4, PT, R9, 0x7fffff18, PT ;  /* 0x7fffff180900780c */ /* 0x000fe40003f86070 */
[----:B------:R4:W-:Y:S01]  /*a620*/  STL.64 [R1+0x3508], R58 ;  /* 0x0035083a01007387 */ /* 0x0009e20000100a00 */
[----:B------:R-:W5:Y:S01]  /*a630*/  LDC R9, c[0x0][0x230] ;  /* 0x00008c00ff097b82 */ /* 0x000f620000000800 */
[----:B--2---:R-:W-:-:S02]  /*a640*/  IMAD.WIDE R60, R8, 0x4, R16 ;  /* 0x00000004083c7825 */ /* 0x004fc400078e0210 */
[----:B------:R2:W-:Y:S04]  /*a650*/  LDGSTS.E [R7+0x32000], desc[UR8][R70.64], !P6 ;  /* 0x3200000046077fae */ /* 0x0005e8000f121848 */
[----:B------:R3:W-:Y:S01]  /*a660*/  STL.64 [R1+0x3500], R56 ;  /* 0x0035003801007387 */ /* 0x0007e20000100a00 */
[----:B----4-:R-:W-:-:S03]  /*a670*/  IMAD.WIDE R58, R8, 0x4, R18 ;  /* 0x00000004083a7825 */ /* 0x010fc600078e0212 */
[----:B------:R4:W-:Y:S04]  /*a680*/  LDGSTS.E [R7+0x32080], desc[UR8][R68.64], !P6 ;  /* 0x3208000044077fae */ /* 0x0009e8000f121848 */
[----:B------:R1:W-:Y:S01]  /*a690*/  STL.64 [R1+0x34f8], R54 ;  /* 0x0034f83601007387 */ /* 0x0003e20000100a00 */
[----:B---3--:R-:W-:-:S03]  /*a6a0*/  IMAD.WIDE R56, R8, 0x4, R20 ;  /* 0x0000000408387825 */ /* 0x008fc600078e0214 */
        /* <DEDUP_REMOVED lines=38> */
[----:B---3--:R-:W-:-:S03]  /*a910*/  IMAD.WIDE R68, R2, 0x4, R242 ;  /* 0x0000000402447825 */ /* 0x008fc600078e02f2 */
[----:B------:R3:W-:Y:S01]  /*a920*/  STL.64 [R1+0x2760], R62 ;  /* 0x0027603e01007387 */ /* 0x0007e20000100a00 */
[----:B-1----:R-:W-:-:S03]  /*a930*/  IMAD.WIDE R66, R2, 0x4, R10 ;  /* 0x0000000402427825 */ /* 0x002fc600078e020a */
[----:B------:R1:W-:Y:S01]  /*a940*/  STL.64 [R1+0x2758], R60 ;  /* 0x0027583c01007387 */ /* 0x0003e20000100a00 */
[----:B----4-:R-:W-:-:S03]  /*a950*/  IMAD.WIDE R64, R2, 0x4, R12 ;  /* 0x0000000402407825 */ /* 0x010fc600078e020c */
[----:B------:R4:W-:Y:S01]  /*a960*/  STL.64 [R1+0x2750], R58 ;  /* 0x0027503a01007387 */ /* 0x0009e20000100a00 */
[----:B---3--:R-:W-:-:S03]  /*a970*/  IMAD.WIDE R62, R2, 0x4, R14 ;  /* 0x00000004023e7825 */ /* 0x008fc600078e020e */
[----:B------:R3:W-:Y:S01]  /*a980*/  LDGSTS.E [R7+0x34000], desc[UR8][R70.64], !P4 ;  /* 0x3400000046077fae */ /* 0x0007e2000e121848 */
[----:B-1----:R-:W-:-:S03]  /*a990*/  IMAD.WIDE R60, R2, 0x4, R16 ;  /* 0x00000004023c7825 */ /* 0x002fc600078e0210 */
        /* <DEDUP_REMOVED lines=29> */
[----:B------:R3:W-:Y:S01]  /*ab70*/  LDGSTS.E [R7+0x34500], desc[UR8][R50.64], !P4 ;  /* 0x3450000032077fae */ /* 0x0007e2000e121848 */
[----:B------:R-:W-:Y:S02]  /*ab80*/  IADD3 R2, R38, -0x75, RZ ;  /* 0xffffff8b26027810 */ /* 0x000fe40007ffe0ff */
[----:B------:R-:W3:Y:S01]  /*ab90*/  LDC R38, c[0x0][0x230] ;  /* 0x00008c00ff267b82 */ /* 0x000ee20000000800 */
[----:B------:R1:W-:Y:S04]  /*aba0*/  STL.64 [R1+0x4e8], R68 ;  /* 0x0004e84401007387 */ /* 0x0003e80000100a00 */
[----:B------:R3:W-:Y:S01]  /*abb0*/  LDGSTS.E [R7+0x34580], desc[UR8][R48.64], !P4 ;  /* 0x3458000030077fae */ /* 0x0007e2000e121848 */
[----:B----4-:R-:W-:-:S03]  /*abc0*/  IMAD.WIDE R70, R8, 0x4, R240 ;  /* 0x0000000408467825 */ /* 0x010fc600078e02f0 */
        /* <DEDUP_REMOVED lines=11> */
[C---:B----4-:R-:W-:Y:S01]  /*ac80*/  IMAD.WIDE R62, R8.reuse, 0x4, R14 ;  /* 0x00000004083e7825 */ /* 0x050fe200078e020e */
[----:B------:R-:W-:Y:S02]  /*ac90*/  ISETP.GE.U32.AND P4, PT, R9, 0x7fffff10, PT ;  /* 0x7fffff100900780c */ /* 0x000fe40003f86070 */
[----:B------:R4:W-:Y:S01]  /*aca0*/  STL.64 [R1+0x26f0], R58 ;  /* 0x0026f03a01007387 */ /* 0x0009e20000100a00 */
[----:B------:R-:W5:Y:S01]  /*acb0*/  LDC R9, c[0x0][0x230] ;  /* 0x00008c00ff097b82 */ /* 0x000f620000000800 */
[----:B-1----:R-:W-:-:S02]  /*acc0*/  IMAD.WIDE R60, R8, 0x4, R16 ;  /* 0x00000004083c7825 */ /* 0x002fc400078e0210 */
[----:B------:R1:W-:Y:S04]  /*acd0*/  LDGSTS.E [R7+0x36000], desc[UR8][R70.64], !P6 ;  /* 0x3600000046077fae */ /* 0x0003e8000f121848 */
[----:B------:R2:W-:Y:S01]  /*ace0*/  STL.64 [R1+0x26e8], R56 ;  /* 0x0026e83801007387 */ /* 0x0005e20000100a00 */
[----:B----4-:R-:W-:-:S03]  /*acf0*/  IMAD.WIDE R58, R8, 0x4, R18 ;  /* 0x00000004083a7825 */ /* 0x010fc600078e0212 */
[----:B------:R4:W-:Y:S04]  /*ad00*/  LDGSTS.E [R7+0x36080], desc[UR8][R68.64], !P6 ;  /* 0x3608000044077fae */ /* 0x0009e8000f121848 */
[----:B------:R3:W-:Y:S01]  /*ad10*/  STL.64 [R1+0x26e0], R54 ;  /* 0x0026e03601007387 */ /* 0x0007e20000100a00 */
[----:B--2---:R-:W-:-:S03]  /*ad20*/  IMAD.WIDE R56, R8, 0x4, R20 ;  /* 0x0000000408387825 */ /* 0x004fc600078e0214 */
[----:B------:R2:W-:Y:S01]  /*ad30*/  LDGSTS.E [R7+0x36100], desc[UR8][R66.64], !P6 ;  /* 0x3610000042077fae */ /* 0x0005e2000f121848 */
[----:B-----5:R-:W-:-:S03]  /*ad40*/  VIADD R9, R9, 0xffffff87 ;  /* 0xffffff8709097836 */ /* 0x020fc60000000000 */
        /* <DEDUP_REMOVED lines=36> */
[----:B--2---:R-:W-:-:S03]  /*af90*/  IMAD.WIDE R68, R2, 0x4, R242 ;  /* 0x0000000402447825 */ /* 0x004fc600078e02f2 */
[----:B------:R2:W-:Y:S01]  /*afa0*/  STL.64 [R1+0x26a0], R62 ;  /* 0x0026a03e01007387 */ /* 0x0005e20000100a00 */
[----:B---3--:R-:W-:-:S03]  /*afb0*/  IMAD.WIDE R66, R2, 0x4, R10 ;  /* 0x0000000402427825 */ /* 0x008fc600078e020a */
[----:B------:R3:W-:Y:S01]  /*afc0*/  STL.64 [R1+0x2698], R60 ;  /* 0x0026983c01007387 */ /* 0x0007e20000100a00 */
[----:B----4-:R-:W-:-:S03]  /*afd0*/  IMAD.WIDE R64, R2, 0x4, R12 ;  /* 0x0000000402407825 */ /* 0x010fc600078e020c */
[----:B------:R4:W-:Y:S01]  /*afe0*/  STL.64 [R1+0x2690], R58 ;  /* 0x0026903a01007387 */ /* 0x0009e20000100a00 */
[----:B--2---:R-:W-:-:S03]  /*aff0*/  IMAD.WIDE R62, R2, 0x4, R14 ;  /* 0x00000004023e7825 */ /* 0x004fc600078e020e */
[----:B------:R2:W-:Y:S01]  /*b000*/  LDGSTS.E [R7+0x38000], desc[UR8][R70.64], !P4 ;  /* 0x3800000046077fae */ /* 0x0005e2000e121848 */
[----:B---3--:R-:W-:-:S03]  /*b010*/  IMAD.WIDE R60, R2, 0x4, R16 ;  /* 0x00000004023c7825 */ /* 0x008fc600078e0210 */
        /* <DEDUP_REMOVED lines=30> */
[----:B------:R-:W-:-:S03]  /*b200*/  VIADD R2, R38, 0xffffff83 ;  /* 0xffffff8326027836 */ /* 0x000fc60000000000 */
[----:B------:R3:W-:Y:S01]  /*b210*/  STL.64 [R1+0x4a8], R68 ;  /* 0x0004a84401007387 */ /* 0x0007e20000100a00 */
[----:B------:R-:W2:Y:S03]  /*b220*/  LDC R38, c[0x0][0x230] ;  /* 0x00008c00ff267b82 */ /* 0x000ea60000000800 */
        /* <DEDUP_REMOVED lines=52> */
[----:B------:R4:W-:Y:S04]  /*b570*/  STL.64 [R1+0x170], R70 ;  /* 0x0001704601007387 */ /* 0x0009e80000100a00 */
[----:B------:R3:W-:Y:S04]  /*b580*/  LDGSTS.E [R7+0x3a680], desc[UR8][R44.64], !P6 ;  /* 0x3a6800002c077fae */ /* 0x0007e8000f121848 */
[----:B------:R1:W-:Y:S04]  /*b590*/  STL.64 [R1+0x168], R68 ;  /* 0x0001684401007387 */ /* 0x0003e80000100a00 */
[----:B------:R3:W-:Y:S04]  /*b5a0*/  LDGSTS.E [R7+0x3a700], desc[UR8][R42.64], !P6 ;  /* 0x3a7000002a077fae */ /* 0x0007e8000f121848 */
[----:B------:R2:W-:Y:S04]  /*b5b0*/  STL.64 [R1+0x160], R66 ;  /* 0x0001604201007387 */ /* 0x0005e80000100a00 */
[----:B------:R3:W-:Y:S01]  /*b5c0*/  LDGSTS.E [R7+0x3a780], desc[UR8][R40.64], !P6 ;  /* 0x3a78000028077fae */ /* 0x0007e2000f121848 */
[----:B------:R-:W-:Y:S01]  /*b5d0*/  ISETP.GE.U32.AND P6, PT, R2, 0x7fffff04, PT ;  /* 0x7fffff040200780c */ /* 0x000fe20003fc6070 */
[----:B------:R-:W-:-:S02]  /*b5e0*/  IMAD R2, R232, 0x78, RZ ;  /* 0x00000078e8027824 */ /* 0x000fc400078e02ff */
[----:B------:R5:W-:Y:S02]  /*b5f0*/  STL.64 [R1+0x158], R64 ;  /* 0x0001584001007387 */ /* 0x000be40000100a00 */
[C---:B----4-:R-:W-:Y:S02]  /*b600*/  IMAD.WIDE R70, R2.reuse, 0x4, R240 ;  /* 0x0000000402467825 */ /* 0x050fe400078e02f0 */
[----:B------:R4:W-:Y:S02]  /*b610*/  STL.64 [R1+0x25e0], R62 ;  /* 0x0025e03e01007387 */ /* 0x0009e40000100a00 */
[C---:B-1----:R-:W-:Y:S02]  /*b620*/  IMAD.WIDE R68, R2.reuse, 0x4, R242 ;  /* 0x0000000402447825 */ /* 0x042fe400078e02f2 */
[----:B------:R1:W-:Y:S02]  /*b630*/  STL.64 [R1+0x25d8], R60 ;  /* 0x0025d83c01007387 */ /* 0x0003e40000100a00 */
[----:B--2---:R-:W-:-:S02]  /*b640*/  IMAD.WIDE R66, R2, 0x4, R10 ;  /* 0x0000000402427825 */ /* 0x004fc400078e020a */
[----:B------:R2:W-:Y:S02]  /*b650*/  STL.64 [R1+0x25d0], R58 ;  /* 0x0025d03a01007387 */ /* 0x0005e40000100a00 */
[C---:B-----5:R-:W-:Y:S02]  /*b660*/  IMAD.WIDE R64, R2.reuse, 0x4, R12 ;  /* 0x0000000402407825 */ /* 0x060fe400078e020c */
[----:B------:R5:W-:Y:S02]  /*b670*/  STL.64 [R1+0x25c8], R56 ;  /* 0x0025c83801007387 */ /* 0x000be40000100a00 */
[C---:B----4-:R-:W-:Y:S02]  /*b680*/  IMAD.WIDE R62, R2.reuse, 0x4, R14 ;  /* 0x00000004023e7825 */ /* 0x050fe400078e020e */
[----:B------:R4:W-:Y:S02]  /*b690*/  STL.64 [R1+0x25c0], R54 ;  /* 0x0025c03601007387 */ /* 0x0009e40000100a00 */
[----:B-1----:R-:W-:-:S02]  /*b6a0*/  IMAD.WIDE R60, R2, 0x4, R16 ;  /* 0x00000004023c7825 */ /* 0x002fc400078e0210 */
[----:B------:R1:W-:Y:S02]  /*b6b0*/  STL.64 [R1+0x25b8], R52 ;  /* 0x0025b83401007387 */ /* 0x0003e40000100a00 */
[C---:B--2---:R-:W-:Y:S02]  /*b6c0*/  IMAD.WIDE R58, R2.reuse, 0x4, R18 ;  /* 0x00000004023a7825 */ /* 0x044fe400078e0212 */
[----:B------:R2:W-:Y:S02]  /*b6d0*/  STL.64 [R1+0x25b0], R50 ;  /* 0x0025b03201007387 */ /* 0x0005e40000100a00 */
[C---:B-----5:R-:W-:Y:S02]  /*b6e0*/  IMAD.WIDE R56, R2.reuse, 0x4, R20 ;  /* 0x0000000402387825 */ /* 0x060fe400078e0214 */
[----:B------:R3:W-:Y:S02]  /*b6f0*/  STL.64 [R1+0x25a8], R48 ;  /* 0x0025a83001007387 */ /* 0x0007e40000100a00 */
[----:B----4-:R-:W-:-:S02]  /*b700*/  IMAD.WIDE R54, R2, 0x4, R22 ;  /* 0x0000000402367825 */ /* 0x010fc400078e0216 */
[----:B------:R4:W-:Y:S02]  /*b710*/  STL.64 [R1+0x25a0], R46 ;  /* 0x0025a02e01007387 */ /* 0x0009e40000100a00 */
[C---:B-1----:R-:W-:Y:S02]  /*b720*/  IMAD.WIDE R52, R2.reuse, 0x4, R24 ;  /* 0x0000000402347825 */ /* 0x042fe400078e0218 */
[----:B------:R1:W-:Y:S02]  /*b730*/  STL.64 [R1+0x2598], R44 ;  /* 0x0025982c01007387 */ /* 0x0003e40000100a00 */
[C---:B--2---:R-:W-:Y:S02]  /*b740*/  IMAD.WIDE R50, R2.reuse, 0x4, R26 ;  /* 0x0000000402327825 */ /* 0x044fe400078e021a */
[----:B------:R2:W-:Y:S02]  /*b750*/  LDGSTS.E [R7+0x3c000], desc[UR8][R70.64], !P4 ;  /* 0x3c00000046077fae */ /* 0x0005e4000e121848 */
[----:B---3--:R-:W-:-:S02]  /*b760*/  IMAD.WIDE R48, R2, 0x4, R28 ;  /* 0x0000000402307825 */ /* 0x008fc400078e021c */
[----:B------:R3:W-:Y:S02]  /*b770*/  STL.64 [R1+0x2590], R42 ;  /* 0x0025902a01007387 */ /* 0x0007e40000100a00 */
[C---:B----4-:R-:W-:Y:S02]  /*b780*/  IMAD.WIDE R46, R2.reuse, 0x4, R30 ;  /* 0x00000004022e7825 */ /* 0x050fe400078e021e */
[----:B------:R4:W-:Y:S02]  /*b790*/  LDGSTS.E [R7+0x3c080], desc[UR8][R68.64], !P4 ;  /* 0x3c08000044077fae */ /* 0x0009e4000e121848 */
[C---:B-1----:R-:W-:Y:S02]  /*b7a0*/  IMAD.WIDE R44, R2.reuse, 0x4, R32 ;  /* 0x00000004022c7825 */ /* 0x042fe400078e0220 */
[----:B------:R1:W-:Y:S04]  /*b7b0*/  STL.64 [R1+0x2588], R40 ;  /* 0x0025882801007387 */ /* 0x0003e80000100a00 */
[----:B------:R5:W-:Y:S01]  /*b7c0*/  LDGSTS.E [R7+0x3c100], desc[UR8][R66.64], !P4 ;  /* 0x3c10000042077fae */ /* 0x000be2000e121848 */
[----:B---3--:R-:W-:-:S03]  /*b7d0*/  IMAD.WIDE R42, R2, 0x4, R34 ;  /* 0x00000004022a7825 */ /* 0x008fc600078e0222 */
[----:B------:R2:W-:Y:S04]  /*b7e0*/  STL.64 [R1+0x150], R70 ;  /* 0x0001504601007387 */ /* 0x0005e80000100a00 */
[----:B------:R3:W-:Y:S01]  /*b7f0*/  LDGSTS.E [R7+0x3c180], desc[UR8][R64.64], !P4 ;  /* 0x3c18000040077fae */ /* 0x0007e2000e121848 */
[----:B-1----:R-:W-:Y:S01]  /*b800*/  IMAD.WIDE R40, R2, 0x4, R36 ;  /* 0x0000000402287825 */ /* 0x002fe200078e0224 */
[----:B------:R-:W-:Y:S02]  /*b810*/  IADD3 R2, R38, -0x6, RZ ;  /* 0xfffffffa26027810 */ /* 0x000fe40007ffe0ff */
[----:B------:R4:W-:Y:S01]  /*b820*/  STL.64 [R1+0x148], R68 ;  /* 0x0001484401007387 */ /* 0x0009e20000100a00 */
[----:B------:R-:W1:Y:S03]  /*b830*/  LDC R38, c[0x0][0x230] ;  /* 0x00008c00ff267b82 */ /* 0x000e660000000800 */
[----:B------:R3:W-:Y:S01]  /*b840*/  LDGSTS.E [R7+0x3c200], desc[UR8][R62.64], !P4 ;  /* 0x3c2000003e077fae */ /* 0x0007e2000e121848 */
[----:B--2---:R-:W-:-:S03]  /*b850*/  IMAD.WIDE R70, R8, 0x4, R240 ;  /* 0x0000000408467825 */ /* 0x004fc600078e02f0 */
        /* <DEDUP_REMOVED lines=32> */
[----:B------:R-:W-:Y:S01]  /*ba60*/  ISETP.GE.U32.AND P4, PT, R9, 0x7fffff7f, PT ;  /* 0x7fffff7f0900780c */ /* 0x000fe20003f86070 */
[C---:B----4-:R-:W-:Y:S01]  /*ba70*/  IMAD.WIDE R48, R8.reuse, 0x4, R28 ;  /* 0x0000000408307825 */ /* 0x050fe200078e021c */
[----:B------:R-:W4:Y:S01]  /*ba80*/  LDC R9, c[0x0][0x230] ;  /* 0x00008c00ff097b82 */ /* 0x000f220000000800 */
        /* <DEDUP_REMOVED lines=9> */
[----:B------:R5:W-:Y:S01]  /*bb20*/  STL.64 [R1+0x130], R70 ;  /* 0x0001304601007387 */ /* 0x000be20000100a00 */
[----:B----4-:R-:W-:-:S03]  /*bb30*/  VIADD R9, R9, 0xfffffff6 ;  /* 0xfffffff609097836 */ /* 0x010fc60000000000 */
[----:B------:R4:W-:Y:S01]  /*bb40*/  LDGSTS.E [R7+0x3e180], desc[UR8][R64.64], !P6 ;  /* 0x3e18000040077fae */ /* 0x0009e2000f121848 */
[----:B-1----:R-:W-:Y:S01]  /*bb50*/  IMAD.WIDE R40, R8, 0x4, R36 ;  /* 0x0000000408287825 */ /* 0x002fe200078e0224 */
[----:B------:R-:W-:Y:S02]  /*bb60*/  LOP3.LUT R8, R0, 0x20, RZ, 0x3c, !PT ;  /* 0x0000002000087812 */ /* 0x000fe400078e3cff */
[----:B------:R2:W-:Y:S03]  /*bb70*/  STL.64 [R1+0x128], R68 ;  /* 0x0001284401007387 */ /* 0x0005e60000100a00 */
[----:B------:R-:W-:Y:S01]  /*bb80*/  VIADD R8, R8, UR5 ;  /* 0x0000000508087c36 */ /* 0x000fe20008000000 */
        /* <DEDUP_REMOVED lines=34> */
[----:B------:R-:W-:Y:S01]  /*bdb0*/  ISETP.GE.U32.AND P6, PT, R2, 0x7fffff7b, PT ;  /* 0x7fffff7b0200780c */ /* 0x000fe20003fc6070 */
[C---:B--2---:R-:W-:Y:S02]  /*bdc0*/  IMAD.WIDE R48, R232.reuse, 0x4, R28 ;  /* 0x00000004e8307825 */ /* 0x044fe400078e021c */
[----:B------:R4:W-:Y:S02]  /*bdd0*/  STL.64 [R1+0x24d8], R44 ;  /* 0x0024d82c01007387 */ /* 0x0009e40000100a00 */
[----:B------:R-:W-:-:S02]  /*bde0*/  IMAD R2, R232, 0x5, RZ ;  /* 0x00000005e8027824 */ /* 0x000fc400078e02ff */
[----:B------:R-:W-:Y:S01]  /*bdf0*/  LDGSTS.E [R8+0x800], desc[UR8][R70.64], !P4 ;  /* 0x0080000046087fae */ /* 0x000fe2000e121848 */
        /* <DEDUP_REMOVED lines=12> */
[----:B-1----:R-:W-:-:S03]  /*bec0*/  IMAD.WIDE R6, R2, 0x4, R36 ;  /* 0x0000000402067825 */ /* 0x002fc600078e0224 */
[----:B------:R2:W-:Y:S04]  /*bed0*/  STL.64 [R1+0xfd0], R68 ;  /* 0x000fd04401007387 */ /* 0x0005e80000100a00 */
        /* <DEDUP_REMOVED lines=30> */
[----:B------:R-:W-:Y:S01]  /*c0c0*/  ISETP.GE.U32.AND P4, PT, R9, 0x7fffff77, PT ;  /* 0x7fffff770900780c */ /* 0x000fe20003f86070 */
[----:B---3--:R-:W-:Y:S02]  /*c0d0*/  IMAD.WIDE R50, R2, 0x4, R24 ;  /* 0x0000000402327825 */ /* 0x008fe400078e0218 */
[----:B------:R5:W-:Y:S02]  /*c0e0*/  STL.64 [R1+0xf78], R46 ;  /* 0x000f782e01007387 */ /* 0x000be40000100a00 */
[----:B------:R-:W-:Y:S01]  /*c0f0*/  VIADD R9, R38, 0xfffffff2 ;  /* 0xfffffff226097836 */ /* 0x000fe20000000000 */
[----:B------:R-:W-:Y:S01]  /*c100*/  IADD3 R38, R39, -0x12, RZ ;  /* 0xffffffee27267810 */ /* 0x000fe20007ffe0ff */
[----:B------:R3:W-:Y:S01]  /*c110*/  LDGSTS.E [R8+0x2800], desc[UR8][R68.64], !P6 ;  /* 0x0280000044087fae */ /* 0x0007e2000f121848 */
[C---:B-1----:R-:W-:Y:S01]  /*c120*/  IMAD.WIDE R48, R2.reuse, 0x4, R26 ;  /* 0x0000000402307825 */ /* 0x042fe200078e021a */
[----:B------:R-:W1:Y:S02]  /*c130*/  LDC R39, c[0x0][0x230] ;  /* 0x00008c00ff277b82 */ /* 0x000e640000000800 */
        /* <DEDUP_REMOVED lines=11> */
[----:B----4-:R-:W-:-:S03]  /*c1f0*/  IMAD.WIDE R40, R2, 0x4, R34 ;  /* 0x0000000402287825 */ /* 0x010fc600078e0222 */
[----:B------:R4:W-:Y:S01]  /*c200*/  STL.64 [R1+0xe50], R66 ;  /* 0x000e504201007387 */ /* 0x0009e20000100a00 */
[----:B------:R-:W-:-:S03]  /*c210*/  IMAD R2, R232, 0x9, RZ ;  /* 0x00000009e8027824 */ /* 0x000fc600078e02ff */
[----:B------:R1:W-:Y:S01]  /*c220*/  LDGSTS.E [R8+0x2a80], desc[UR8][R58.64], !P6 ;  /* 0x02a800003a087fae */ /* 0x0003e2000f121848 */
[----:B------:R-:W-:-:S03]  /*c230*/  IMAD.WIDE R70, R2, 0x4, R240 ;  /* 0x0000000402467825 */ /* 0x000fc600078e02f0 */
[----:B------:R2:W-:Y:S01]  /*c240*/  STL.64 [R1+0xe48], R64 ;  /* 0x000e484001007387 */ /* 0x0005e20000100a00 */
[----:B---3--:R-:W-:-:S03]  /*c250*/  IMAD.WIDE R68, R2, 0x4, R242 ;  /* 0x0000000402447825 */ /* 0x008fc600078e02f2 */
        /* <DEDUP_REMOVED lines=28> */
[----:B------:R-:W-:Y:S01]  /*c420*/  ISETP.GE.U32.AND P6, PT, R9, 0x7fffff73, PT ;  /* 0x7fffff730900780c */ /* 0x000fe20003fc6070 */
[----:B-----5:R-:W-:Y:S02]  /*c430*/  IMAD.WIDE R48, R2, 0x4, R28 ;  /* 0x0000000402307825 */ /* 0x020fe400078e021c */
[----:B------:R3:W-:Y:S02]  /*c440*/  STL.64 [R1+0xdf8], R44 ;  /* 0x000df82c01007387 */ /* 0x0007e40000100a00 */
[----:B------:R-:W-:-:S02]  /*c450*/  IMAD R9, R232, 0xd, RZ ;  /* 0x0000000de8097824 */ /* 0x000fc400078e02ff */
[----:B------:R5:W-:Y:S01]  /*c460*/  LDGSTS.E [R8+0x4800], desc[UR8][R70.64], !P4 ;  /* 0x0480000046087fae */ /* 0x000be2000e121848 */
[----:B----4-:R-:W-:-:S03]  /*c470*/  IMAD.WIDE R46, R2, 0x4, R30 ;  /* 0x00000004022e7825 */ /* 0x010fc600078e021e */
[----:B------:R1:W-:Y:S04]  /*c480*/  STL.64 [R1+0xdf0], R42 ;  /* 0x000df02a01007387 */ /* 0x0003e80000100a00 */
[----:B------:R4:W-:Y:S01]  /*c490*/  LDGSTS.E [R8+0x4880], desc[UR8][R68.64], !P4 ;  /* 0x0488000044087fae */ /* 0x0009e2000e121848 */
[----:B---3--:R-:W-:-:S03]  /*c4a0*/  IMAD.WIDE R44, R2, 0x4, R32 ;  /* 0x00000004022c7825 */ /* 0x008fc600078e0220 */
[----:B------:R2:W-:Y:S04]  /*c4b0*/  STL.64 [R1+0xde8], R40 ;  /* 0x000de82801007387 */ /* 0x0005e80000100a00 */
[----:B------:R3:W-:Y:S01]  /*c4c0*/  LDGSTS.E [R8+0x4900], desc[UR8][R66.64], !P4 ;  /* 0x0490000042087fae */ /* 0x0007e2000e121848 */
[----:B-1----:R-:W-:-:S03]  /*c4d0*/  IMAD.WIDE R42, R2, 0x4, R34 ;  /* 0x00000004022a7825 */ /* 0x002fc600078e0222 */
[----:B------:R1:W-:Y:S01]  /*c4e0*/  LDGSTS.E [R8+0x4980], desc[UR8][R64.64], !P4 ;  /* 0x0498000040087fae */ /* 0x0003e2000e121848 */
[----:B--2---:R-:W2:Y:S03]  /*c4f0*/  LDC R40, c[0x0][0x230] ;  /* 0x00008c00ff287b82 */ /* 0x004ea60000000800 */
[----:B------:R1:W-:Y:S04]  /*c500*/  LDGSTS.E [R8+0x4a00], desc[UR8][R62.64], !P4 ;  /* 0x04a000003e087fae */ /* 0x0003e8000e121848 */
[----:B------:R1:W-:Y:S04]  /*c510*/  LDGSTS.E [R8+0x4a80], desc[UR8][R60.64], !P4 ;  /* 0x04a800003c087fae */ /* 0x0003e8000e121848 */
[----:B------:R1:W-:Y:S04]  /*c520*/  LDGSTS.E [R8+0x4b00], desc[UR8][R58.64], !P4 ;  /* 0x04b000003a087fae */ /* 0x0003e8000e121848 */
[----:B------:R1:W-:Y:S04]  /*c530*/  LDGSTS.E [R8+0x4b80], desc[UR8][R56.64], !P4 ;  /* 0x04b8000038087fae */ /* 0x0003e8000e121848 */
[----:B------:R1:W-:Y:S04]  /*c540*/  LDGSTS.E [R8+0x4c00], desc[UR8][R54.64], !P4 ;  /* 0x04c0000036087fae */ /* 0x0003e8000e121848 */
[----:B------:R5:W-:Y:S04]  /*c550*/  STL.64 [R1+0xde0], R6 ;  /* 0x000de00601007387 */ /* 0x000be80000100a00 */
[----:B------:R1:W-:Y:S04]  /*c560*/  LDGSTS.E [R8+0x4c80], desc[UR8][R52.64], !P4 ;  /* 0x04c8000034087fae */ /* 0x0003e8000e121848 */
[----:B------:R4:W-:Y:S01]  /*c570*/  STL.64 [R1+0xcd8], R70 ;  /* 0x000cd84601007387 */ /* 0x0009e20000100a00 */
[----:B-----5:R-:W-:-:S03]  /*c580*/  IMAD.WIDE R6, R2, 0x4, R36 ;  /* 0x0000000402067825 */ /* 0x020fc600078e0224 */
[----:B------:R5:W-:Y:S01]  /*c590*/  LDGSTS.E [R8+0x4d00], desc[UR8][R50.64], !P4 ;  /* 0x04d0000032087fae */ /* 0x000be2000e121848 */
[----:B--2---:R-:W-:-:S03]  /*c5a0*/  VIADD R2, R40, 0xffffffea ;  /* 0xffffffea28027836 */ /* 0x004fc60000000000 */
[----:B------:R2:W-:Y:S01]  /*c5b0*/  STL.64 [R1+0xcd0], R68 ;  /* 0x000cd04401007387 */ /* 0x0005e20000100a00 */
[----:B----4-:R-:W-:-:S03]  /*c5c0*/  IMAD.WIDE R70, R9, 0x4, R240 ;  /* 0x0000000409467825 */ /* 0x010fc600078e02f0 */
        /* <DEDUP_REMOVED lines=17> */
[----:B------:R-:W-:Y:S04]  /*c6e0*/  LDGSTS.E [R8+0x6800], desc[UR8][R70.64], !P6 ;  /* 0x0680000046087fae */ /* 0x000fe8000f121848 */
        /* <DEDUP_REMOVED lines=38> */
[----:B------:R-:W-:Y:S02]  /*c950*/  STL.64 [R1+0xc30], R70 ;  /* 0x000c304601007387 */ /* 0x000fe40000100a00 */
[C---:B------:R-:W-:Y:S02]  /*c960*/  IMAD.WIDE R40, R2.reuse, 0x4, R34 ;  /* 0x0000000402287825 */ /* 0x040fe400078e0222 */
[----:B------:R3:W-:Y:S04]  /*c970*/  STL.64 [R1+0xc28], R68 ;  /* 0x000c284401007387 */ /* 0x0007e80000100a00 */
[----:B------:R1:W-:Y:S04]  /*c980*/  STL.64 [R1+0xc20], R66 ;  /* 0x000c204201007387 */ /* 0x0003e80000100a00 */
        /* <DEDUP_REMOVED lines=8> */
[----:B------:R3:W-:Y:S01]  /*ca10*/  STL.64 [R1+0x2dc0], R56 ;  /* 0x002dc03801007387 */ /* 0x0007e20000100a00 */
[----:B-1----:R-:W-:-:S03]  /*ca20*/  IMAD.WIDE R60, R2, 0x4, R14 ;  /* 0x00000004023c7825 */ /* 0x002fc600078e020e */
        /* <DEDUP_REMOVED lines=21> */
[----:B----4-:R-:W-:-:S03]  /*cb80*/  IMAD.WIDE R44, R2, 0x4, R30 ;  /* 0x00000004022c7825 */ /* 0x010fc600078e021e */
[----:B------:R4:W-:Y:S04]  /*cb90*/  LDGSTS.E [R8+0x8b80], desc[UR8][R54.64], !P4 ;  /* 0x08b8000036087fae */ /* 0x0009e8000e121848 */
[----:B------:R4:W-:Y:S01]  /*cba0*/  LDGSTS.E [R8+0x8c00], desc[UR8][R52.64], !P4 ;  /* 0x08c0000034087fae */ /* 0x0009e2000e121848 */
[----:B-----5:R-:W-:-:S03]  /*cbb0*/  IMAD.WIDE R42, R2, 0x4, R32 ;  /* 0x00000004022a7825 */ /* 0x020fc600078e0220 */
[----:B------:R5:W-:Y:S04]  /*cbc0*/  STL.64 [R1+0x2e48], R6 ;  /* 0x002e480601007387 */ /* 0x000be80000100a00 */
        /* <DEDUP_REMOVED lines=23> */
[----:B------:R-:W2:Y:S01]  /*cd40*/  LDC R38, c[0x0][0x230] ;  /* 0x00008c00ff267b82 */ /* 0x000ea20000000800 */
[----:B-1----:R-:W-:-:S02]  /*cd50*/  IMAD.WIDE R58, R9, 0x4, R16 ;  /* 0x00000004093a7825 */ /* 0x002fc400078e0210 */
[----:B------:R1:W-:Y:S04]  /*cd60*/  LDGSTS.E [R8+0xa800], desc[UR8][R68.64], !P6 ;  /* 0x0a80000044087fae */ /* 0x0003e8000f121848 */
[----:B------:R4:W-:Y:S01]  /*cd70*/  STL.64 [R1+0x33e0], R54 ;  /* 0x0033e03601007387 */ /* 0x0009e20000100a00 */
[----:B---3--:R-:W-:-:S03]  /*cd80*/  IMAD.WIDE R56, R9, 0x4, R18 ;  /* 0x0000000409387825 */ /* 0x008fc600078e0212 */
[----:B------:R3:W-:Y:S04]  /*cd90*/  LDGSTS.E [R8+0xa880], desc[UR8][R66.64], !P6 ;  /* 0x0a88000042087fae */ /* 0x0007e8000f121848 */
[----:B------:R5:W-:Y:S01]  /*cda0*/  STL.64 [R1+0x33d8], R52 ;  /* 0x0033d83401007387 */ /* 0x000be20000100a00 */
[----:B----4-:R-:W-:-:S03]  /*cdb0*/  IMAD.WIDE R54, R9, 0x4, R20 ;  /* 0x0000000409367825 */ /* 0x010fc600078e0214 */
[----:B------:R4:W-:Y:S01]  /*cdc0*/  LDGSTS.E [R8+0xa900], desc[UR8][R64.64], !P6 ;  /* 0x0a90000040087fae */ /* 0x0009e2000f121848 */
[----:B--2---:R-:W-:-:S03]  /*cdd0*/  IADD3 R38, R38, -0x22, RZ ;  /* 0xffffffde26267810 */ /* 0x004fc60007ffe0ff */
        /* <DEDUP_REMOVED lines=38> */
[----:B-----5:R-:W-:-:S03]  /*d040*/  IMAD.WIDE R64, R2, 0x4, R10 ;  /* 0x0000000402407825 */ /* 0x020fc600078e020a */
[----:B------:R5:W-:Y:S01]  /*d050*/  STL.64 [R1+0x3458], R58 ;  /* 0x0034583a01007387 */ /* 0x000be20000100a00 */
[----:B---3--:R-:W-:-:S03]  /*d060*/  IMAD.WIDE R62, R2, 0x4, R12 ;  /* 0x00000004023e7825 */ /* 0x008fc600078e020c */
[----:B------:R3:W-:Y:S01]  /*d070*/  STL.64 [R1+0x3450], R56 ;  /* 0x0034503801007387 */ /* 0x0007e20000100a00 */
[----:B----4-:R-:W-:-:S03]  /*d080*/  IMAD.WIDE R60, R2, 0x4, R14 ;  /* 0x00000004023c7825 */ /* 0x010fc600078e020e */
        /* <DEDUP_REMOVED lines=51> */
[----:B------:R-:W2:Y:S01]  /*d3c0*/  LDC R38, c[0x0][0x230] ;  /* 0x00008c00ff267b82 */ /* 0x000ea20000000800 */
[----:B-----5:R-:W-:-:S02]  /*d3d0*/  IMAD.WIDE R58, R9, 0x4, R16 ;  /* 0x00000004093a7825 */ /* 0x020fc400078e0210 */
[----:B------:R5:W-:Y:S04]  /*d3e0*/  LDGSTS.E [R8+0xe800], desc[UR8][R68.64], !P6 ;  /* 0x0e80000044087fae */ /* 0x000be8000f121848 */
[----:B------:R1:W-:Y:S01]  /*d3f0*/  STL.64 [R1+0x32c8], R54 ;  /* 0x0032c83601007387 */ /* 0x0003e20000100a00 */
[----:B---3--:R-:W-:-:S03]  /*d400*/  IMAD.WIDE R56, R9, 0x4, R18 ;  /* 0x0000000409387825 */ /* 0x008fc600078e0212 */
[----:B------:R3:W-:Y:S04]  /*d410*/  LDGSTS.E [R8+0xe880], desc[UR8][R66.64], !P6 ;  /* 0x0e88000042087fae */ /* 0x0007e8000f121848 */
[----:B------:R4:W-:Y:S01]  /*d420*/  STL.64 [R1+0x32c0], R52 ;  /* 0x0032c03401007387 */ /* 0x0009e20000100a00 */
[----:B-1----:R-:W-:-:S03]  /*d430*/  IMAD.WIDE R54, R9, 0x4, R20 ;  /* 0x0000000409367825 */ /* 0x002fc600078e0214 */
[----:B------:R1:W-:Y:S01]  /*d440*/  LDGSTS.E [R8+0xe900], desc[UR8][R64.64], !P6 ;  /* 0x0e90000040087fae */ /* 0x0003e2000f121848 */
[----:B--2---:R-:W-:-:S03]  /*d450*/  VIADD R38, R38, 0xffffffd6 ;  /* 0xffffffd626267836 */ /* 0x004fc60000000000 */
        /* <DEDUP_REMOVED lines=77> */
[----:B------:R-:W2:Y:S03]  /*d930*/  LDC R39, c[0x0][0x230] ;  /* 0x00008c00ff277b82 */ /* 0x000ea60000000800 */
        /* <DEDUP_REMOVED lines=8> */
[----:B------:R3:W-:Y:S01]  /*d9c0*/  STL.64 [R1+0x3160], R60 ;  /* 0x0031603c01007387 */ /* 0x0007e20000100a00 */
[----:B--2---:R-:W-:-:S03]  /*d9d0*/  VIADD R39, R39, 0xffffffa5 ;  /* 0xffffffa527277836 */ /* 0x004fc60000000000 */
[----:B------:R2:W-:Y:S01]  /*d9e0*/  LDGSTS.E [R8+0x10f00], desc[UR8][R40.64], !P4 ;  /* 0x10f0000028087fae */ /* 0x0005e2000e121848 */
[----:B----4-:R-:W-:-:S03]  /*d9f0*/  IMAD.WIDE R62, R9, 0x4, R12 ;  /* 0x00000004093e7825 */ /* 0x010fc600078e020c */
[----:B------:R4:W-:Y:S04]  /*da00*/  STL.64 [R1+0x3158], R58 ;  /* 0x0031583a01007387 */ /* 0x0009e80000100a00 */
[----:B------:R2:W-:Y:S01]  /*da10*/  LDGSTS.E [R8+0x10f80], desc[UR8][R6.64], !P4 ;  /* 0x10f8000006087fae */ /* 0x0005e2000e121848 */
[C---:B---3--:R-:W-:Y:S01]  /*da20*/  IMAD.WIDE R60, R9.reuse, 0x4, R14 ;  /* 0x00000004093c7825 */ /* 0x048fe200078e020e */
[----:B------:R-:W-:Y:S02]  /*da30*/  ISETP.GE.U32.AND P4, PT, R38, 0x7fffff57, PT ;  /* 0x7fffff572600780c */ /* 0x000fe40003f86070 */
[----:B------:R3:W-:Y:S01]  /*da40*/  STL.64 [R1+0x3150], R56 ;  /* 0x0031503801007387 */ /* 0x0007e20000100a00 */
[----:B------:R-:W2:Y:S01]  /*da50*/  LDC R38, c[0x0][0x230] ;  /* 0x00008c00ff267b82 */ /* 0x000ea20000000800 */
[----:B----4-:R-:W-:-:S02]  /*da60*/  IMAD.WIDE R58, R9, 0x4, R16 ;  /* 0x00000004093a7825 */ /* 0x010fc400078e0210 */
        /* <DEDUP_REMOVED lines=28> */
[----:B------:R4:W-:Y:S01]  /*dc30*/  LDGSTS.E [R8+0x12d00], desc[UR8][R48.64], !P6 ;  /* 0x12d0000030087fae */ /* 0x0009e2000f121848 */
[----:B---3--:R-:W-:-:S03]  /*dc40*/  IMAD.WIDE R6, R9, 0x4, R36 ;  /* 0x0000000409067825 */ /* 0x008fc600078e0224 */
[----:B------:R3:W-:Y:S01]  /*dc50*/  LDGSTS.E [R8+0x12d80], desc[UR8][R46.64], !P6 ;  /* 0x12d800002e087fae */ /* 0x0007e2000f121848 */
[----:B------:R-:W-:-:S03]  /*dc60*/  IADD3 R9, R38, -0x32, RZ ;  /* 0xffffffce26097810 */ /* 0x000fc60007ffe0ff */
[----:B------:R3:W-:Y:S04]  /*dc70*/  LDGSTS.E [R8+0x12e00], desc[UR8][R44.64], !P6 ;  /* 0x12e000002c087fae */ /* 0x0007e8000f121848 */
[----:B------:R3:W-:Y:S04]  /*dc80*/  LDGSTS.E [R8+0x12e80], desc[UR8][R42.64], !P6 ;  /* 0x12e800002a087fae */ /* 0x0007e8000f121848 */
[----:B------:R3:W-:Y:S04]  /*dc90*/  LDGSTS.E [R8+0x12f00], desc[UR8][R40.64], !P6 ;  /* 0x12f0000028087fae */ /* 0x0007e8000f121848 */
[----:B------:R3:W-:Y:S01]  /*dca0*/  LDGSTS.E [R8+0x12f80], desc[UR8][R6.64], !P6 ;  /* 0x12f8000006087fae */ /* 0x0007e2000f121848 */
[----:B------:R-:W-:Y:S01]  /*dcb0*/  ISETP.GE.U32.AND P6, PT, R2, 0x7fffff53, PT ;  /* 0x7fffff530200780c */ /* 0x000fe20003fc6070 */
[----:B------:R-:W-:-:S02]  /*dcc0*/  IMAD R2, R232, 0x29, RZ ;  /* 0x00000029e8027824 */ /* 0x000fc400078e02ff */
[----:B------:R5:W-:Y:S02]  /*dcd0*/  STL.64 [R1+0x9f0], R68 ;  /* 0x0009f04401007387 */ /* 0x000be40000100a00 */
[C---:B------:R-:W-:Y:S02]  /*dce0*/  IMAD.WIDE R70, R2.reuse, 0x4, R240 ;  /* 0x0000000402467825 */ /* 0x040fe400078e02f0 */
[----:B------:R1:W-:Y:S04]  /*dcf0*/  STL.64 [R1+0x9e8], R66 ;  /* 0x0009e84201007387 */ /* 0x0003e80000100a00 */
[----:B------:R2:W-:Y:S04]  /*dd00*/  STL.64 [R1+0x9e0], R64 ;  /* 0x0009e04001007387 */ /* 0x0005e80000100a00 */
[----:B------:R4:W-:Y:S01]  /*dd10*/  STL.64 [R1+0x9d8], R62 ;  /* 0x0009d83e01007387 */ /* 0x0009e20000100a00 */
[----:B-----5:R-:W-:-:S03]  /*dd20*/  IMAD.WIDE R68, R2, 0x4, R242 ;  /* 0x0000000402447825 */ /* 0x020fc600078e02f2 */
[----:B------:R5:W-:Y:S01]  /*dd30*/  STL.64 [R1+0x30a0], R60 ;  /* 0x0030a03c01007387 */ /* 0x000be20000100a00 */
[----:B-1----:R-:W-:-:S03]  /*dd40*/  IMAD.WIDE R66, R2, 0x4, R10 ;  /* 0x0000000402427825 */ /* 0x002fc600078e020a */
[----:B------:R1:W-:Y:S01]  /*dd50*/  STL.64 [R1+0x3098], R58 ;  /* 0x0030983a01007387 */ /* 0x0003e20000100a00 */
[----:B--2---:R-:W-:-:S03]  /*dd60*/  IMAD.WIDE R64, R2, 0x4, R12 ;  /* 0x0000000402407825 */ /* 0x004fc600078e020c */
[----:B------:R2:W-:Y:S01]  /*dd70*/  STL.64 [R1+0x3090], R56 ;  /* 0x0030903801007387 */ /* 0x0005e20000100a00 */
[----:B----4-:R-:W-:-:S03]  /*dd80*/  IMAD.WIDE R62, R2, 0x4, R14 ;  /* 0x00000004023e7825 */ /* 0x010fc600078e020e */
        /* <DEDUP_REMOVED lines=8> */
[----:B------:R4:W-:Y:S01]  /*de10*/  LDGSTS.E [R8+0x14800], desc[UR8][R70.64], !P4 ;  /* 0x1480000046087fae */ /* 0x0009e2000e121848 */
[----:B-----5:R-:W-:-:S03]  /*de20*/  IMAD.WIDE R52, R2, 0x4, R24 ;  /* 0x0000000402347825 */ /* 0x020fc600078e0218 */
[----:B------:R3:W-:Y:S01]  /*de30*/  STL.64 [R1+0x3068], R46 ;  /* 0x0030682e01007387 */ /* 0x0007e20000100a00 */
[----:B-1----:R-:W-:-:S03]  /*de40*/  IMAD.WIDE R50, R2, 0x4, R26 ;  /* 0x0000000402327825 */ /* 0x002fc600078e021a */
        /* <DEDUP_REMOVED lines=13> */
[----:B--2---:R-:W2:Y:S03]  /*df20*/  LDC R40, c[0x0][0x230] ;  /* 0x00008c00ff287b82 */ /* 0x004ea60000000800 */
[----:B------:R5:W-:Y:S01]  /*df30*/  LDGSTS.E [R8+0x14b00], desc[UR8][R58.64], !P4 ;  /* 0x14b000003a087fae */ /* 0x000be2000e121848 */
[----:B---3--:R-:W-:-:S03]  /*df40*/  IMAD.WIDE R6, R2, 0x4, R36 ;  /* 0x0000000402067825 */ /* 0x008fc600078e0224 */
[----:B------:R3:W-:Y:S01]  /*df50*/  LDGSTS.E [R8+0x14b80], desc[UR8][R56.64], !P4 ;  /* 0x14b8000038087fae */ /* 0x0007e2000e121848 */
[----:B------:R-:W3:Y:S01]  /*df60*/  LDC R41, c[0x0][0x230] ;  /* 0x00008c00ff297b82 */ /* 0x000ee20000000800 */
[----:B------:R-:W-:Y:S02]  /*df70*/  IMAD R2, R232, 0x2d, RZ ;  /* 0x0000002de8027824 */ /* 0x000fe400078e02ff */
[----:B------:R3:W-:Y:S04]  /*df80*/  LDGSTS.E [R8+0x14c00], desc[UR8][R54.64], !P4 ;  /* 0x14c0000036087fae */ /* 0x0007e8000e121848 */
[----:B------:R3:W-:Y:S04]  /*df90*/  LDGSTS.E [R8+0x14c80], desc[UR8][R52.64], !P4 ;  /* 0x14c8000034087fae */ /* 0x0007e8000e121848 */
[----:B------:R4:W-:Y:S04]  /*dfa0*/  STL.64 [R1+0x990], R70 ;  /* 0x0009904601007387 */ /* 0x0009e80000100a00 */
[----:B------:R3:W-:Y:S01]  /*dfb0*/  LDGSTS.E [R8+0x14d00], desc[UR8][R50.64], !P4 ;  /* 0x14d0000032087fae */ /* 0x0007e2000e121848 */
[----:B--2---:R-:W-:-:S03]  /*dfc0*/  VIADD R40, R40, 0xffffffca ;  /* 0xffffffca28287836 */ /* 0x004fc60000000000 */
        /* <DEDUP_REMOVED lines=17> */
[----:B------:R-:W-:Y:S02]  /*e0e0*/  IMAD R9, R232, 0x31, RZ ;  /* 0x00000031e8097824 */ /* 0x000fe400078e02ff */
[C---:B-1----:R-:W-:Y:S01]  /*e0f0*/  IMAD.WIDE R60, R2.reuse, 0x4, R16 ;  /* 0x00000004023c7825 */ /* 0x042fe200078e0210 */
        /* <DEDUP_REMOVED lines=30> */
[----:B------:R1:W-:Y:S01]  /*e2e0*/  LDGSTS.E [R8+0x16d00], desc[UR8][R50.64], !P6 ;  /* 0x16d0000032087fae */ /* 0x0003e2000f121848 */
[----:B------:R-:W-:-:S03]  /*e2f0*/  IMAD R2, R232, 0x35, RZ ;  /* 0x00000035e8027824 */ /* 0x000fc600078e02ff */
[----:B------:R3:W-:Y:S01]  /*e300*/  STL.64 [R1+0x928], R68 ;  /* 0x0009284401007387 */ /* 0x0007e20000100a00 */
[----:B-----5:R-:W-:-:S03]  /*e310*/  IMAD.WIDE R70, R9, 0x4, R240 ;  /* 0x0000000409467825 */ /* 0x020fc600078e02f0 */
[----:B------:R5:W-:Y:S04]  /*e320*/  LDGSTS.E [R8+0x16d80], desc[UR8][R48.64], !P6 ;  /* 0x16d8000030087fae */ /* 0x000be8000f121848 */
        /* <DEDUP_REMOVED lines=11> */
[----:B--2---:R-:W-:Y:S01]  /*e3e0*/  IMAD.WIDE R62, R9, 0x4, R14 ;  /* 0x00000004093e7825 */ /* 0x004fe200078e020e */
[----:B------:R-:W-:Y:S02]  /*e3f0*/  LEA R38, P6, R105, UR10, 0x2 ;  /* 0x0000000a69267c11 */ /* 0x000fe4000f8c10ff */
        /* <DEDUP_REMOVED lines=31> */
[----:B---3--:R-:W-:-:S03]  /*e5f0*/  IMAD.WIDE R6, R9, 0x4, R36 ;  /* 0x0000000409067825 */ /* 0x008fc600078e0224 */
[----:B------:R3:W-:Y:S01]  /*e600*/  LDGSTS.E [R8+0x18d80], desc[UR8][R48.64], !P4 ;  /* 0x18d8000030087fae */ /* 0x0007e2000e121848 */
[----:B------:R-:W-:-:S03]  /*e610*/  VIADD R9, R41, 0xffffffc6 ;  /* 0xffffffc629097836 */ /* 0x000fc60000000000 */
[----:B------:R3:W-:Y:S01]  /*e620*/  LDGSTS.E [R8+0x18e00], desc[UR8][R46.64], !P4 ;  /* 0x18e000002e087fae */ /* 0x0007e2000e121848 */
[----:B------:R-:W3:Y:S03]  /*e630*/  LDC R41, c[0x0][0x230] ;  /* 0x00008c00ff297b82 */ /* 0x000ee60000000800 */
[----:B------:R3:W-:Y:S04]  /*e640*/  LDGSTS.E [R8+0x18e80], desc[UR8][R44.64], !P4 ;  /* 0x18e800002c087fae */ /* 0x0007e8000e121848 */
[----:B------:R3:W-:Y:S04]  /*e650*/  LDGSTS.E [R8+0x18f00], desc[UR8][R42.64], !P4 ;  /* 0x18f000002a087fae */ /* 0x0007e8000e121848 */
[----:B------:R3:W-:Y:S01]  /*e660*/  LDGSTS.E [R8+0x18f80], desc[UR8][R6.64], !P4 ;  /* 0x18f8000006087fae */ /* 0x0007e2000e121848 */
[----:B------:R-:W-:-:S02]  /*e670*/  ISETP.GE.U32.AND P4, PT, R39, 0x7fffff26, PT ;  /* 0x7fffff262700780c */ /* 0x000fc40003f86070 */
[----:B------:R-:W-:Y:S01]  /*e680*/  LEA.HI.X.SX32 R39, R105, UR11, 0x2, P6 ;  /* 0x0000000b69277c11 */ /* 0x000fe2000b0f16ff */
[----:B------:R2:W-:Y:S01]  /*e690*/  STL.64 [R1+0x8b0], R70 ;  /* 0x0008b04601007387 */ /* 0x0005e20000100a00 */
[----:B------:R-:W-:Y:S01]  /*e6a0*/  ISETP.GE.U32.AND P6, PT, R40, 0x7fffff4b, PT ;  /* 0x7fffff4b2800780c */ /* 0x000fe20003fc6070 */
[----:B------:R-:W-:Y:S01]  /*e6b0*/  ULDC.64 UR10, c[0x0][0x218] ;  /* 0x00008600000a7ab9 */ /* 0x000fe20000000a00 */
[----:B------:R-:W4:Y:S01]  /*e6c0*/  LDC R40, c[0x0][0x230] ;  /* 0x00008c00ff287b82 */ /* 0x000f220000000800 */
[----:B------:R1:W-:Y:S04]  /*e6d0*/  STL.64 [R1+0x8a0], R68 ;  /* 0x0008a04401007387 */ /* 0x0003e80000100a00 */
[----:B------:R5:W-:Y:S01]  /*e6e0*/  STL.64 [R1+0x890], R66 ;  /* 0x0008904201007387 */ /* 0x000be20000100a00 */
[----:B--2---:R-:W-:-:S03]  /*e6f0*/  IMAD.WIDE R70, R2, 0x4, R240 ;  /* 0x0000000402467825 */ /* 0x004fc600078e02f0 */
[----:B------:R2:W-:Y:S01]  /*e700*/  STL.64 [R1+0x880], R64 ;  /* 0x0008804001007387 */ /* 0x0005e20000100a00 */
[----:B-1----:R-:W-:-:S03]  /*e710*/  IMAD.WIDE R68, R2, 0x4, R242 ;  /* 0x0000000402447825 */ /* 0x002fc600078e02f2 */
[----:B------:R1:W-:Y:S01]  /*e720*/  STL.64 [R1+0x2cb8], R62 ;  /* 0x002cb83e01007387 */ /* 0x0003e20000100a00 */
[----:B-----5:R-:W-:-:S03]  /*e730*/  IMAD.WIDE R66, R2, 0x4, R10 ;  /* 0x0000000402427825 */ /* 0x020fc600078e020a */
[----:B------:R5:W-:Y:S01]  /*e740*/  STL.64 [R1+0x2c98], R60 ;  /* 0x002c983c01007387 */ /* 0x000be20000100a00 */
[----:B--2---:R-:W-:-:S03]  /*e750*/  IMAD.WIDE R64, R2, 0x4, R12 ;  /* 0x0000000402407825 */ /* 0x004fc600078e020c */
[----:B------:R2:W-:Y:S01]  /*e760*/  STL.64 [R1+0x2c78], R58 ;  /* 0x002c783a01007387 */ /* 0x0005e20000100a00 */
[----:B----4-:R-:W-:Y:S01]  /*e770*/  IADD3 R40, R40, -0x3e, RZ ;  /* 0xffffffc228287810 */ /* 0x010fe20007ffe0ff */
[C---:B-1----:R-:W-:Y:S02]  /*e780*/  IMAD.WIDE R62, R2.reuse, 0x4, R14 ;  /* 0x00000004023e7825 */ /* 0x042fe400078e020e */
[----:B------:R-:W-:Y:S02]  /*e790*/  LDGSTS.E [R8+0x1a800], desc[UR8][R70.64], !P6 ;  /* 0x1a80000046087fae */ /* 0x000fe4000f121848 */
[C---:B-----5:R-:W-:Y:S02]  /*e7a0*/  IMAD.WIDE R60, R2.reuse, 0x4, R16 ;  /* 0x00000004023c7825 */ /* 0x060fe400078e0210 */
[----:B------:R1:W-:Y:S02]  /*e7b0*/  STL.64 [R1+0x2c58], R56 ;  /* 0x002c583801007387 */ /* 0x0003e40000100a00 */
[----:B--2---:R-:W-:-:S02]  /*e7c0*/  IMAD.WIDE R58, R2, 0x4, R18 ;  /* 0x00000004023a7825 */ /* 0x004fc400078e0212 */
        /* <DEDUP_REMOVED lines=36> */
[----:B------:R-:W-:Y:S04]  /*ea10*/  STL.64 [R1+0x810], R70 ;  /* 0x0008104601007387 */ /* 0x000fe80000100a00 */
[----:B------:R1:W-:Y:S04]  /*ea20*/  STL.64 [R1+0x808], R68 ;  /* 0x0008084401007387 */ /* 0x0003e80000100a00 */
[----:B------:R4:W-:Y:S01]  /*ea30*/  STL.64 [R1+0x800], R66 ;  /* 0x0008004201007387 */ /* 0x0009e20000100a00 */
[----:B--2---:R-:W-:-:S03]  /*ea40*/  IMAD.WIDE R38, R2, 0x4, R34 ;  /* 0x0000000402267825 */ /* 0x004fc600078e0222 */
[----:B------:R2:W-:Y:S01]  /*ea50*/  STL.64 [R1+0x7f8], R64 ;  /* 0x0007f84001007387 */ /* 0x0005e20000100a00 */
[----:B-1----:R-:W-:-:S03]  /*ea60*/  IMAD.WIDE R68, R2, 0x4, R240 ;  /* 0x0000000402447825 */ /* 0x002fc600078e02f0 */
[----:B------:R1:W-:Y:S01]  /*ea70*/  STL.64 [R1+0x2b98], R62 ;  /* 0x002b983e01007387 */ /* 0x0003e20000100a00 */
[----:B----4-:R-:W-:-:S03]  /*ea80*/  IMAD.WIDE R66, R2, 0x4, R242 ;  /* 0x0000000402427825 */ /* 0x010fc600078e02f2 */
[----:B------:R4:W-:Y:S01]  /*ea90*/  STL.64 [R1+0x2b90], R60 ;  /* 0x002b903c01007387 */ /* 0x0009e20000100a00 */
[----:B--2---:R-:W-:-:S03]  /*eaa0*/  IMAD.WIDE R64, R2, 0x4, R10 ;  /* 0x0000000402407825 */ /* 0x004fc600078e020a */
[----:B------:R2:W-:Y:S01]  /*eab0*/  STL.64 [R1+0x2b88], R58 ;  /* 0x002b883a01007387 */ /* 0x0005e20000100a00 */
[----:B-1----:R-:W-:-:S03]  /*eac0*/  IMAD.WIDE R62, R2, 0x4, R12 ;  /* 0x00000004023e7825 */ /* 0x002fc600078e020c */
[----:B------:R1:W-:Y:S01]  /*ead0*/  STL.64 [R1+0x2b80], R56 ;  /* 0x002b803801007387 */ /* 0x0003e20000100a00 */
[----:B----4-:R-:W-:-:S03]  /*eae0*/  IMAD.WIDE R60, R2, 0x4, R14 ;  /* 0x00000004023c7825 */ /* 0x010fc600078e020e */
[----:B------:R-:W-:Y:S01]  /*eaf0*/  LDGSTS.E [R8+0x1c800], desc[UR8][R68.64], !P6 ;  /* 0x1c80000044087fae */ /* 0x000fe2000f121848 */
[----:B--2---:R-:W-:-:S03]  /*eb00*/  IMAD.WIDE R58, R2, 0x4, R16 ;  /* 0x00000004023a7825 */ /* 0x004fc600078e0210 */
[----:B------:R2:W-:Y:S01]  /*eb10*/  STL.64 [R1+0x2b78], R54 ;  /* 0x002b783601007387 */ /* 0x0005e20000100a00 */
[----:B-1----:R-:W-:-:S03]  /*eb20*/  IMAD.WIDE R56, R2, 0x4, R18 ;  /* 0x0000000402387825 */ /* 0x002fc600078e0212 */
[----:B------:R-:W-:Y:S04]  /*eb30*/  LDGSTS.E [R8+0x1c880], desc[UR8][R66.64], !P6 ;  /* 0x1c88000042087fae */ /* 0x000fe8000f121848 */
[----:B------:R5:W-:Y:S01]  /*eb40*/  STL.64 [R1+0x2b70], R52 ;  /* 0x002b703401007387 */ /* 0x000be20000100a00 */
[----:B--2---:R-:W-:-:S03]  /*eb50*/  IMAD.WIDE R54, R2, 0x4, R20 ;  /* 0x0000000402367825 */ /* 0x004fc600078e0214 */
[----:B------:R-:W-:Y:S04]  /*eb60*/  LDGSTS.E [R8+0x1c900], desc[UR8][R64.64], !P6 ;  /* 0x1c90000040087fae */ /* 0x000fe8000f121848 */
        /* <DEDUP_REMOVED lines=17> */
[----:B------:R2:W-:Y:S04]  /*ec80*/  STL.64 [R1+0x2b38], R6 ;  /* 0x002b380601007387 */ /* 0x0005e80000100a00 */
[----:B------:R5:W-:Y:S04]  /*ec90*/  LDGSTS.E [R8+0x1cc80], desc[UR8][R50.64], !P6 ;  /* 0x1cc8000032087fae */ /* 0x000be8000f121848 */
[----:B------:R5:W-:Y:S01]  /*eca0*/  LDGSTS.E [R8+0x1cd00], desc[UR8][R48.64], !P6 ;  /* 0x1cd0000030087fae */ /* 0x000be2000f121848 */
[----:B--2---:R-:W-:-:S03]  /*ecb0*/  IMAD.WIDE R6, R2, 0x4, R36 ;  /* 0x0000000402067825 */ /* 0x004fc600078e0224 */
[----:B------:R2:W-:Y:S01]  /*ecc0*/  LDGSTS.E [R8+0x1cd80], desc[UR8][R46.64], !P6 ;  /* 0x1cd800002e087fae */ /* 0x0005e2000f121848 */
[----:B------:R-:W-:-:S03]  /*ecd0*/  VIADD R2, R41, 0xffffffbe ;  /* 0xffffffbe29027836 */ /* 0x000fc60000000000 */
[----:B------:R2:W-:Y:S01]  /*ece0*/  LDGSTS.E [R8+0x1ce00], desc[UR8][R44.64], !P6 ;  /* 0x1ce000002c087fae */ /* 0x0005e2000f121848 */
[----:B------:R-:W2:Y:S03]  /*ecf0*/  LDC R41, c[0x0][0x230] ;  /* 0x00008c00ff297b82 */ /* 0x000ea60000000800 */
[----:B------:R2:W-:Y:S04]  /*ed00*/  LDGSTS.E [R8+0x1ce80], desc[UR8][R42.64], !P6 ;  /* 0x1ce800002a087fae */ /* 0x0005e8000f121848 */
[----:B------:R2:W-:Y:S04]  /*ed10*/  LDGSTS.E [R8+0x1cf00], desc[UR8][R38.64], !P6 ;  /* 0x1cf0000026087fae */ /* 0x0005e8000f121848 */
[----:B------:R2:W-:Y:S01]  /*ed20*/  LDGSTS.E [R8+0x1cf80], desc[UR8][R6.64], !P6 ;  /* 0x1cf8000006087fae */ /* 0x0005e2000f121848 */
[----:B------:R-:W-:-:S02]  /*ed30*/  ISETP.GE.U32.AND P6, PT, R40, 0x7fffff43, PT ;  /* 0x7fffff432800780c */ /* 0x000fc40003fc6070 */
[----:B------:R-:W5:Y:S01]  /*ed40*/  LDC R40, c[0x0][0x230] ;  /* 0x00008c00ff287b82 */ /* 0x000f620000000800 */
[----:B------:R1:W-:Y:S04]  /*ed50*/  STL.64 [R1+0x7a0], R62 ;  /* 0x0007a03e01007387 */ /* 0x0003e80000100a00 */
[----:B------:R3:W-:Y:S04]  /*ed60*/  STL.64 [R1+0x778], R68 ;  /* 0x0007784401007387 */ /* 0x0007e80000100a00 */
[----:B------:R4:W-:Y:S04]  /*ed70*/  STL.64 [R1+0x770], R66 ;  /* 0x0007704201007387 */ /* 0x0009e80000100a00 */
[----:B------:R4:W-:Y:S01]  /*ed80*/  STL.64 [R1+0x768], R64 ;  /* 0x0007684001007387 */ /* 0x0009e20000100a00 */
[----:B-1----:R-:W-:-:S03]  /*ed90*/  IMAD.WIDE R62, R9, 0x4, R12 ;  /* 0x00000004093e7825 */ /* 0x002fc600078e020c */
[----:B------:R1:W-:Y:S01]  /*eda0*/  STL.64 [R1+0x2aa8], R60 ;  /* 0x002aa83c01007387 */ /* 0x0003e20000100a00 */
[----:B---3--:R-:W-:-:S03]  /*edb0*/  IMAD.WIDE R68, R9, 0x4, R240 ;  /* 0x0000000409447825 */ /* 0x008fc600078e02f0 */
[----:B------:R3:W-:Y:S01]  /*edc0*/  STL.64 [R1+0x2aa0], R58 ;  /* 0x002aa03a01007387 */ /* 0x0007e20000100a00 */
[----:B----4-:R-:W-:-:S03]  /*edd0*/  IMAD.WIDE R66, R9, 0x4, R242 ;  /* 0x0000000409427825 */ /* 0x010fc600078e02f2 */
[----:B------:R4:W-:Y:S01]  /*ede0*/  STL.64 [R1+0x2a98], R56 ;  /* 0x002a983801007387 */ /* 0x0009e20000100a00 */
[----:B------:R-:W-:-:S03]  /*edf0*/  IMAD.WIDE R64, R9, 0x4, R10 ;  /* 0x0000000409407825 */ /* 0x000fc600078e020a */
[----:B------:R-:W-:Y:S01]  /*ee00*/  LDGSTS.E [R8+0x1e800], desc[UR8][R68.64], !P6 ;  /* 0x1e80000044087fae */ /* 0x000fe2000f121848 */
[----:B-1----:R-:W-:-:S03]  /*ee10*/  IMAD.WIDE R60, R9, 0x4, R14 ;  /* 0x00000004093c7825 */ /* 0x002fc600078e020e */
[----:B------:R1:W-:Y:S01]  /*ee20*/  STL.64 [R1+0x2a90], R54 ;  /* 0x002a903601007387 */ /* 0x0003e20000100a00 */
[----:B---3--:R-:W-:-:S03]  /*ee30*/  IMAD.WIDE R58, R9, 0x4, R16 ;  /* 0x00000004093a7825 */ /* 0x008fc600078e0210 */
[----:B------:R-:W-:Y:S01]  /*ee40*/  LDGSTS.E [R8+0x1e880], desc[UR8][R66.64], !P6 ;  /* 0x1e88000042087fae */ /* 0x000fe2000f121848 */
[----:B----4-:R-:W-:-:S03]  /*ee50*/  IMAD.WIDE R56, R9, 0x4, R18 ;  /* 0x0000000409387825 */ /* 0x010fc600078e0212 */
[----:B------:R3:W-:Y:S01]  /*ee60*/  STL.64 [R1+0x2a88], R52 ;  /* 0x002a883401007387 */ /* 0x0007e20000100a00 */
[----:B-----5:R-:W-:Y:S02]  /*ee70*/  VIADD R40, R40, 0xffffffba ;  /* 0xffffffba28287836 */ /* 0x020fe40000000000 */
[C---:B-1----:R-:W-:Y:S01]  /*ee80*/  IMAD.WIDE R54, R9.reuse, 0x4, R20 ;  /* 0x0000000409367825 */ /* 0x042fe200078e0214 */
[----:B------:R-:W-:Y:S04]  /*ee90*/  LDGSTS.E [R8+0x1e900], desc[UR8][R64.64], !P6 ;  /* 0x1e90000040087fae */ /* 0x000fe8000f121848 */
        /* <DEDUP_REMOVED lines=42> */
[----:B------:R1:W-:Y:S01]  /*f140*/  LDGSTS.E [R8+0x20800], desc[UR8][R68.64], !P6 ;  /* 0x2080000044087fae */ /* 0x0003e2000f121848 */
[----:B--2---:R-:W-:-:S03]  /*f150*/  IMAD.WIDE R60, R2, 0x4, R14 ;  /* 0x00000004023c7825 */ /* 0x004fc600078e020e */
[----:B------:R2:W-:Y:S01]  /*f160*/  STL.64 [R1+0x29e8], R54 ;  /* 0x0029e83601007387 */ /* 0x0005e20000100a00 */
[----:B-----5:R-:W-:-:S03]  /*f170*/  IMAD.WIDE R58, R2, 0x4, R16 ;  /* 0x00000004023a7825 */ /* 0x020fc600078e0210 */
[----:B------:R5:W-:Y:S01]  /*f180*/  LDGSTS.E [R8+0x20880], desc[UR8][R66.64], !P6 ;  /* 0x2088000042087fae */ /* 0x000be2000f121848 */
[----:B---3--:R-:W-:-:S03]  /*f190*/  IMAD.WIDE R56, R2, 0x4, R18 ;  /* 0x0000000402387825 */ /* 0x008fc600078e0212 */
        /* <DEDUP_REMOVED lines=25> */
[----:B-1----:R-:W-:-:S03]  /*f330*/  IMAD.WIDE R6, R2, 0x4, R36 ;  /* 0x0000000402067825 */ /* 0x002fc600078e0224 */
[----:B------:R1:W-:Y:S01]  /*f340*/  LDGSTS.E [R8+0x20d80], desc[UR8][R46.64], !P6 ;  /* 0x20d800002e087fae */ /* 0x0003e2000f121848 */
[----:B------:R-:W-:-:S03]  /*f350*/  VIADD R2, R41, 0xffffffb6 ;  /* 0xffffffb629027836 */ /* 0x000fc60000000000 */
[----:B------:R1:W-:Y:S01]  /*f360*/  LDGSTS.E [R8+0x20e00], desc[UR8][R44.64], !P6 ;  /* 0x20e000002c087fae */ /* 0x0003e2000f121848 */
[----:B------:R-:W1:Y:S03]  /*f370*/  LDC R41, c[0x0][0x230] ;  /* 0x00008c00ff297b82 */ /* 0x000e660000000800 */
[----:B------:R1:W-:Y:S04]  /*f380*/  LDGSTS.E [R8+0x20e80], desc[UR8][R42.64], !P6 ;  /* 0x20e800002a087fae */ /* 0x0003e8000f121848 */
[----:B------:R1:W-:Y:S04]  /*f390*/  LDGSTS.E [R8+0x20f00], desc[UR8][R38.64], !P6 ;  /* 0x20f0000026087fae */ /* 0x0003e8000f121848 */
[----:B------:R1:W-:Y:S01]  /*f3a0*/  LDGSTS.E [R8+0x20f80], desc[UR8][R6.64], !P6 ;  /* 0x20f8000006087fae */ /* 0x0003e2000f121848 */
[----:B------:R-:W-:-:S02]  /*f3b0*/  ISETP.GE.U32.AND P6, PT, R40, 0x7fffff3b, PT ;  /* 0x7fffff3b2800780c */ /* 0x000fc40003fc6070 */
[----:B------:R-:W5:Y:S01]  /*f3c0*/  LDC R40, c[0x0][0x230] ;  /* 0x00008c00ff287b82 */ /* 0x000f620000000800 */
[----:B------:R2:W-:Y:S04]  /*f3d0*/  STL.64 [R1+0x6d8], R68 ;  /* 0x0006d84401007387 */ /* 0x0005e80000100a00 */
[----:B------:R3:W-:Y:S04]  /*f3e0*/  STL.64 [R1+0x6d0], R66 ;  /* 0x0006d04201007387 */ /* 0x0007e80000100a00 */
[----:B------:R4:W-:Y:S01]  /*f3f0*/  STL.64 [R1+0x6c8], R64 ;  /* 0x0006c84001007387 */ /* 0x0009e20000100a00 */
[----:B--2---:R-:W-:-:S03]  /*f400*/  IMAD.WIDE R68, R9, 0x4, R240 ;  /* 0x0000000409447825 */ /* 0x004fc600078e02f0 */
[----:B------:R2:W-:Y:S01]  /*f410*/  STL.64 [R1+0x6c0], R62 ;  /* 0x0006c03e01007387 */ /* 0x0005e20000100a00 */
[----:B---3--:R-:W-:-:S03]  /*f420*/  IMAD.WIDE R66, R9, 0x4, R242 ;  /* 0x0000000409427825 */ /* 0x008fc600078e02f2 */
[----:B------:R3:W-:Y:S01]  /*f430*/  STL.64 [R1+0x2958], R60 ;  /* 0x0029583c01007387 */ /* 0x0007e20000100a00 */
[----:B----4-:R-:W-:-:S03]  /*f440*/  IMAD.WIDE R64, R9, 0x4, R10 ;  /* 0x0000000409407825 */ /* 0x010fc600078e020a */
[----:B------:R4:W-:Y:S01]  /*f450*/  STL.64 [R1+0x2950], R58 ;  /* 0x0029503a01007387 */ /* 0x0009e20000100a00 */
[----:B-----5:R-:W-:Y:S01]  /*f460*/  IADD3 R40, R40, -0x4e, RZ ;  /* 0xffffffb228287810 */ /* 0x020fe20007ffe0ff */
[C---:B--2---:R-:W-:Y:S02]  /*f470*/  IMAD.WIDE R62, R9.reuse, 0x4, R12 ;  /* 0x00000004093e7825 */ /* 0x044fe400078e020c */
[----:B------:R2:W-:Y:S02]  /*f480*/  STL.64 [R1+0x2948], R56 ;  /* 0x0029483801007387 */ /* 0x0005e40000100a00 */
[C---:B---3--:R-:W-:Y:S02]  /*f490*/  IMAD.WIDE R60, R9.reuse, 0x4, R14 ;  /* 0x00000004093c7825 */ /* 0x048fe400078e020e */
[----:B------:R3:W-:Y:S02]  /*f4a0*/  LDGSTS.E [R8+0x22800], desc[UR8][R68.64], !P6 ;  /* 0x2280000044087fae */ /* 0x0007e4000f121848 */
[----:B----4-:R-:W-:-:S02]  /*f4b0*/  IMAD.WIDE R58, R9, 0x4, R16 ;  /* 0x00000004093a7825 */ /* 0x010fc400078e0210 */
[----:B------:R4:W-:Y:S02]  /*f4c0*/  STL.64 [R1+0x2940], R54 ;  /* 0x0029403601007387 */ /* 0x0009e40000100a00 */
[C---:B--2---:R-:W-:Y:S02]  /*f4d0*/  IMAD.WIDE R56, R9.reuse, 0x4, R18 ;  /* 0x0000000409387825 */ /* 0x044fe400078e0212 */
        /* <DEDUP_REMOVED lines=38> */
[----:B--2---:R-:W-:-:S03]  /*f740*/  IMAD.WIDE R68, R2, 0x4, R240 ;  /* 0x0000000402447825 */ /* 0x004fc600078e02f0 */
[----:B------:R2:W-:Y:S01]  /*f750*/  STL.64 [R1+0x668], R62 ;  /* 0x0006683e01007387 */ /* 0x0005e20000100a00 */
[----:B----4-:R-:W-:-:S03]  /*f760*/  IMAD.WIDE R66, R2, 0x4, R242 ;  /* 0x0000000402427825 */ /* 0x010fc600078e02f2 */
[----:B------:R4:W-:Y:S01]  /*f770*/  STL.64 [R1+0x28b0], R60 ;  /* 0x0028b03c01007387 */ /* 0x0009e20000100a00 */
[----:B-----5:R-:W-:-:S03]  /*f780*/  IMAD.WIDE R64, R2, 0x4, R10 ;  /* 0x0000000402407825 */ /* 0x020fc600078e020a */
[----:B------:R5:W-:Y:S01]  /*f790*/  STL.64 [R1+0x28a8], R58 ;  /* 0x0028a83a01007387 */ /* 0x000be20000100a00 */
[----:B--2---:R-:W-:-:S03]  /*f7a0*/  IMAD.WIDE R62, R2, 0x4, R12 ;  /* 0x00000004023e7825 */ /* 0x004fc600078e020c */
[----:B------:R2:W-:Y:S01]  /*f7b0*/  STL.64 [R1+0x28a0], R56 ;  /* 0x0028a03801007387 */ /* 0x0005e20000100a00 */
[----:B----4-:R-:W-:-:S03]  /*f7c0*/  IMAD.WIDE R60, R2, 0x4, R14 ;  /* 0x00000004023c7825 */ /* 0x010fc600078e020e */
[----:B------:R-:W-:Y:S01]  /*f7d0*/  LDGSTS.E [R8+0x24800], desc[UR8][R68.64], !P6 ;  /* 0x2480000044087fae */ /* 0x000fe2000f121848 */
[----:B-----5:R-:W-:-:S03]  /*f7e0*/  IMAD.WIDE R58, R2, 0x4, R16 ;  /* 0x00000004023a7825 */ /* 0x020fc600078e0210 */
        /* <DEDUP_REMOVED lines=37> */
[----:B------:R-:W2:Y:S01]  /*fa40*/  LDC R40, c[0x0][0x230] ;  /* 0x00008c00ff287b82 */ /* 0x000ea20000000800 */
[----:B------:R4:W-:Y:S04]  /*fa50*/  STL.64 [R1+0x7b0], R66 ;  /* 0x0007b04201007387 */ /* 0x0009e80000100a00 */
[----:B------:R5:W-:Y:S04]  /*fa60*/  STL.64 [R1+0x628], R68 ;  /* 0x0006284401007387 */ /* 0x000be80000100a00 */
[----:B------:R1:W-:Y:S01]  /*fa70*/  STL.64 [R1+0x620], R64 ;  /* 0x0006204001007387 */ /* 0x0003e20000100a00 */
[----:B----4-:R-:W-:-:S03]  /*fa80*/  IMAD.WIDE R66, R9, 0x4, R242 ;  /* 0x0000000409427825 */ /* 0x010fc600078e02f2 */
[----:B------:R4:W-:Y:S01]  /*fa90*/  STL.64 [R1+0x618], R62 ;  /* 0x0006183e01007387 */ /* 0x0009e20000100a00 */
[----:B-----5:R-:W-:-:S03]  /*faa0*/  IMAD.WIDE R68, R9, 0x4, R240 ;  /* 0x0000000409447825 */ /* 0x020fc600078e02f0 */
[----:B------:R5:W-:Y:S01]  /*fab0*/  STL.64 [R1+0x2808], R60 ;  /* 0x0028083c01007387 */ /* 0x000be20000100a00 */
[----:B-1----:R-:W-:-:S03]  /*fac0*/  IMAD.WIDE R64, R9, 0x4, R10 ;  /* 0x0000000409407825 */ /* 0x002fc600078e020a */
[----:B------:R1:W-:Y:S01]  /*fad0*/  STL.64 [R1+0x2800], R58 ;  /* 0x0028003a01007387 */ /* 0x0003e20000100a00 */
[----:B--2---:R-:W-:-:S03]  /*fae0*/  VIADD R40, R40, 0xffffffaa ;  /* 0xffffffaa28287836 */ /* 0x004fc60000000000 */
        /* <DEDUP_REMOVED lines=45> */
[----:B-1----:R-:W-:-:S03]  /*fdc0*/  IMAD.WIDE R68, R2, 0x4, R240 ;  /* 0x0000000402447825 */ /* 0x002fc600078e02f0 */
[----:B------:R1:W-:Y:S01]  /*fdd0*/  STL.64 [R1+0x518], R62 ;  /* 0x0005183e01007387 */ /* 0x0003e20000100a00 */
[----:B-----5:R-:W-:-:S03]  /*fde0*/  IMAD.WIDE R66, R2, 0x4, R242 ;  /* 0x0000000402427825 */ /* 0x020fc600078e02f2 */
[----:B------:R5:W-:Y:S01]  /*fdf0*/  STL.64 [R1+0x26a8], R60 ;  /* 0x0026a83c01007387 */ /* 0x000be20000100a00 */
[----:B--2---:R-:W-:-:S03]  /*fe00*/  IMAD.WIDE R64, R2, 0x4, R10 ;  /* 0x0000000402407825 */ /* 0x004fc600078e020a */
[----:B------:R2:W-:Y:S01]  /*fe10*/  STL.64 [R1+0x25e8], R58 ;  /* 0x0025e83a01007387 */ /* 0x0005e20000100a00 */
[----:B-1----:R-:W-:-:S03]  /*fe20*/  IMAD.WIDE R62, R2, 0x4, R12 ;  /* 0x00000004023e7825 */ /* 0x002fc600078e020c */
[----:B------:R1:W-:Y:S01]  /*fe30*/  STL.64 [R1+0x2528], R56 ;  /* 0x0025283801007387 */ /* 0x0003e20000100a00 */
[----:B-----5:R-:W-:-:S03]  /*fe40*/  IMAD.WIDE R60, R2, 0x4, R14 ;  /* 0x00000004023c7825 */ /* 0x020fc600078e020e */
[----:B------:R5:W-:Y:S01]  /*fe50*/  LDGSTS.E [R8+0x28800], desc[UR8][R68.64], !P6 ;  /* 0x2880000044087fae */ /* 0x000be2000f121848 */
[----:B--2---:R-:W-:-:S03]  /*fe60*/  IMAD.WIDE R58, R2, 0x4, R16 ;  /* 0x00000004023a7825 */ /* 0x004fc600078e0210 */
        /* <DEDUP_REMOVED lines=29> */
[----:B------:R5:W-:Y:S01]  /*10040*/  LDGSTS.E [R8+0x28d80], desc[UR8][R46.64], !P6 ;  /* 0x28d800002e087fae */ /* 0x000be2000f121848 */
[----:B------:R-:W-:-:S03]  /*10050*/  VIADD R2, R41, 0xffffffa6 ;  /* 0xffffffa629027836 */ /* 0x000fc60000000000 */
[----:B------:R5:W-:Y:S01]  /*10060*/  LDGSTS.E [R8+0x28e00], desc[UR8][R44.64], !P6 ;  /* 0x28e000002c087fae */ /* 0x000be2000f121848 */
[----:B------:R-:W5:Y:S03]  /*10070*/  LDC R41, c[0x0][0x230] ;  /* 0x00008c00ff297b82 */ /* 0x000f660000000800 */
[----:B------:R5:W-:Y:S04]  /*10080*/  LDGSTS.E [R8+0x28e80], desc[UR8][R42.64], !P6 ;  /* 0x28e800002a087fae */ /* 0x000be8000f121848 */
[----:B------:R5:W-:Y:S04]  /*10090*/  LDGSTS.E [R8+0x28f00], desc[UR8][R38.64], !P6 ;  /* 0x28f0000026087fae */ /* 0x000be8000f121848 */
[----:B------:R5:W-:Y:S01]  /*100a0*/  LDGSTS.E [R8+0x28f80], desc[UR8][R6.64], !P6 ;  /* 0x28f8000006087fae */ /* 0x000be2000f121848 */
[----:B------:R-:W-:-:S02]  /*100b0*/  ISETP.GE.U32.AND P6, PT, R40, 0x7fffff2b, PT ;  /* 0x7fffff2b2800780c */ /* 0x000fc40003fc6070 */
[----:B------:R-:W1:Y:S01]  /*100c0*/  LDC R40, c[0x0][0x230] ;  /* 0x00008c00ff287b82 */ /* 0x000e620000000800 */
        /* <DEDUP_REMOVED lines=9> */
[----:B-1----:R-:W-:Y:S01]  /*10160*/  IADD3 R40, R40, -0x5e, RZ ;  /* 0xffffffa228287810 */ /* 0x002fe20007ffe0ff */
[C---:B--2---:R-:W-:Y:S02]  /*10170*/  IMAD.WIDE R62, R9.reuse, 0x4, R12 ;  /* 0x00000004093e7825 */ /* 0x044fe400078e020c */
[----:B------:R1:W-:Y:S02]  /*10180*/  STL.64 [R1+0x2420], R56 ;  /* 0x0024203801007387 */ /* 0x0003e40000100a00 */
[C---:B---3--:R-:W-:Y:S02]  /*10190*/  IMAD.WIDE R60, R9.reuse, 0x4, R14 ;  /* 0x00000004093c7825 */ /* 0x048fe400078e020e */
[----:B------:R2:W-:Y:S02]  /*101a0*/  LDGSTS.E [R8+0x2a800], desc[UR8][R68.64], !P6 ;  /* 0x2a80000044087fae */ /* 0x0005e4000f121848 */
[----:B----4-:R-:W-:-:S02]  /*101b0*/  IMAD.WIDE R58, R9, 0x4, R16 ;  /* 0x00000004093a7825 */ /* 0x010fc400078e0210 */
[----:B------:R3:W-:Y:S02]  /*101c0*/  STL.64 [R1+0x2418], R54 ;  /* 0x0024183601007387 */ /* 0x0007e40000100a00 */
[C---:B-1----:R-:W-:Y:S02]  /*101d0*/  IMAD.WIDE R56, R9.reuse, 0x4, R18 ;  /* 0x0000000409387825 */ /* 0x042fe400078e0212 */
        /* <DEDUP_REMOVED lines=29> */
[----:B------:R2:W-:Y:S01]  /*103b0*/  LDGSTS.E [R8+0x2ae00], desc[UR8][R44.64], !P6 ;  /* 0x2ae000002c087fae */ /* 0x0005e2000f121848 */
[----:B------:R-:W-:-:S03]  /*103c0*/  IMAD.WIDE R246, R9, 0x4, R242 ;  /* 0x0000000409f67825 */ /* 0x000fc600078e02f2 */
[----:B------:R2:W-:Y:S01]  /*103d0*/  LDGSTS.E [R8+0x2ae80], desc[UR8][R42.64], !P6 ;  /* 0x2ae800002a087fae */ /* 0x0005e2000f121848 */
[----:B------:R-:W-:-:S03]  /*103e0*/  IMAD.WIDE R244, R9, 0x4, R10 ;  /* 0x0000000409f47825 */ /* 0x000fc600078e020a */
[----:B------:R2:W-:Y:S04]  /*103f0*/  LDGSTS.E [R8+0x2af00], desc[UR8][R38.64], !P6 ;  /* 0x2af0000026087fae */ /* 0x0005e8000f121848 */
[----:B------:R2:W-:Y:S01]  /*10400*/  LDGSTS.E [R8+0x2af80], desc[UR8][R6.64], !P6 ;  /* 0x2af8000006087fae */ /* 0x0005e2000f121848 */
[----:B------:R-:W-:Y:S01]  /*10410*/  ISETP.GE.U32.AND P6, PT, R2, 0x7fffff27, PT ;  /* 0x7fffff270200780c */ /* 0x000fe20003fc6070 */
[----:B------:R-:W-:Y:S02]  /*10420*/  IMAD R2, R232, 0x59, RZ ;  /* 0x00000059e8027824 */ /* 0x000fe400078e02ff */
        /* <DEDUP_REMOVED lines=12> */
[----:B------:R-:W-:Y:S01]  /*104f0*/  LDGSTS.E [R8+0x2c800], desc[UR8][R68.64], !P6 ;  /* 0x2c80000044087fae */ /* 0x000fe2000f121848 */
[----:B----4-:R-:W-:-:S03]  /*10500*/  IMAD.WIDE R58, R2, 0x4, R16 ;  /* 0x00000004023a7825 */ /* 0x010fc600078e0210 */
[----:B------:R3:W-:Y:S01]  /*10510*/  STL.64 [R1+0x2370], R54 ;  /* 0x0023703601007387 */ /* 0x0007e20000100a00 */
[----:B-1----:R-:W-:-:S03]  /*10520*/  IMAD.WIDE R56, R2, 0x4, R18 ;  /* 0x0000000402387825 */ /* 0x002fc600078e0212 */
        /* <DEDUP_REMOVED lines=26> */
[----:B----4-:R-:W-:-:S03]  /*106d0*/  IMAD.WIDE R6, R2, 0x4, R36 ;  /* 0x0000000402067825 */ /* 0x010fc600078e0224 */
[----:B------:R4:W-:Y:S01]  /*106e0*/  LDGSTS.E [R8+0x2cd80], desc[UR8][R46.64], !P6 ;  /* 0x2cd800002e087fae */ /* 0x0009e2000f121848 */
[----:B------:R-:W-:-:S03]  /*106f0*/  VIADD R2, R41, 0xffffff9e ;  /* 0xffffff9e29027836 */ /* 0x000fc60000000000 */
[----:B------:R4:W-:Y:S04]  /*10700*/  LDGSTS.E [R8+0x2ce00], desc[UR8][R44.64], !P6 ;  /* 0x2ce000002c087fae */ /* 0x0009e8000f121848 */
[----:B------:R4:W-:Y:S04]  /*10710*/  LDGSTS.E [R8+0x2ce80], desc[UR8][R42.64], !P6 ;  /* 0x2ce800002a087fae */ /* 0x0009e8000f121848 */
[----:B------:R4:W-:Y:S04]  /*10720*/  LDGSTS.E [R8+0x2cf00], desc[UR8][R38.64], !P6 ;  /* 0x2cf0000026087fae */ /* 0x0009e8000f121848 */
[----:B------:R4:W-:Y:S01]  /*10730*/  LDGSTS.E [R8+0x2cf80], desc[UR8][R6.64], !P6 ;  /* 0x2cf8000006087fae */ /* 0x0009e2000f121848 */
[----:B------:R-:W-:Y:S01]  /*10740*/  ISETP.GE.U32.AND P6, PT, R40, 0x7fffff23, PT ;  /* 0x7fffff232800780c */ /* 0x000fe20003fc6070 */
[----:B------:R-:W-:-:S02]  /*10750*/  IMAD.WIDE R40, R9, 0x4, R12 ;  /* 0x0000000409287825 */ /* 0x000fc400078e020c */
[----:B------:R-:W-:Y:S04]  /*10760*/  STL.64 [R1+0x7c8], R68 ;  /* 0x0007c84401007387 */ /* 0x000fe80000100a00 */
[----:B------:R-:W-:Y:S04]  /*10770*/  STL.64 [R1+0x38], R66 ;  /* 0x0000384201007387 */ /* 0x000fe80000100a00 */
[----:B------:R2:W-:Y:S04]  /*10780*/  STL.64 [R1+0x30], R64 ;  /* 0x0000304001007387 */ /* 0x0005e80000100a00 */
[----:B------:R3:W-:Y:S04]  /*10790*/  STL.64 [R1+0x28], R62 ;  /* 0x0000283e01007387 */ /* 0x0007e80000100a00 */
[----:B------:R1:W-:Y:S01]  /*107a0*/  STL.64 [R1+0x22e0], R60 ;  /* 0x0022e03c01007387 */ /* 0x0003e20000100a00 */
[----:B--2---:R-:W-:-:S03]  /*107b0*/  IMAD.WIDE R64, R9, 0x4, R240 ;  /* 0x0000000409407825 */ /* 0x004fc600078e02f0 */
[----:B------:R2:W-:Y:S01]  /*107c0*/  STL.64 [R1+0x22d8], R58 ;  /* 0x0022d83a01007387 */ /* 0x0005e20000100a00 */
[----:B---3--:R-:W-:-:S03]  /*107d0*/  IMAD.WIDE R62, R9, 0x4, R14 ;  /* 0x00000004093e7825 */ /* 0x008fc600078e020e */
[----:B------:R3:W-:Y:S01]  /*107e0*/  STL.64 [R1+0x22d0], R56 ;  /* 0x0022d03801007387 */ /* 0x0007e20000100a00 */
[----:B-1----:R-:W-:-:S03]  /*107f0*/  IMAD.WIDE R60, R9, 0x4, R16 ;  /* 0x00000004093c7825 */ /* 0x002fc600078e0210 */
[----:B------:R1:W-:Y:S04]  /*10800*/  LDGSTS.E [R8+0x2e800], desc[UR8][R64.64], !P6 ;  /* 0x2e80000040087fae */ /* 0x0003e8000f121848 */
[----:B------:R5:W-:Y:S01]  /*10810*/  STL.64 [R1+0x22c8], R54 ;  /* 0x0022c83601007387 */ /* 0x000be20000100a00 */
[----:B--2---:R-:W-:-:S03]  /*10820*/  IMAD.WIDE R58, R9, 0x4, R18 ;  /* 0x00000004093a7825 */ /* 0x004fc600078e0212 */
[----:B------:R-:W-:Y:S01]  /*10830*/  LDGSTS.E [R8+0x2e880], desc[UR8][R246.64], !P6 ;  /* 0x2e880000f6087fae */ /* 0x000fe2000f121848 */
[----:B---3--:R-:W-:-:S03]  /*10840*/  IMAD.WIDE R56, R9, 0x4, R20 ;  /* 0x0000000409387825 */ /* 0x008fc600078e0214 */
[----:B------:R2:W-:Y:S04]  /*10850*/  STL.64 [R1+0x22c0], R52 ;  /* 0x0022c03401007387 */ /* 0x0005e80000100a00 */
[----:B------:R-:W-:Y:S01]  /*10860*/  LDGSTS.E [R8+0x2e900], desc[UR8][R244.64], !P6 ;  /* 0x2e900000f4087fae */ /* 0x000fe2000f121848 */
[----:B-----5:R-:W-:-:S03]  /*10870*/  IMAD.WIDE R54, R9, 0x4, R22 ;  /* 0x0000000409367825 */ /* 0x020fc600078e0216 */
[----:B------:R3:W-:Y:S04]  /*10880*/  STL.64 [R1+0x22b8], R50 ;  /* 0x0022b83201007387 */ /* 0x0007e80000100a00 */
[----:B------:R-:W-:Y:S01]  /*10890*/  LDGSTS.E [R8+0x2e980], desc[UR8][R40.64], !P6 ;  /* 0x2e98000028087fae */ /* 0x000fe2000f121848 */
[----:B--2---:R-:W-:-:S03]  /*108a0*/  IMAD.WIDE R52, R9, 0x4, R24 ;  /* 0x0000000409347825 */ /* 0x004fc600078e0218 */
[----:B------:R2:W-:Y:S04]  /*108b0*/  STL.64 [R1+0x22b0], R48 ;  /* 0x0022b03001007387 */ /* 0x0005e80000100a00 */
[----:B------:R5:W-:Y:S01]  /*108c0*/  LDGSTS.E [R8+0x2ea00], desc[UR8][R62.64], !P6 ;  /* 0x2ea000003e087fae */ /* 0x000be2000f121848 */
[----:B---3--:R-:W-:-:S03]  /*108d0*/  IMAD.WIDE R50, R9, 0x4, R26 ;  /* 0x0000000409327825 */ /* 0x008fc600078e021a */
[----:B------:R4:W-:Y:S04]  /*108e0*/  STL.64 [R1+0x22a8], R46 ;  /* 0x0022a82e01007387 */ /* 0x0009e80000100a00 */
[----:B------:R3:W-:Y:S01]  /*108f0*/  LDGSTS.E [R8+0x2ea80], desc[UR8][R60.64], !P6 ;  /* 0x2ea800003c087fae */ /* 0x0007e2000f121848 */
[----:B--2---:R-:W2:Y:S03]  /*10900*/  LDC R48, c[0x0][0x230] ;  /* 0x00008c00ff307b82 */ /* 0x004ea60000000800 */
[----:B------:R1:W-:Y:S01]  /*10910*/  STL.64 [R1+0x22a0], R44 ;  /* 0x0022a02c01007387 */ /* 0x0003e20000100a00 */
[----:B----4-:R-:W-:-:S03]  /*10920*/  IMAD.WIDE R46, R9, 0x4, R28 ;  /* 0x00000004092e7825 */ /* 0x010fc600078e021c */
[----:B------:R4:W-:Y:S01]  /*10930*/  LDGSTS.E [R8+0x2eb00], desc[UR8][R58.64], !P6 ;  /* 0x2eb000003a087fae */ /* 0x0009e2000f121848 */
[----:B------:R-:W4:Y:S03]  /*10940*/  LDC R49, c[0x0][0x230] ;  /* 0x00008c00ff317b82 */ /* 0x000f260000000800 */
[----:B------:R5:W-:Y:S01]  /*10950*/  STL.64 [R1+0x2298], R42 ;  /* 0x0022982a01007387 */ /* 0x000be20000100a00 */
[----:B-1----:R-:W-:-:S03]  /*10960*/  IMAD.WIDE R44, R9, 0x4, R30 ;  /* 0x00000004092c7825 */ /* 0x002fc600078e021e */
[----:B------:R1:W-:Y:S04]  /*10970*/  LDGSTS.E [R8+0x2eb80], desc[UR8][R56.64], !P6 ;  /* 0x2eb8000038087fae */ /* 0x0003e8000f121848 */
[----:B------:R3:W-:Y:S01]  /*10980*/  STL.64 [R1+0x2290], R38 ;  /* 0x0022902601007387 */ /* 0x0007e20000100a00 */
[----:B-----5:R-:W-:-:S03]  /*10990*/  IMAD.WIDE R42, R9, 0x4, R32 ;  /* 0x00000004092a7825 */ /* 0x020fc600078e0220 */
[----:B------:R5:W-:Y:S01]  /*109a0*/  LDGSTS.E [R8+0x2ec00], desc[UR8][R54.64], !P6 ;  /* 0x2ec0000036087fae */ /* 0x000be2000f121848 */
[----:B--2---:R-:W-:-:S03]  /*109b0*/  VIADD R48, R48, 0xffffff9a ;  /* 0xffffff9a30307836 */ /* 0x004fc60000000000 */
[----:B------:R2:W-:Y:S01]  /*109c0*/  STL.64 [R1+0x2288], R6 ;  /* 0x0022880601007387 */ /* 0x0005e20000100a00 */
[----:B---3--:R-:W-:-:S03]  /*109d0*/  IMAD.WIDE R38, R9, 0x4, R34 ;  /* 0x0000000409267825 */ /* 0x008fc600078e0222 */
[----:B------:R3:W-:Y:S04]  /*109e0*/  LDGSTS.E [R8+0x2ec80], desc[UR8][R52.64], !P6 ;  /* 0x2ec8000034087fae */ /* 0x0007e8000f121848 */
[----:B------:R-:W-:Y:S01]  /*109f0*/  LDGSTS.E [R8+0x2ed00], desc[UR8][R50.64], !P6 ;  /* 0x2ed0000032087fae */ /* 0x000fe2000f121848 */
[----:B--2---:R-:W-:-:S03]  /*10a00*/  IMAD.WIDE R6, R9, 0x4, R36 ;  /* 0x0000000409067825 */ /* 0x004fc600078e0224 */
        /* <DEDUP_REMOVED lines=11> */
[C---:B------:R-:W-:Y:S02]  /*10ac0*/  IMAD.WIDE R68, R2.reuse, 0x4, R240 ;  /* 0x0000000402447825 */ /* 0x040fe400078e02f0 */
[----:B------:R3:W-:Y:S02]  /*10ad0*/  STL.64 [R1+0x2220], R58 ;  /* 0x0022203a01007387 */ /* 0x0007e40000100a00 */
[C---:B------:R-:W-:Y:S02]  /*10ae0*/  IMAD.WIDE R66, R2.reuse, 0x4, R14 ;  /* 0x0000000402427825 */ /* 0x040fe400078e020e */
[----:B------:R2:W-:Y:S02]  /*10af0*/  STL.64 [R1+0x2218], R56 ;  /* 0x0022183801007387 */ /* 0x0005e40000100a00 */
[----:B-1----:R-:W-:-:S02]  /*10b00*/  IMAD.WIDE R64, R2, 0x4, R16 ;  /* 0x0000000402407825 */ /* 0x002fc400078e0210 */
[----:B------:R1:W-:Y:S02]  /*10b10*/  STL.64 [R1+0x2210], R54 ;  /* 0x0022103601007387 */ /* 0x0003e40000100a00 */
[C---:B-----5:R-:W-:Y:S02]  /*10b20*/  IMAD.WIDE R62, R2.reuse, 0x4, R18 ;  /* 0x00000004023e7825 */ /* 0x060fe400078e0212 */
[----:B------:R5:W-:Y:S02]  /*10b30*/  STL.64 [R1+0x2208], R52 ;  /* 0x0022083401007387 */ /* 0x000be40000100a00 */
[C---:B----4-:R-:W-:Y:S02]  /*10b40*/  IMAD.WIDE R60, R2.reuse, 0x4, R20 ;  /* 0x00000004023c7825 */ /* 0x050fe400078e0214 */
[----:B------:R-:W-:Y:S02]  /*10b50*/  STL.64 [R1+0x2200], R50 ;  /* 0x0022003201007387 */ /* 0x000fe40000100a00 */
[----:B---3--:R-:W-:-:S02]  /*10b60*/  IMAD.WIDE R58, R2, 0x4, R22 ;  /* 0x00000004023a7825 */ /* 0x008fc400078e0216 */
[----:B------:R3:W-:Y:S02]  /*10b70*/  STL.64 [R1+0x21f8], R46 ;  /* 0x0021f82e01007387 */ /* 0x0007e40000100a00 */
[C---:B--2---:R-:W-:Y:S02]  /*10b80*/  IMAD.WIDE R56, R2.reuse, 0x4, R24 ;  /* 0x0000000402387825 */ /* 0x044fe400078e0218 */
[----:B------:R2:W-:Y:S02]  /*10b90*/  STL.64 [R1+0x21f0], R44 ;  /* 0x0021f02c01007387 */ /* 0x0005e40000100a00 */
[C---:B-1----:R-:W-:Y:S02]  /*10ba0*/  IMAD.WIDE R54, R2.reuse, 0x4, R26 ;  /* 0x0000000402367825 */ /* 0x042fe400078e021a */
[----:B------:R1:W-:Y:S02]  /*10bb0*/  STL.64 [R1+0x21e8], R42 ;  /* 0x0021e82a01007387 */ /* 0x0003e40000100a00 */
[----:B-----5:R-:W-:-:S02]  /*10bc0*/  IMAD.WIDE R52, R2, 0x4, R28 ;  /* 0x0000000402347825 */ /* 0x020fc400078e021c */
[----:B------:R4:W-:Y:S02]  /*10bd0*/  LDGSTS.E [R8+0x30800], desc[UR8][R68.64], !P6 ;  /* 0x3080000044087fae */ /* 0x0009e4000f121848 */
[C---:B---3--:R-:W-:Y:S02]  /*10be0*/  IMAD.WIDE R46, R2.reuse, 0x4, R12 ;  /* 0x00000004022e7825 */ /* 0x048fe400078e020c */
[----:B------:R3:W-:Y:S02]  /*10bf0*/  STL.64 [R1+0x21e0], R38 ;  /* 0x0021e02601007387 */ /* 0x0007e40000100a00 */
[C---:B--2---:R-:W-:Y:S02]  /*10c00*/  IMAD.WIDE R44, R2.reuse, 0x4, R10 ;  /* 0x00000004022c7825 */ /* 0x044fe400078e020a */
[----:B------:R-:W-:Y:S02]  /*10c10*/  STL.64 [R1+0x7730], R246 ;  /* 0x007730f601007387 */ /* 0x000fe40000100a00 */
[----:B-1----:R-:W-:-:S02]  /*10c20*/  IMAD.WIDE R42, R2, 0x4, R242 ;  /* 0x00000004022a7825 */ /* 0x002fc400078e02f2 */
[----:B------:R1:W-:Y:S02]  /*10c30*/  STL.64 [R1+0x21d8], R6 ;  /* 0x0021d80601007387 */ /* 0x0003e40000100a00 */
[C---:B------:R-:W-:Y:S02]  /*10c40*/  IMAD.WIDE R50, R2.reuse, 0x4, R30 ;  /* 0x0000000402327825 */ /* 0x040fe400078e021e */
[----:B------:R-:W-:Y:S02]  /*10c50*/  LDGSTS.E [R8+0x30880], desc[UR8][R42.64], !P6 ;  /* 0x308800002a087fae */ /* 0x000fe4000f121848 */
[C---:B---3--:R-:W-:Y:S02]  /*10c60*/  IMAD.WIDE R38, R2.reuse, 0x4, R34 ;  /* 0x0000000402267825 */ /* 0x048fe400078e0222 */
[----:B------:R-:W-:Y:S04]  /*10c70*/  LDGSTS.E [R8+0x30900], desc[UR8][R44.64], !P6 ;  /* 0x309000002c087fae */ /* 0x000fe8000f121848 */
[----:B------:R-:W-:Y:S01]  /*10c80*/  LDGSTS.E [R8+0x30980], desc[UR8][R46.64], !P6 ;  /* 0x309800002e087fae */ /* 0x000fe2000f121848 */
[----:B-1----:R-:W-:-:S03]  /*10c90*/  IMAD.WIDE R6, R2, 0x4, R36 ;  /* 0x0000000402067825 */ /* 0x002fc600078e0224 */
[----:B------:R1:W-:Y:S04]  /*10ca0*/  LDGSTS.E [R8+0x30a00], desc[UR8][R66.64], !P6 ;  /* 0x30a0000042087fae */ /* 0x0003e8000f121848 */
[----:B------:R2:W-:Y:S04]  /*10cb0*/  LDGSTS.E [R8+0x30a80], desc[UR8][R64.64], !P6 ;  /* 0x30a8000040087fae */ /* 0x0005e8000f121848 */
[----:B------:R-:W-:Y:S04]  /*10cc0*/  STL.64 [R1+0x7738], R244 ;  /* 0x007738f401007387 */ /* 0x000fe80000100a00 */
[----:B------:R3:W-:Y:S04]  /*10cd0*/  LDGSTS.E [R8+0x30b00], desc[UR8][R62.64], !P6 ;  /* 0x30b000003e087fae */ /* 0x0007e8000f121848 */
[----:B------:R5:W-:Y:S04]  /*10ce0*/  STL.64 [R1+0x7740], R40 ;  /* 0x0077402801007387 */ /* 0x000be80000100a00 */
[----:B------:R3:W-:Y:S04]  /*10cf0*/  LDGSTS.E [R8+0x30b80], desc[UR8][R60.64], !P6 ;  /* 0x30b800003c087fae */ /* 0x0007e8000f121848 */
[----:B------:R3:W-:Y:S01]  /*10d00*/  LDGSTS.E [R8+0x30c00], desc[UR8][R58.64], !P6 ;  /* 0x30c000003a087fae */ /* 0x0007e2000f121848 */
[----:B-----5:R-:W-:-:S03]  /*10d10*/  IMAD.WIDE R40, R2, 0x4, R32 ;  /* 0x0000000402287825 */ /* 0x020fc600078e0220 */
[----:B------:R5:W-:Y:S01]  /*10d20*/  LDGSTS.E [R8+0x30c80], desc[UR8][R56.64], !P6 ;  /* 0x30c8000038087fae */ /* 0x000be2000f121848 */
[----:B------:R-:W-:-:S03]  /*10d30*/  VIADD R2, R49, 0xffffff96 ;  /* 0xffffff9631027836 */ /* 0x000fc60000000000 */
[----:B------:R5:W-:Y:S04]  /*10d40*/  LDGSTS.E [R8+0x30d00], desc[UR8][R54.64], !P6 ;  /* 0x30d0000036087fae */ /* 0x000be8000f121848 */
[----:B------:R5:W-:Y:S04]  /*10d50*/  LDGSTS.E [R8+0x30d80], desc[UR8][R52.64], !P6 ;  /* 0x30d8000034087fae */ /* 0x000be8000f121848 */
[----:B------:R5:W-:Y:S04]  /*10d60*/  LDGSTS.E [R8+0x30e00], desc[UR8][R50.64], !P6 ;  /* 0x30e0000032087fae */ /* 0x000be8000f121848 */
[----:B------:R5:W-:Y:S04]  /*10d70*/  LDGSTS.E [R8+0x30e80], desc[UR8][R40.64], !P6 ;  /* 0x30e8000028087fae */ /* 0x000be8000f121848 */
[----:B------:R5:W-:Y:S04]  /*10d80*/  LDGSTS.E [R8+0x30f00], desc[UR8][R38.64], !P6 ;  /* 0x30f0000026087fae */ /* 0x000be8000f121848 */
[----:B------:R4:W-:Y:S04]  /*10d90*/  STL.64 [R1+0x7d8], R68 ;  /* 0x0007d84401007387 */ /* 0x0009e80000100a00 */
[----:B------:R5:W-:Y:S01]  /*10da0*/  LDGSTS.E [R8+0x30f80], desc[UR8][R6.64], !P6 ;  /* 0x30f8000006087fae */ /* 0x000be2000f121848 */
[----:B------:R-:W-:Y:S01]  /*10db0*/  ISETP.GE.U32.AND P6, PT, R48, 0x7fffff1b, PT ;  /* 0x7fffff1b3000780c */ /* 0x000fe20003fc6070 */
[----:B------:R-:W-:-:S02]  /*10dc0*/  IMAD.WIDE R48, R9, 0x4, R240 ;  /* 0x0000000409307825 */ /* 0x000fc400078e02f0 */
[----:B------:R1:W-:Y:S04]  /*10dd0*/  STL.64 [R1+0x21d0], R66 ;  /* 0x0021d04201007387 */ /* 0x0003e80000100a00 */
[----:B------:R2:W-:Y:S01]  /*10de0*/  STL.64 [R1+0x21c8], R64 ;  /* 0x0021c84001007387 */ /* 0x0005e20000100a00 */
[----:B----4-:R-:W-:-:S03]  /*10df0*/  IMAD.WIDE R68, R9, 0x4, R14 ;  /* 0x0000000409447825 */ /* 0x010fc600078e020e */
[----:B------:R3:W-:Y:S04]  /*10e00*/  STL.64 [R1+0x21c0], R62 ;  /* 0x0021c03e01007387 */ /* 0x0007e80000100a00 */
[----:B------:R4:W-:Y:S01]  /*10e10*/  STL.64 [R1+0x21b8], R60 ;  /* 0x0021b83c01007387 */ /* 0x0009e20000100a00 */
[----:B-1----:R-:W-:-:S03]  /*10e20*/  IMAD.WIDE R66, R9, 0x4, R16 ;  /* 0x0000000409427825 */ /* 0x002fc600078e0210 */
[----:B------:R1:W-:Y:S01]  /*10e30*/  STL.64 [R1+0x21b0], R58 ;  /* 0x0021b03a01007387 */ /* 0x0003e20000100a00 */
[----:B--2---:R-:W2:Y:S03]  /*10e40*/  LDC R64, c[0x0][0x230] ;  /* 0x00008c00ff407b82 */ /* 0x004ea60000000800 */
[----:B------:R5:W-:Y:S01]  /*10e50*/  STL.64 [R1+0x21a8], R56 ;  /* 0x0021a83801007387 */ /* 0x000be20000100a00 */
[----:B---3--:R-:W-:-:S03]  /*10e60*/  IMAD.WIDE R62, R9, 0x4, R18 ;  /* 0x00000004093e7825 */ /* 0x008fc600078e0212 */
[----:B------:R3:W-:Y:S01]  /*10e70*/  STL.64 [R1+0x21a0], R54 ;  /* 0x0021a03601007387 */ /* 0x0007e20000100a00 */
[C---:B----4-:R-:W-:Y:S01]  /*10e80*/  IMAD.WIDE R60, R9.reuse, 0x4, R20 ;  /* 0x00000004093c7825 */ /* 0x050fe200078e0214 */
[----:B------:R-:W4:Y:S02]  /*10e90*/  LDC R65, c[0x0][0x230] ;  /* 0x00008c00ff417b82 */ /* 0x000f240000000800 */
[----:B------:R3:W-:Y:S01]  /*10ea0*/  STL.64 [R1+0x2198], R52 ;  /* 0x0021983401007387 */ /* 0x0007e20000100a00 */
[----:B-1----:R-:W-:-:S03]  /*10eb0*/  IMAD.WIDE R58, R9, 0x4, R22 ;  /* 0x00000004093a7825 */ /* 0x002fc600078e0216 */
[----:B------:R1:W-:Y:S01]  /*10ec0*/  STL.64 [R1+0x2190], R50 ;  /* 0x0021903201007387 */ /* 0x0003e20000100a00 */
[----:B-----5:R-:W-:-:S03]  /*10ed0*/  IMAD.WIDE R56, R9, 0x4, R24 ;  /* 0x0000000409387825 */ /* 0x020fc600078e0218 */
[----:B------:R5:W-:Y:S01]  /*10ee0*/  STL.64 [R1+0x2188], R40 ;  /* 0x0021882801007387 */ /* 0x000be20000100a00 */
[----:B---3--:R-:W-:-:S03]  /*10ef0*/  IMAD.WIDE R54, R9, 0x4, R12 ;  /* 0x0000000409367825 */ /* 0x008fc600078e020c */
[----:B------:R3:W-:Y:S01]  /*10f00*/  STL.64 [R1+0x2180], R38 ;  /* 0x0021802601007387 */ /* 0x0007e20000100a00 */
[C---:B------:R-:W-:Y:S01]  /*10f10*/  IMAD.WIDE R52, R9.reuse, 0x4, R10 ;  /* 0x0000000409347825 */ /* 0x040fe200078e020a */
[----:B--2---:R-:W-:Y:S02]  /*10f20*/  IADD3 R64, R64, -0x6e, RZ ;  /* 0xffffff9240407810 */ /* 0x004fe40007ffe0ff */
[----:B------:R-:W-:Y:S01]  /*10f30*/  LDGSTS.E [R8+0x32800], desc[UR8][R48.64], !P6 ;  /* 0x3280000030087fae */ /* 0x000fe2000f121848 */
[----:B-1----:R-:W-:-:S03]  /*10f40*/  IMAD.WIDE R50, R9, 0x4, R242 ;  /* 0x0000000409327825 */ /* 0x002fc600078e02f2 */
[----:B------:R1:W-:Y:S01]  /*10f50*/  STL.64 [R1+0x7748], R42 ;  /* 0x0077482a01007387 */ /* 0x0003e20000100a00 */
[----:B-----5:R-:W-:-:S03]  /*10f60*/  IMAD.WIDE R40, R9, 0x4, R32 ;  /* 0x0000000409287825 */ /* 0x020fc600078e0220 */
[----:B------:R-:W-:Y:S01]  /*10f70*/  LDGSTS.E [R8+0x32880], desc[UR8][R50.64], !P6 ;  /* 0x3288000032087fae */ /* 0x000fe2000f121848 */
[----:B---3--:R-:W-:-:S03]  /*10f80*/  IMAD.WIDE R38, R9, 0x4, R34 ;  /* 0x0000000409267825 */ /* 0x008fc600078e0222 */
[----:B------:R2:W-:Y:S04]  /*10f90*/  STL.64 [R1+0x2178], R6 ;  /* 0x0021780601007387 */ /* 0x0005e80000100a00 */
[----:B------:R-:W-:Y:S01]  /*10fa0*/  LDGSTS.E [R8+0x32900], desc[UR8][R52.64], !P6 ;  /* 0x3290000034087fae */ /* 0x000fe2000f121848 */
[----:B-1----:R-:W-:-:S03]  /*10fb0*/  IMAD.WIDE R42, R9, 0x4, R30 ;  /* 0x00000004092a7825 */ /* 0x002fc600078e021e */
[----:B------:R1:W-:Y:S04]  /*10fc0*/  STL.64 [R1+0x7750], R44 ;  /* 0x0077502c01007387 */ /* 0x0003e80000100a00 */
[----:B------:R-:W-:Y:S01]  /*10fd0*/  LDGSTS.E [R8+0x32980], desc[UR8][R54.64], !P6 ;  /* 0x3298000036087fae */ /* 0x000fe2000f121848 */
[----:B--2---:R-:W-:-:S03]  /*10fe0*/  IMAD.WIDE R6, R9, 0x4, R36 ;  /* 0x0000000409067825 */ /* 0x004fc600078e0224 */
[----:B------:R2:W-:Y:S04]  /*10ff0*/  STL.64 [R1+0x7758], R46 ;  /* 0x0077582e01007387 */ /* 0x0005e80000100a00 */
[----:B------:R3:W-:Y:S01]  /*11000*/  LDGSTS.E [R8+0x32a00], desc[UR8][R68.64], !P6 ;  /* 0x32a0000044087fae */ /* 0x0007e2000f121848 */
[----:B-1----:R-:W-:-:S03]  /*11010*/  IMAD.WIDE R44, R9, 0x4, R28 ;  /* 0x00000004092c7825 */ /* 0x002fc600078e021c */
[----:B------:R-:W-:Y:S01]  /*11020*/  LDGSTS.E [R8+0x32a80], desc[UR8][R66.64], !P6 ;  /* 0x32a8000042087fae */ /* 0x000fe2000f121848 */
[----:B--2---:R-:W-:-:S03]  /*11030*/  IMAD.WIDE R46, R9, 0x4, R26 ;  /* 0x00000004092e7825 */ /* 0x004fc600078e021a */
[----:B------:R-:W-:Y:S01]  /*11040*/  LDGSTS.E [R8+0x32b00], desc[UR8][R62.64], !P6 ;  /* 0x32b000003e087fae */ /* 0x000fe2000f121848 */
[----:B------:R-:W-:-:S03]  /*11050*/  IMAD R9, R232, 0x6d, RZ ;  /* 0x0000006de8097824 */ /* 0x000fc600078e02ff */
[----:B------:R-:W-:Y:S01]  /*11060*/  LDGSTS.E [R8+0x32b80], desc[UR8][R60.64], !P6 ;  /* 0x32b800003c087fae */ /* 0x000fe2000f121848 */
[----:B------:R-:W-:-:S03]  /*11070*/  IMAD.WIDE R70, R9, 0x4, R12 ;  /* 0x0000000409467825 */ /* 0x000fc600078e020c */
[----:B------:R-:W-:Y:S04]  /*11080*/  LDGSTS.E [R8+0x32c00], desc[UR8][R58.64], !P6 ;  /* 0x32c000003a087fae */ /* 0x000fe8000f121848 */
[----:B------:R-:W-:Y:S04]  /*11090*/  LDGSTS.E [R8+0x32c80], desc[UR8][R56.64], !P6 ;  /* 0x32c8000038087fae */ /* 0x000fe8000f121848 */
[----:B------:R-:W-:Y:S04]  /*110a0*/  LDGSTS.E [R8+0x32d00], desc[UR8][R46.64], !P6 ;  /* 0x32d000002e087fae */ /* 0x000fe8000f121848 */
[----:B------:R-:W-:Y:S04]  /*110b0*/  LDGSTS.E [R8+0x32d80], desc[UR8][R44.64], !P6 ;  /* 0x32d800002c087fae */ /* 0x000fe8000f121848 */
[----:B------:R-:W-:Y:S04]  /*110c0*/  LDGSTS.E [R8+0x32e00], desc[UR8][R42.64], !P6 ;  /* 0x32e000002a087fae */ /* 0x000fe8000f121848 */
[----:B------:R-:W-:Y:S04]  /*110d0*/  LDGSTS.E [R8+0x32e80], desc[UR8][R40.64], !P6 ;  /* 0x32e8000028087fae */ /* 0x000fe8000f121848 */
[----:B------:R-:W-:Y:S04]  /*110e0*/  STL.64 [R1+0x2b18], R6 ;  /* 0x002b180601007387 */ /* 0x000fe80000100a00 */
[----:B------:R-:W-:Y:S04]  /*110f0*/  LDGSTS.E [R8+0x32f00], desc[UR8][R38.64], !P6 ;  /* 0x32f0000026087fae */ /* 0x000fe8000f121848 */
[----:B------:R3:W-:Y:S04]  /*11100*/  STL.64 [R1+0x2170], R68 ;  /* 0x0021704401007387 */ /* 0x0007e80000100a00 */
[----:B------:R1:W-:Y:S01]  /*11110*/  LDGSTS.E [R8+0x32f80], desc[UR8][R6.64], !P6 ;  /* 0x32f8000006087fae */ /* 0x0003e2000f121848 */
[----:B------:R-:W-:Y:S01]  /*11120*/  ISETP.GE.U32.AND P6, PT, R2, 0x7fffff17, PT ;  /* 0x7fffff170200780c */ /* 0x000fe20003fc6070 */
[----:B------:R-:W-:-:S02]  /*11130*/  IMAD R2, R232, 0x69, RZ ;  /* 0x00000069e8027824 */ /* 0x000fc400078e02ff */
        /* <DEDUP_REMOVED lines=27> */
[----:B------:R-:W-:Y:S01]  /*112f0*/  LDGSTS.E [R8+0x34800], desc[UR8][R56.64], !P6 ;  /* 0x3480000038087fae */ /* 0x000fe2000f121848 */
[----:B-1----:R-:W-:-:S03]  /*11300*/  IMAD.WIDE R50, R2, 0x4, R22 ;  /* 0x0000000402327825 */ /* 0x002fc600078e0216 */
[----:B------:R-:W-:Y:S01]  /*11310*/  LDGSTS.E [R8+0x34880], desc[UR8][R58.64], !P6 ;  /* 0x348800003a087fae */ /* 0x000fe2000f121848 */
[----:B--2---:R-:W-:-:S03]  /*11320*/  IMAD.WIDE R52, R2, 0x4, R20 ;  /* 0x0000000402347825 */ /* 0x004fc600078e0214 */
[----:B------:R-:W-:Y:S01]  /*11330*/  LDGSTS.E [R8+0x34900], desc[UR8][R60.64], !P6 ;  /* 0x349000003c087fae */ /* 0x000fe2000f121848 */
[----:B-----5:R-:W-:-:S03]  /*11340*/  IMAD.WIDE R54, R2, 0x4, R18 ;  /* 0x0000000402367825 */ /* 0x020fc600078e0212 */
[----:B------:R-:W-:Y:S01]  /*11350*/  LDGSTS.E [R8+0x34980], desc[UR8][R62.64], !P6 ;  /* 0x349800003e087fae */ /* 0x000fe2000f121848 */
[----:B----4-:R-:W-:-:S03]  /*11360*/  VIADD R2, R65, 0xffffff8e ;  /* 0xffffff8e41027836 */ /* 0x010fc60000000000 */
[----:B------:R1:W-:Y:S04]  /*11370*/  LDGSTS.E [R8+0x34a00], desc[UR8][R68.64], !P6 ;  /* 0x34a0000044087fae */ /* 0x0003e8000f121848 */
[----:B------:R-:W-:Y:S04]  /*11380*/  LDGSTS.E [R8+0x34a80], desc[UR8][R66.64], !P6 ;  /* 0x34a8000042087fae */ /* 0x000fe8000f121848 */
        /* <DEDUP_REMOVED lines=13> */
[----:B------:R-:W-:-:S02]  /*11460*/  IMAD.WIDE R64, R9, 0x4, R240 ;  /* 0x0000000409407825 */ /* 0x000fc400078e02f0 */
[----:B------:R3:W-:Y:S04]  /*11470*/  STL.64 [R1+0x2110], R66 ;  /* 0x0021104201007387 */ /* 0x0007e80000100a00 */
[----:B------:R4:W-:Y:S01]  /*11480*/  STL.64 [R1+0x2108], R54 ;  /* 0x0021083601007387 */ /* 0x0009e20000100a00 */
[----:B-1----:R-:W-:-:S03]  /*11490*/  IMAD.WIDE R68, R9, 0x4, R10 ;  /* 0x0000000409447825 */ /* 0x002fc600078e020a */
[----:B------:R1:W-:Y:S01]  /*114a0*/  STL.64 [R1+0x2100], R52 ;  /* 0x0021003401007387 */ /* 0x0003e20000100a00 */
[----:B--2---:R-:W-:-:S03]  /*114b0*/  IMAD.WIDE R6, R9, 0x4, R36 ;  /* 0x0000000409067825 */ /* 0x004fc600078e0224 */
[----:B------:R2:W-:Y:S01]  /*114c0*/  STL.64 [R1+0x20f8], R50 ;  /* 0x0020f83201007387 */ /* 0x0005e20000100a00 */
[----:B---3--:R-:W-:-:S03]  /*114d0*/  IMAD.WIDE R66, R9, 0x4, R242 ;  /* 0x0000000409427825 */ /* 0x008fc600078e02f2 */
[----:B------:R3:W-:Y:S01]  /*114e0*/  STL.64 [R1+0x20f0], R48 ;  /* 0x0020f03001007387 */ /* 0x0007e20000100a00 */
[----:B----4-:R-:W-:-:S03]  /*114f0*/  IMAD.WIDE R54, R9, 0x4, R18 ;  /* 0x0000000409367825 */ /* 0x010fc600078e0212 */
        /* <DEDUP_REMOVED lines=14> */
[----:B------:R-:W-:Y:S01]  /*115e0*/  LDGSTS.E [R8+0x36800], desc[UR8][R64.64], !P6 ;  /* 0x3680000040087fae */ /* 0x000fe2000f121848 */
[----:B----4-:R-:W-:-:S03]  /*115f0*/  IMAD.WIDE R40, R9, 0x4, R32 ;  /* 0x0000000409287825 */ /* 0x010fc600078e0220 */
[----:B------:R-:W-:Y:S01]  /*11600*/  LDGSTS.E [R8+0x36880], desc[UR8][R66.64], !P6 ;  /* 0x3688000042087fae */ /* 0x000fe2000f121848 */
[----:B-1----:R-:W-:-:S03]  /*11610*/  IMAD.WIDE R38, R9, 0x4, R34 ;  /* 0x0000000409267825 */ /* 0x002fc600078e0222 */
[----:B------:R-:W-:Y:S01]  /*11620*/  LDGSTS.E [R8+0x36900], desc[UR8][R68.64], !P6 ;  /* 0x3690000044087fae */ /* 0x000fe2000f121848 */
[----:B--2---:R-:W-:-:S03]  /*11630*/  IMAD.WIDE R58, R9, 0x4, R14 ;  /* 0x00000004093a7825 */ /* 0x004fc600078e020e */
[----:B------:R-:W-:Y:S01]  /*11640*/  LDGSTS.E [R8+0x36980], desc[UR8][R70.64], !P6 ;  /* 0x3698000046087fae */ /* 0x000fe2000f121848 */
[----:B------:R-:W-:-:S03]  /*11650*/  IMAD R9, R232, 0x75, RZ ;  /* 0x00000075e8097824 */ /* 0x000fc600078e02ff */
[----:B------:R1:W-:Y:S01]  /*11660*/  LDGSTS.E [R8+0x36a00], desc[UR8][R58.64], !P6 ;  /* 0x36a000003a087fae */ /* 0x0003e2000f121848 */
[----:B------:R-:W-:-:S03]  /*11670*/  IMAD.WIDE R82, R9, 0x4, R242 ;  /* 0x0000000409527825 */ /* 0x000fc600078e02f2 */
[----:B------:R2:W-:Y:S01]  /*11680*/  LDGSTS.E [R8+0x36a80], desc[UR8][R56.64], !P6 ;  /* 0x36a8000038087fae */ /* 0x0005e2000f121848 */
[----:B------:R-:W-:-:S03]  /*11690*/  IMAD.WIDE R84, R9, 0x4, R10 ;  /* 0x0000000409547825 */ /* 0x000fc600078e020a */
[----:B------:R3:W-:Y:S01]  /*116a0*/  LDGSTS.E [R8+0x36b00], desc[UR8][R54.64], !P6 ;  /* 0x36b0000036087fae */ /* 0x0007e2000f121848 */
[----:B------:R-:W-:-:S03]  /*116b0*/  IMAD.WIDE R86, R9, 0x4, R12 ;  /* 0x0000000409567825 */ /* 0x000fc600078e020c */
[----:B------:R4:W-:Y:S04]  /*116c0*/  LDGSTS.E [R8+0x36b80], desc[UR8][R52.64], !P6 ;  /* 0x36b8000034087fae */ /* 0x0009e8000f121848 */
[----:B------:R5:W-:Y:S04]  /*116d0*/  LDGSTS.E [R8+0x36c00], desc[UR8][R50.64], !P6 ;  /* 0x36c0000032087fae */ /* 0x000be8000f121848 */
[----:B------:R5:W-:Y:S04]  /*116e0*/  LDGSTS.E [R8+0x36c80], desc[UR8][R48.64], !P6 ;  /* 0x36c8000030087fae */ /* 0x000be8000f121848 */
[----:B------:R5:W-:Y:S04]  /*116f0*/  LDGSTS.E [R8+0x36d00], desc[UR8][R46.64], !P6 ;  /* 0x36d000002e087fae */ /* 0x000be8000f121848 */
[----:B------:R5:W-:Y:S04]  /*11700*/  LDGSTS.E [R8+0x36d80], desc[UR8][R44.64], !P6 ;  /* 0x36d800002c087fae */ /* 0x000be8000f121848 */
        /* <DEDUP_REMOVED lines=8> */
[----:B------:R-:W-:Y:S02]  /*11790*/  STL.64 [R1+0x7798], R62 ;  /* 0x0077983e01007387 */ /* 0x000fe40000100a00 */
[C---:B------:R-:W-:Y:S02]  /*117a0*/  IMAD.WIDE R74, R2.reuse, 0x4, R242 ;  /* 0x00000004024a7825 */ /* 0x040fe400078e02f2 */
[----:B------:R1:W-:Y:S02]  /*117b0*/  STL.64 [R1+0x20c0], R58 ;  /* 0x0020c03a01007387 */ /* 0x0003e40000100a00 */
[----:B------:R-:W-:-:S02]  /*117c0*/  IMAD.WIDE R76, R2, 0x4, R10 ;  /* 0x00000004024c7825 */ /* 0x000fc400078e020a */
[----:B------:R2:W-:Y:S02]  /*117d0*/  STL.64 [R1+0x20b8], R56 ;  /* 0x0020b83801007387 */ /* 0x0005e40000100a00 */
[C---:B------:R-:W-:Y:S02]  /*117e0*/  IMAD.WIDE R78, R2.reuse, 0x4, R12 ;  /* 0x00000004024e7825 */ /* 0x040fe400078e020c */
[----:B------:R3:W-:Y:S02]  /*117f0*/  STL.64 [R1+0x20b0], R54 ;  /* 0x0020b03601007387 */ /* 0x0007e40000100a00 */
[C---:B-1----:R-:W-:Y:S02]  /*11800*/  IMAD.WIDE R58, R2.reuse, 0x4, R14 ;  /* 0x00000004023a7825 */ /* 0x042fe400078e020e */
[----:B------:R4:W-:Y:S02]  /*11810*/  STL.64 [R1+0x20a8], R52 ;  /* 0x0020a83401007387 */ /* 0x0009e40000100a00 */
[----:B--2---:R-:W-:-:S02]  /*11820*/  IMAD.WIDE R56, R2, 0x4, R16 ;  /* 0x0000000402387825 */ /* 0x004fc400078e0210 */
[----:B------:R-:W-:Y:S02]  /*11830*/  LDGSTS.E [R8+0x38800], desc[UR8][R72.64], !P6 ;  /* 0x3880000048087fae */ /* 0x000fe4000f121848 */
[C---:B---3--:R-:W-:Y:S02]  /*11840*/  IMAD.WIDE R54, R2.reuse, 0x4, R18 ;  /* 0x0000000402367825 */ /* 0x048fe400078e0212 */
[----:B------:R5:W-:Y:S04]  /*11850*/  STL.64 [R1+0x20a0], R50 ;  /* 0x0020a03201007387 */ /* 0x000be80000100a00 */
[----:B------:R-:W-:Y:S01]  /*11860*/  LDGSTS.E [R8+0x38880], desc[UR8][R74.64], !P6 ;  /* 0x388800004a087fae */ /* 0x000fe2000f121848 */
[----:B----4-:R-:W-:-:S03]  /*11870*/  IMAD.WIDE R52, R2, 0x4, R20 ;  /* 0x0000000402347825 */ /* 0x010fc600078e0214 */
[----:B------:R1:W-:Y:S04]  /*11880*/  STL.64 [R1+0x2098], R48 ;  /* 0x0020983001007387 */ /* 0x0003e80000100a00 */
[----:B------:R-:W-:Y:S01]  /*11890*/  LDGSTS.E [R8+0x38900], desc[UR8][R76.64], !P6 ;  /* 0x389000004c087fae */ /* 0x000fe2000f121848 */
[----:B-----5:R-:W-:-:S03]  /*118a0*/  IMAD.WIDE R50, R2, 0x4, R22 ;  /* 0x0000000402327825 */ /* 0x020fc600078e0216 */
[----:B------:R2:W-:Y:S04]  /*118b0*/  STL.64 [R1+0x2090], R46 ;  /* 0x0020902e01007387 */ /* 0x0005e80000100a00 */
[----:B------:R-:W-:Y:S01]  /*118c0*/  LDGSTS.E [R8+0x38980], desc[UR8][R78.64], !P6 ;  /* 0x389800004e087fae */ /* 0x000fe2000f121848 */
[----:B-1----:R-:W-:-:S03]  /*118d0*/  IMAD.WIDE R48, R2, 0x4, R24 ;  /* 0x0000000402307825 */ /* 0x002fc600078e0218 */
[----:B------:R1:W-:Y:S04]  /*118e0*/  STL.64 [R1+0x2088], R44 ;  /* 0x0020882c01007387 */ /* 0x0003e80000100a00 */
[----:B------:R-:W-:Y:S01]  /*118f0*/  LDGSTS.E [R8+0x38a00], desc[UR8][R58.64], !P6 ;  /* 0x38a000003a087fae */ /* 0x000fe2000f121848 */
[----:B--2---:R-:W-:-:S03]  /*11900*/  IMAD.WIDE R46, R2, 0x4, R26 ;  /* 0x00000004022e7825 */ /* 0x004fc600078e021a */
[----:B------:R2:W-:Y:S04]  /*11910*/  STL.64 [R1+0x2080], R42 ;  /* 0x0020802a01007387 */ /* 0x0005e80000100a00 */
[----:B------:R-:W-:Y:S01]  /*11920*/  LDGSTS.E [R8+0x38a80], desc[UR8][R56.64], !P6 ;  /* 0x38a8000038087fae */ /* 0x000fe2000f121848 */
[----:B-1----:R-:W-:-:S03]  /*11930*/  IMAD.WIDE R44, R2, 0x4, R28 ;  /* 0x00000004022c7825 */ /* 0x002fc600078e021c */
[----:B------:R1:W-:Y:S04]  /*11940*/  STL.64 [R1+0x2078], R40 ;  /* 0x0020782801007387 */ /* 0x0003e80000100a00 */
[----:B------:R-:W-:Y:S01]  /*11950*/  LDGSTS.E [R8+0x38b00], desc[UR8][R54.64], !P6 ;  /* 0x38b0000036087fae */ /* 0x000fe2000f121848 */
[----:B--2---:R-:W-:-:S03]  /*11960*/  IMAD.WIDE R42, R2, 0x4, R30 ;  /* 0x00000004022a7825 */ /* 0x004fc600078e021e */
[----:B------:R-:W-:Y:S04]  /*11970*/  STL.64 [R1+0x77a0], R64 ;  /* 0x0077a04001007387 */ /* 0x000fe80000100a00 */
[----:B------:R-:W-:Y:S01]  /*11980*/  LDGSTS.E [R8+0x38b80], desc[UR8][R52.64], !P6 ;  /* 0x38b8000034087fae */ /* 0x000fe2000f121848 */
[----:B-1----:R-:W-:-:S03]  /*11990*/  IMAD.WIDE R40, R2, 0x4, R32 ;  /* 0x0000000402287825 */ /* 0x002fc600078e0220 */
[----:B------:R1:W-:Y:S04]  /*119a0*/  STL.64 [R1+0x2070], R38 ;  /* 0x0020702601007387 */ /* 0x0003e80000100a00 */
[----:B------:R-:W-:Y:S04]  /*119b0*/  LDGSTS.E [R8+0x38c00], desc[UR8][R50.64], !P6 ;  /* 0x38c0000032087fae */ /* 0x000fe8000f121848 */
[----:B------:R2:W-:Y:S01]  /*119c0*/  STL.64 [R1+0x2068], R6 ;  /* 0x0020680601007387 */ /* 0x0005e20000100a00 */
[----:B-1----:R-:W-:-:S03]  /*119d0*/  IMAD.WIDE R38, R2, 0x4, R34 ;  /* 0x0000000402267825 */ /* 0x002fc600078e0222 */
[----:B------:R-:W-:Y:S04]  /*119e0*/  LDGSTS.E [R8+0x38c80], desc[UR8][R48.64], !P6 ;  /* 0x38c8000030087fae */ /* 0x000fe8000f121848 */
[----:B------:R-:W-:Y:S01]  /*119f0*/  LDGSTS.E [R8+0x38d00], desc[UR8][R46.64], !P6 ;  /* 0x38d000002e087fae */ /* 0x000fe2000f121848 */
[----:B--2---:R-:W-:-:S03]  /*11a00*/  IMAD.WIDE R6, R2, 0x4, R36 ;  /* 0x0000000402067825 */ /* 0x004fc600078e0224 */
[----:B------:R-:W-:Y:S01]  /*11a10*/  LDGSTS.E [R8+0x38d80], desc[UR8][R44.64], !P6 ;  /* 0x38d800002c087fae */ /* 0x000fe2000f121848 */
[----:B------:R-:W-:-:S03]  /*11a20*/  VIADD R2, R81, 0xffffff86 ;  /* 0xffffff8651027836 */ /* 0x000fc60000000000 */
[----:B------:R-:W-:Y:S04]  /*11a30*/  LDGSTS.E [R8+0x38e00], desc[UR8][R42.64], !P6 ;  /* 0x38e000002a087fae */ /* 0x000fe8000f121848 */
[----:B------:R-:W-:Y:S04]  /*11a40*/  LDGSTS.E [R8+0x38e80], desc[UR8][R40.64], !P6 ;  /* 0x38e8000028087fae */ /* 0x000fe8000f121848 */
[----:B------:R1:W-:Y:S04]  /*11a50*/  LDGSTS.E [R8+0x38f00], desc[UR8][R38.64], !P6 ;  /* 0x38f0000026087fae */ /* 0x0003e8000f121848 */
[----:B------:R2:W-:Y:S01]  /*11a60*/  LDGSTS.E [R8+0x38f80], desc[UR8][R6.64], !P6 ;  /* 0x38f8000006087fae */ /* 0x0005e2000f121848 */
[----:B------:R-:W-:Y:S01]  /*11a70*/  ISETP.GE.U32.AND P6, PT, R80, 0x7fffff0b, PT ;  /* 0x7fffff0b5000780c */ /* 0x000fe20003fc6070 */
[----:B------:R-:W-:-:S02]  /*11a80*/  IMAD.WIDE R80, R9, 0x4, R240 ;  /* 0x0000000409507825 */ /* 0x000fc400078e02f0 */
[----:B------:R-:W-:Y:S04]  /*11a90*/  STL.64 [R1+0x77a8], R66 ;  /* 0x0077a84201007387 */ /* 0x000fe80000100a00 */
        /* <DEDUP_REMOVED lines=10> */
[----:B-----5:R-:W-:-:S03]  /*11b40*/  IMAD.WIDE R58, R9, 0x4, R14 ;  /* 0x00000004093a7825 */ /* 0x020fc600078e020e */
[----:B------:R-:W-:Y:S01]  /*11b50*/  LDGSTS.E [R8+0x3a800], desc[UR8][R80.64], !P6 ;  /* 0x3a80000050087fae */ /* 0x000fe2000f121848 */
[----:B---3--:R-:W-:-:S03]  /*11b60*/  IMAD.WIDE R56, R9, 0x4, R16 ;  /* 0x0000000409387825 */ /* 0x008fc600078e0210 */
[----:B------:R3:W-:Y:S01]  /*11b70*/  STL.64 [R1+0x2040], R50 ;  /* 0x0020403201007387 */ /* 0x0007e20000100a00 */
[----:B----4-:R-:W-:-:S03]  /*11b80*/  IMAD.WIDE R54, R9, 0x4, R18 ;  /* 0x0000000409367825 */ /* 0x010fc600078e0212 */
[----:B------:R-:W-:Y:S01]  /*11b90*/  LDGSTS.E [R8+0x3a880], desc[UR8][R82.64], !P6 ;  /* 0x3a88000052087fae */ /* 0x000fe2000f121848 */
[----:B-1----:R-:W-:-:S03]  /*11ba0*/  IMAD.WIDE R52, R9, 0x4, R20 ;  /* 0x0000000409347825 */ /* 0x002fc600078e0214 */
[----:B------:R1:W-:Y:S04]  /*11bb0*/  STL.64 [R1+0x2038], R48 ;  /* 0x0020383001007387 */ /* 0x0003e80000100a00 */
[----:B------:R-:W-:Y:S01]  /*11bc0*/  LDGSTS.E [R8+0x3a900], desc[UR8][R84.64], !P6 ;  /* 0x3a90000054087fae */ /* 0x000fe2000f121848 */
[----:B---3--:R-:W-:-:S03]  /*11bd0*/  IMAD.WIDE R50, R9, 0x4, R22 ;  /* 0x0000000409327825 */ /* 0x008fc600078e0216 */
[----:B------:R3:W-:Y:S04]  /*11be0*/  STL.64 [R1+0x2030], R46 ;  /* 0x0020302e01007387 */ /* 0x0007e80000100a00 */
        /* <DEDUP_REMOVED lines=8> */
[----:B------:R-:W-:Y:S04]  /*11c70*/  STL.64 [R1+0x77c0], R72 ;  /* 0x0077c04801007387 */ /* 0x000fe80000100a00 */
[----:B------:R-:W-:Y:S01]  /*11c80*/  LDGSTS.E [R8+0x3ab00], desc[UR8][R54.64], !P6 ;  /* 0x3ab0000036087fae */ /* 0x000fe2000f121848 */
[----:B---3--:R-:W-:-:S03]  /*11c90*/  IMAD.WIDE R42, R9, 0x4, R30 ;  /* 0x00000004092a7825 */ /* 0x008fc600078e021e */
[----:B------:R1:W-:Y:S04]  /*11ca0*/  STL.64 [R1+0x2018], R40 ;  /* 0x0020182801007387 */ /* 0x0003e80000100a00 */
[----:B------:R-:W-:Y:S04]  /*11cb0*/  LDGSTS.E [R8+0x3ab80], desc[UR8][R52.64], !P6 ;  /* 0x3ab8000034087fae */ /* 0x000fe8000f121848 */
[----:B------:R-:W-:Y:S01]  /*11cc0*/  LDGSTS.E [R8+0x3ac00], desc[UR8][R50.64], !P6 ;  /* 0x3ac0000032087fae */ /* 0x000fe2000f121848 */
[----:B-1----:R-:W-:-:S03]  /*11cd0*/  IMAD.WIDE R40, R9, 0x4, R32 ;  /* 0x0000000409287825 */ /* 0x002fc600078e0220 */
[----:B------:R2:W-:Y:S04]  /*11ce0*/  STL.64 [R1+0x2010], R6 ;  /* 0x0020100601007387 */ /* 0x0005e80000100a00 */
[----:B------:R-:W-:Y:S04]  /*11cf0*/  LDGSTS.E [R8+0x3ac80], desc[UR8][R48.64], !P6 ;  /* 0x3ac8000030087fae */ /* 0x000fe8000f121848 */
[----:B------:R-:W-:Y:S01]  /*11d00*/  LDGSTS.E [R8+0x3ad00], desc[UR8][R46.64], !P6 ;  /* 0x3ad000002e087fae */ /* 0x000fe2000f121848 */
[----:B--2---:R-:W-:-:S03]  /*11d10*/  IMAD.WIDE R6, R9, 0x4, R36 ;  /* 0x0000000409067825 */ /* 0x004fc600078e0224 */
[----:B------:R-:W-:Y:S01]  /*11d20*/  LDGSTS.E [R8+0x3ad80], desc[UR8][R44.64], !P6 ;  /* 0x3ad800002c087fae */ /* 0x000fe2000f121848 */
[----:B------:R-:W-:-:S03]  /*11d30*/  IMAD R9, R232, 0x7d, RZ ;  /* 0x0000007de8097824 */ /* 0x000fc600078e02ff */
[----:B------:R-:W-:Y:S01]  /*11d40*/  LDGSTS.E [R8+0x3ae00], desc[UR8][R42.64], !P6 ;  /* 0x3ae000002a087fae */ /* 0x000fe2000f121848 */
[----:B------:R-:W-:-:S03]  /*11d50*/  IMAD.WIDE R98, R9, 0x4, R242 ;  /* 0x0000000409627825 */ /* 0x000fc600078e02f2 */
[----:B------:R-:W-:Y:S01]  /*11d60*/  LDGSTS.E [R8+0x3ae80], desc[UR8][R40.64], !P6 ;  /* 0x3ae8000028087fae */ /* 0x000fe2000f121848 */
[----:B------:R-:W-:-:S03]  /*11d70*/  IMAD.WIDE R100, R9, 0x4, R10 ;  /* 0x0000000409647825 */ /* 0x000fc600078e020a */
[----:B------:R1:W-:Y:S01]  /*11d80*/  LDGSTS.E [R8+0x3af00], desc[UR8][R38.64], !P6 ;  /* 0x3af0000026087fae */ /* 0x0003e2000f121848 */
[----:B------:R-:W-:-:S03]  /*11d90*/  IMAD.WIDE R102, R9, 0x4, R12 ;  /* 0x0000000409667825 */ /* 0x000fc600078e020c */
[----:B------:R2:W-:Y:S01]  /*11da0*/  LDGSTS.E [R8+0x3af80], desc[UR8][R6.64], !P6 ;  /* 0x3af8000006087fae */ /* 0x0005e2000f121848 */
[----:B------:R-:W-:Y:S01]  /*11db0*/  ISETP.GE.U32.AND P6, PT, R2, 0x7fffff07, PT ;  /* 0x7fffff070200780c */ /* 0x000fe20003fc6070 */
[----:B------:R-:W-:Y:S02]  /*11dc0*/  IMAD R2, R232, 0x79, RZ ;  /* 0x00000079e8027824 */ /* 0x000fe400078e02ff */
[----:B------:R-:W-:Y:S02]  /*11dd0*/  STL.64 [R1+0x77c8], R74 ;  /* 0x0077c84a01007387 */ /* 0x000fe40000100a00 */
[C---:B------:R-:W-:Y:S02]  /*11de0*/  IMAD.WIDE R88, R2.reuse, 0x4, R240 ;  /* 0x0000000402587825 */ /* 0x040fe400078e02f0 */
[----:B------:R-:W-:Y:S02]  /*11df0*/  STL.64 [R1+0x77d0], R76 ;  /* 0x0077d04c01007387 */ /* 0x000fe40000100a00 */
[----:B------:R-:W-:-:S02]  /*11e00*/  IMAD.WIDE R90, R2, 0x4, R242 ;  /* 0x00000004025a7825 */ /* 0x000fc400078e02f2 */
[----:B------:R-:W-:Y:S02]  /*11e10*/  STL.64 [R1+0x77d8], R78 ;  /* 0x0077d84e01007387 */ /* 0x000fe40000100a00 */
[C---:B------:R-:W-:Y:S02]  /*11e20*/  IMAD.WIDE R92, R2.reuse, 0x4, R10 ;  /* 0x00000004025c7825 */ /* 0x040fe400078e020a */
[----:B------:R1:W-:Y:S02]  /*11e30*/  STL.64 [R1+0x2b30], R38 ;  /* 0x002b302601007387 */ /* 0x0003e40000100a00 */
[C---:B------:R-:W-:Y:S02]  /*11e40*/  IMAD.WIDE R94, R2.reuse, 0x4, R12 ;  /* 0x00000004025e7825 */ /* 0x040fe400078e020c */
[----:B------:R3:W-:Y:S04]  /*11e50*/  STL.64 [R1+0x2008], R58 ;  /* 0x0020083a01007387 */ /* 0x0007e80000100a00 */
[----:B------:R4:W-:Y:S04]  /*11e60*/  STL.64 [R1+0x2000], R56 ;  /* 0x0020003801007387 */ /* 0x0009e80000100a00 */
[----:B------:R5:W-:Y:S01]  /*11e70*/  STL.64 [R1+0x1ff8], R54 ;  /* 0x001ff83601007387 */ /* 0x000be20000100a00 */
[----:B-1----:R-:W-:-:S03]  /*11e80*/  IMAD.WIDE R38, R2, 0x4, R34 ;  /* 0x0000000402267825 */ /* 0x002fc600078e0222 */
[----:B------:R1:W-:Y:S01]  /*11e90*/  STL.64 [R1+0x1ff0], R52 ;  /* 0x001ff03401007387 */ /* 0x0003e20000100a00 */
[----:B---3--:R-:W-:-:S03]  /*11ea0*/  IMAD.WIDE R58, R2, 0x4, R14 ;  /* 0x00000004023a7825 */ /* 0x008fc600078e020e */
[----:B------:R-:W-:Y:S01]  /*11eb0*/  LDGSTS.E [R8+0x3c800], desc[UR8][R88.64], !P6 ;  /* 0x3c80000058087fae */ /* 0x000fe2000f121848 */
[----:B----4-:R-:W-:-:S03]  /*11ec0*/  IMAD.WIDE R56, R2, 0x4, R16 ;  /* 0x0000000402387825 */ /* 0x010fc600078e0210 */
[----:B------:R3:W-:Y:S01]  /*11ed0*/  STL.64 [R1+0x1fe8], R50 ;  /* 0x001fe83201007387 */ /* 0x0007e20000100a00 */
[----:B-----5:R-:W-:-:S03]  /*11ee0*/  IMAD.WIDE R54, R2, 0x4, R18 ;  /* 0x0000000402367825 */ /* 0x020fc600078e0212 */
        /* <DEDUP_REMOVED lines=26> */
[----:B------:R-:W-:-:S03]  /*12090*/  VIADD R2, R97, 0xfffffffd ;  /* 0xfffffffd61027836 */ /* 0x000fc60000000000 */
[----:B------:R-:W-:Y:S04]  /*120a0*/  LDGSTS.E [R8+0x3ce00], desc[UR8][R42.64], !P6 ;  /* 0x3ce000002a087fae */ /* 0x000fe8000f121848 */
[----:B------:R-:W-:Y:S04]  /*120b0*/  LDGSTS.E [R8+0x3ce80], desc[UR8][R40.64], !P6 ;  /* 0x3ce8000028087fae */ /* 0x000fe8000f121848 */
[----:B------:R-:W-:Y:S04]  /*120c0*/  LDGSTS.E [R8+0x3cf00], desc[UR8][R38.64], !P6 ;  /* 0x3cf0000026087fae */ /* 0x000fe8000f121848 */
[----:B------:R1:W-:Y:S01]  /*120d0*/  LDGSTS.E [R8+0x3cf80], desc[UR8][R6.64], !P6 ;  /* 0x3cf8000006087fae */ /* 0x0003e2000f121848 */
[----:B------:R-:W-:Y:S01]  /*120e0*/  ISETP.GE.U32.AND P6, PT, R96, 0x7fffff03, PT ;  /* 0x7fffff036000780c */ /* 0x000fe20003fc6070 */
[----:B------:R-:W-:-:S02]  /*120f0*/  IMAD.WIDE R96, R9, 0x4, R240 ;  /* 0x0000000409607825 */ /* 0x000fc400078e02f0 */
[----:B------:R-:W-:Y:S04]  /*12100*/  STL.64 [R1+0x77e8], R82 ;  /* 0x0077e85201007387 */ /* 0x000fe80000100a00 */
[----:B------:R-:W-:Y:S04]  /*12110*/  STL.64 [R1+0x77f0], R84 ;  /* 0x0077f05401007387 */ /* 0x000fe80000100a00 */
[----:B------:R-:W-:Y:S04]  /*12120*/  STL.64 [R1+0x77f8], R86 ;  /* 0x0077f85601007387 */ /* 0x000fe80000100a00 */
[----:B------:R1:W-:Y:S04]  /*12130*/  STL.64 [R1+0x2b40], R6 ;  /* 0x002b400601007387 */ /* 0x0003e80000100a00 */
[----:B------:R2:W-:Y:S04]  /*12140*/  STL.64 [R1+0x1fb0], R58 ;  /* 0x001fb03a01007387 */ /* 0x0005e80000100a00 */
[----:B------:R3:W-:Y:S04]  /*12150*/  STL.64 [R1+0x1fa8], R56 ;  /* 0x001fa83801007387 */ /* 0x0007e80000100a00 */
[----:B------:R4:W-:Y:S01]  /*12160*/  STL.64 [R1+0x1fa0], R54 ;  /* 0x001fa03601007387 */ /* 0x0009e20000100a00 */
[----:B-1----:R-:W-:-:S03]  /*12170*/  IMAD.WIDE R6, R9, 0x4, R36 ;  /* 0x0000000409067825 */ /* 0x002fc600078e0224 */
[----:B------:R1:W-:Y:S01]  /*12180*/  STL.64 [R1+0x1f98], R52 ;  /* 0x001f983401007387 */ /* 0x0003e20000100a00 */
[----:B--2---:R-:W-:-:S03]  /*12190*/  IMAD.WIDE R58, R9, 0x4, R14 ;  /* 0x00000004093a7825 */ /* 0x004fc600078e020e */
        /* <DEDUP_REMOVED lines=13> */
[----:B------:R3:W-:Y:S01]  /*12270*/  LDGSTS.E [R8+0x3ea00], desc[UR8][R58.64], !P6 ;  /* 0x3ea000003a087fae */ /* 0x0007e2000f121848 */
[----:B--2---:R-:W-:-:S03]  /*12280*/  IMAD.WIDE R46, R9, 0x4, R26 ;  /* 0x00000004092e7825 */ /* 0x004fc600078e021a */
[----:B------:R2:W-:Y:S04]  /*12290*/  STL.64 [R1+0x1f70], R42 ;  /* 0x001f702a01007387 */ /* 0x0005e80000100a00 */
[----:B------:R4:W-:Y:S01]  /*122a0*/  LDGSTS.E [R8+0x3ea80], desc[UR8][R56.64], !P6 ;  /* 0x3ea8000038087fae */ /* 0x0009e2000f121848 */
[----:B-1----:R-:W-:-:S03]  /*122b0*/  IMAD.WIDE R44, R9, 0x4, R28 ;  /* 0x00000004092c7825 */ /* 0x002fc600078e021c */
[----:B------:R-:W-:Y:S04]  /*122c0*/  STL.64 [R1+0x7800], R88 ;  /* 0x0078005801007387 */ /* 0x000fe80000100a00 */
[----:B------:R1:W-:Y:S01]  /*122d0*/  LDGSTS.E [R8+0x3eb00], desc[UR8][R54.64], !P6 ;  /* 0x3eb0000036087fae */ /* 0x0003e2000f121848 */
[----:B--2---:R-:W-:-:S03]  /*122e0*/  IMAD.WIDE R42, R9, 0x4, R30 ;  /* 0x00000004092a7825 */ /* 0x004fc600078e021e */
[----:B------:R2:W-:Y:S04]  /*122f0*/  STL.64 [R1+0x1f68], R40 ;  /* 0x001f682801007387 */ /* 0x0005e80000100a00 */
[----:B------:R5:W-:Y:S04]  /*12300*/  LDGSTS.E [R8+0x3eb80], desc[UR8][R52.64], !P6 ;  /* 0x3eb8000034087fae */ /* 0x000be8000f121848 */
[----:B------:R3:W-:Y:S01]  /*12310*/  STL.64 [R1+0x1f60], R38 ;  /* 0x001f602601007387 */ /* 0x0007e20000100a00 */
[----:B--2---:R-:W-:-:S03]  /*12320*/  IMAD.WIDE R40, R9, 0x4, R32 ;  /* 0x0000000409287825 */ /* 0x004fc600078e0220 */
[----:B------:R2:W-:Y:S04]  /*12330*/  LDGSTS.E [R8+0x3ec00], desc[UR8][R50.64], !P6 ;  /* 0x3ec0000032087fae */ /* 0x0005e8000f121848 */
[----:B------:R-:W-:Y:S01]  /*12340*/  STL.64 [R1+0x7808], R90 ;  /* 0x0078085a01007387 */ /* 0x000fe20000100a00 */
[----:B---3--:R-:W-:-:S03]  /*12350*/  IMAD.WIDE R38, R9, 0x4, R34 ;  /* 0x0000000409267825 */ /* 0x008fc600078e0222 */
[----:B------:R3:W-:Y:S01]  /*12360*/  LDGSTS.E [R8+0x3ec80], desc[UR8][R48.64], !P6 ;  /* 0x3ec8000030087fae */ /* 0x0007e2000f121848 */
[----:B------:R-:W-:-:S03]  /*12370*/  IMAD.SHL.U32 R9, R232, 0x2, RZ ;  /* 0x00000002e8097824 */ /* 0x000fc600078e00ff */
[----:B------:R-:W-:Y:S01]  /*12380*/  STL.64 [R1+0x7810], R92 ;  /* 0x0078105c01007387 */ /* 0x000fe20000100a00 */
[----:B------:R-:W-:-:S03]  /*12390*/  IMAD.WIDE R66, R9, 0x4, R240 ;  /* 0x0000000409427825 */ /* 0x000fc600078e02f0 */
[----:B------:R3:W-:Y:S01]  /*123a0*/  LDGSTS.E [R8+0x3ed00], desc[UR8][R46.64], !P6 ;  /* 0x3ed000002e087fae */ /* 0x0007e2000f121848 */
[----:B------:R-:W-:-:S03]  /*123b0*/  IMAD.WIDE R64, R9, 0x4, R12 ;  /* 0x0000000409407825 */ /* 0x000fc600078e020c */
[----:B------:R-:W-:Y:S01]  /*123c0*/  STL.64 [R1+0x7818], R94 ;  /* 0x0078185e01007387 */ /* 0x000fe20000100a00 */
[----:B------:R-:W-:-:S03]  /*123d0*/  IMAD.WIDE R62, R9, 0x4, R14 ;  /* 0x00000004093e7825 */ /* 0x000fc600078e020e */
[----:B------:R3:W-:Y:S01]  /*123e0*/  LDGSTS.E [R8+0x3ed80], desc[UR8][R44.64], !P6 ;  /* 0x3ed800002c087fae */ /* 0x0007e2000f121848 */
[----:B------:R-:W-:-:S03]  /*123f0*/  IMAD.WIDE R60, R9, 0x4, R16 ;  /* 0x00000004093c7825 */ /* 0x000fc600078e0210 */
[----:B------:R4:W-:Y:S04]  /*12400*/  STL.64 [R1+0x1f58], R58 ;  /* 0x001f583a01007387 */ /* 0x0009e80000100a00 */
[----:B------:R3:W-:Y:S04]  /*12410*/  LDGSTS.E [R8+0x3ee00], desc[UR8][R42.64], !P6 ;  /* 0x3ee000002a087fae */ /* 0x0007e8000f121848 */
        /* <DEDUP_REMOVED lines=8> */
[----:B------:R-:W-:Y:S01]  /*124a0*/  ISETP.GE.U32.AND P6, PT, R2, 0x7fffff7e, PT ;  /* 0x7fffff7e0200780c */ /* 0x000fe20003fc6070 */
[C---:B----4-:R-:W-:Y:S01]  /*124b0*/  IMAD.WIDE R54, R9.reuse, 0x4, R22 ;  /* 0x0000000409367825 */ /* 0x050fe200078e0216 */
[C---:B------:R-:W-:Y:S01]  /*124c0*/  LOP3.LUT R2, R0.reuse, 0x40, RZ, 0x3c, !PT ;  /* 0x0000004000027812 */ /* 0x040fe200078e3cff */
[----:B------:R2:W-:Y:S01]  /*124d0*/  STL.64 [R1+0x1f38], R50 ;  /* 0x001f383201007387 */ /* 0x0005e20000100a00 */
[----:B------:R-:W-:Y:S02]  /*124e0*/  LOP3.LUT R0, R0, 0x60, RZ, 0x3c, !PT ;  /* 0x0000006000007812 */ /* 0x000fe400078e3cff */
[----:B------:R-:W-:Y:S01]  /*124f0*/  IADD3 R2, R2, UR5, RZ ;  /* 0x0000000502027c10 */ /* 0x000fe2000fffe0ff */
[----:B------:R3:W-:Y:S01]  /*12500*/  STL.64 [R1+0x1f30], R48 ;  /* 0x001f303001007387 */ /* 0x0007e20000100a00 */
[----:B-----5:R-:W-:Y:S01]  /*12510*/  IMAD.WIDE R52, R9, 0x4, R24 ;  /* 0x0000000409347825 */ /* 0x020fe200078e0218 */
[----:B------:R-:W-:-:S02]  /*12520*/  IADD3 R0, R0, UR5, RZ ;  /* 0x0000000500007c10 */ /* 0x000fc4000fffe0ff */
[----:B------:R4:W-:Y:S04]  /*12530*/  STL.64 [R1+0x1f28], R46 ;  /* 0x001f282e01007387 */ /* 0x0009e80000100a00 */
[----:B------:R5:W-:Y:S01]  /*12540*/  STL.64 [R1+0x1f20], R44 ;  /* 0x001f202c01007387 */ /* 0x000be20000100a00 */
[----:B--2---:R-:W-:-:S03]  /*12550*/  IMAD.WIDE R50, R9, 0x4, R26 ;  /* 0x0000000409327825 */ /* 0x004fc600078e021a */
[----:B------:R2:W-:Y:S01]  /*12560*/  STL.64 [R1+0x1f18], R42 ;  /* 0x001f182a01007387 */ /* 0x0005e20000100a00 */
[----:B---3--:R-:W-:-:S03]  /*12570*/  IMAD.WIDE R48, R9, 0x4, R28 ;  /* 0x0000000409307825 */ /* 0x008fc600078e021c */
[----:B------:R3:W-:Y:S01]  /*12580*/  STL.64 [R1+0x1f10], R40 ;  /* 0x001f102801007387 */ /* 0x0007e20000100a00 */
[----:B----4-:R-:W-:-:S03]  /*12590*/  IMAD.WIDE R46, R9, 0x4, R30 ;  /* 0x00000004092e7825 */ /* 0x010fc600078e021e */
[----:B------:R-:W-:Y:S01]  /*125a0*/  STL.64 [R1+0x7820], R96 ;  /* 0x0078206001007387 */ /* 0x000fe20000100a00 */
[----:B-----5:R-:W-:-:S03]  /*125b0*/  IMAD.WIDE R44, R9, 0x4, R32 ;  /* 0x00000004092c7825 */ /* 0x020fc600078e0220 */
[----:B------:R4:W-:Y:S01]  /*125c0*/  STL.64 [R1+0x1f08], R38 ;  /* 0x001f082601007387 */ /* 0x0009e20000100a00 */
[----:B--2---:R-:W-:-:S03]  /*125d0*/  IMAD.WIDE R42, R9, 0x4, R34 ;  /* 0x00000004092a7825 */ /* 0x004fc600078e0222 */
[----:B------:R1:W-:Y:S01]  /*125e0*/  STL.64 [R1+0x1f00], R6 ;  /* 0x001f000601007387 */ /* 0x0003e20000100a00 */
[----:B---3--:R-:W-:-:S03]  /*125f0*/  IMAD.WIDE R40, R9, 0x4, R36 ;  /* 0x0000000409287825 */ /* 0x008fc600078e0224 */
[----:B------:R2:W-:Y:S01]  /*12600*/  LDGSTS.E [R2+0x1000], desc[UR8][R66.64], !P6 ;  /* 0x0100000042027fae */ /* 0x0005e2000f121848 */
[----:B----4-:R-:W-:-:S03]  /*12610*/  IMAD.WIDE R38, R9, 0x4, R10 ;  /* 0x0000000409267825 */ /* 0x010fc600078e020a */
[----:B------:R-:W-:Y:S01]  /*12620*/  STL.64 [R1+0x7828], R98 ;  /* 0x0078286201007387 */ /* 0x000fe20000100a00 */
[----:B-1----:R-:W-:-:S03]  /*12630*/  IMAD.WIDE R6, R9, 0x4, R242 ;  /* 0x0000000409067825 */ /* 0x002fc600078e02f2 */
[----:B------:R-:W-:Y:S01]  /*12640*/  STL.64 [R1+0x7830], R100 ;  /* 0x0078306401007387 */ /* 0x000fe20000100a00 */
[----:B------:R-:W-:-:S03]  /*12650*/  VIADD R9, R107, 0xfffffff5 ;  /* 0xfffffff56b097836 */ /* 0x000fc60000000000 */
[----:B------:R-:W-:Y:S01]  /*12660*/  LDGSTS.E [R2+0x1080], desc[UR8][R6.64], !P6 ;  /* 0x0108000006027fae */ /* 0x000fe2000f121848 */
[----:B------:R-:W1:Y:S03]  /*12670*/  LDC R107, c[0x0][0x230] ;  /* 0x00008c00ff6b7b82 */ /* 0x000e660000000800 */
[----:B------:R-:W-:Y:S04]  /*12680*/  LDGSTS.E [R2+0x1100], desc[UR8][R38.64], !P6 ;  /* 0x0110000026027fae */ /* 0x000fe8000f121848 */
        /* <DEDUP_REMOVED lines=13> */
[----:B------:R-:W-:-:S02]  /*12760*/  ISETP.GE.U32.AND P6, PT, R106, 0x7fffff7a, PT ;  /* 0x7fffff7a6a00780c */ /* 0x000fc40003fc6070 */
[----:B------:R-:W5:Y:S01]  /*12770*/  LDC R106, c[0x0][0x230] ;  /* 0x00008c00ff6a7b82 */ /* 0x000f620000000800 */
        /* <DEDUP_REMOVED lines=9> */
[----:B------:R4:W-:Y:S01]  /*12810*/  LDGSTS.E [R2+0x3000], desc[UR8][R70.64], !P6 ;  /* 0x0300000046027fae */ /* 0x0009e2000f121848 */
[----:B-----5:R-:W-:-:S03]  /*12820*/  VIADD R106, R106, 0xfffffff1 ;  /* 0xfffffff16a6a7836 */ /* 0x020fc60000000000 */
[----:B------:R5:W-:Y:S01]  /*12830*/  STL.64 [R1+0xf20], R56 ;  /* 0x000f203801007387 */ /* 0x000be20000100a00 */
[----:B--2---:R-:W-:-:S03]  /*12840*/  IMAD.WIDE R60, R104, 0x4, R16 ;  /* 0x00000004683c7825 */ /* 0x004fc600078e0210 */
[----:B------:R2:W-:Y:S01]  /*12850*/  LDGSTS.E [R2+0x3080], desc[UR8][R68.64], !P6 ;  /* 0x0308000044027fae */ /* 0x0005e2000f121848 */
[----:B---3--:R-:W-:-:S03]  /*12860*/  IMAD.WIDE R58, R104, 0x4, R18 ;  /* 0x00000004683a7825 */ /* 0x008fc600078e0212 */
[----:B------:R1:W-:Y:S01]  /*12870*/  STL.64 [R1+0xf18], R54 ;  /* 0x000f183601007387 */ /* 0x0003e20000100a00 */
[----:B-----5:R-:W-:-:S03]  /*12880*/  IMAD.WIDE R56, R104, 0x4, R20 ;  /* 0x0000000468387825 */ /* 0x020fc600078e0214 */
        /* <DEDUP_REMOVED lines=44> */
[----:B------:R3:W-:Y:S01]  /*12b50*/  LDGSTS.E [R2+0x5000], desc[UR8][R70.64], !P6 ;  /* 0x0500000046027fae */ /* 0x0007e2000f121848 */
[----:B-1----:R-:W-:-:S03]  /*12b60*/  IMAD.WIDE R60, R9, 0x4, R16 ;  /* 0x00000004093c7825 */ /* 0x002fc600078e0210 */
        /* <DEDUP_REMOVED lines=41> */
[----:B-1----:R-:W-:-:S03]  /*12e00*/  IMAD.WIDE R70, R104, 0x4, R240 ;  /* 0x0000000468467825 */ /* 0x002fc600078e02f0 */
[----:B------:R1:W-:Y:S01]  /*12e10*/  STL.64 [R1+0xc58], R64 ;  /* 0x000c584001007387 */ /* 0x0003e20000100a00 */
[----:B-----5:R-:W-:-:S03]  /*12e20*/  IMAD.WIDE R68, R104, 0x4, R242 ;  /* 0x0000000468447825 */ /* 0x020fc600078e02f2 */
[----:B------:R5:W-:Y:S01]  /*12e30*/  STL.64 [R1+0xff8], R62 ;  /* 0x000ff83e01007387 */ /* 0x000be20000100a00 */
[----:B----4-:R-:W-:-:S03]  /*12e40*/  IMAD.WIDE R66, R104, 0x4, R10 ;  /* 0x0000000468427825 */ /* 0x010fc600078e020a */
[----:B------:R4:W-:Y:S01]  /*12e50*/  STL.64 [R1+0x1000], R60 ;  /* 0x0010003c01007387 */ /* 0x0009e20000100a00 */
[----:B--2---:R-:W-:Y:S01]  /*12e60*/  IADD3 R106, R106, -0x17, RZ ;  /* 0xffffffe96a6a7810 */ /* 0x004fe20007ffe0ff */
[C---:B-1----:R-:W-:Y:S02]  /*12e70*/  IMAD.WIDE R64, R104.reuse, 0x4, R12 ;  /* 0x0000000468407825 */ /* 0x042fe400078e020c */
[----:B------:R1:W-:Y:S02]  /*12e80*/  STL.64 [R1+0x1008], R58 ;  /* 0x0010083a01007387 */ /* 0x0003e40000100a00 */
[C---:B-----5:R-:W-:Y:S02]  /*12e90*/  IMAD.WIDE R62, R104.reuse, 0x4, R14 ;  /* 0x00000004683e7825 */ /* 0x060fe400078e020e */
[----:B------:R2:W-:Y:S02]  /*12ea0*/  LDGSTS.E [R2+0x7000], desc[UR8][R70.64], !P6 ;  /* 0x0700000046027fae */ /* 0x0005e4000f121848 */
[----:B----4-:R-:W-:-:S02]  /*12eb0*/  IMAD.WIDE R60, R104, 0x4, R16 ;  /* 0x00000004683c7825 */ /* 0x010fc400078e0210 */
[----:B------:R4:W-:Y:S02]  /*12ec0*/  STL.64 [R1+0x1010], R56 ;  /* 0x0010103801007387 */ /* 0x0009e40000100a00 */
[C---:B-1----:R-:W-:Y:S02]  /*12ed0*/  IMAD.WIDE R58, R104.reuse, 0x4, R18 ;  /* 0x00000004683a7825 */ /* 0x042fe400078e0212 */
        /* <DEDUP_REMOVED lines=40> */
[----:B----4-:R-:W-:-:S03]  /*13160*/  IMAD.WIDE R68, R9, 0x4, R242 ;  /* 0x0000000409447825 */ /* 0x010fc600078e02f2 */
[----:B------:R4:W-:Y:S01]  /*13170*/  STL.64 [R1+0x2f10], R62 ;  /* 0x002f103e01007387 */ /* 0x0009e20000100a00 */
[----:B-----5:R-:W-:-:S03]  /*13180*/  IMAD.WIDE R66, R9, 0x4, R10 ;  /* 0x0000000409427825 */ /* 0x020fc600078e020a */
[----:B------:R5:W-:Y:S01]  /*13190*/  STL.64 [R1+0x2f28], R60 ;  /* 0x002f283c01007387 */ /* 0x000be20000100a00 */
[----:B-1----:R-:W-:-:S03]  /*131a0*/  IMAD.WIDE R64, R9, 0x4, R12 ;  /* 0x0000000409407825 */ /* 0x002fc600078e020c */
[----:B------:R1:W-:Y:S01]  /*131b0*/  STL.64 [R1+0x2f30], R58 ;  /* 0x002f303a01007387 */ /* 0x0003e20000100a00 */
[----:B----4-:R-:W-:-:S03]  /*131c0*/  IMAD.WIDE R62, R9, 0x4, R14 ;  /* 0x00000004093e7825 */ /* 0x010fc600078e020e */
[----:B------:R4:W-:Y:S01]  /*131d0*/  LDGSTS.E [R2+0x9000], desc[UR8][R70.64], !P6 ;  /* 0x0900000046027fae */ /* 0x0009e2000f121848 */
[----:B-----5:R-:W-:-:S03]  /*131e0*/  IMAD.WIDE R60, R9, 0x4, R16 ;  /* 0x00000004093c7825 */ /* 0x020fc600078e0210 */
        /* <DEDUP_REMOVED lines=27> */
[----:B------:R2:W-:Y:S01]  /*133a0*/  LDGSTS.E [R2+0x9500], desc[UR8][R50.64], !P6 ;  /* 0x0950000032027fae */ /* 0x0005e2000f121848 */
[----:B----4-:R-:W-:-:S03]  /*133b0*/  IMAD.WIDE R40, R9, 0x4, R36 ;  /* 0x0000000409287825 */ /* 0x010fc600078e0224 */
[----:B------:R4:W-:Y:S01]  /*133c0*/  LDGSTS.E [R2+0x9580], desc[UR8][R48.64], !P6 ;  /* 0x0958000030027fae */ /* 0x0009e2000f121848 */
[----:B------:R-:W-:-:S03]  /*133d0*/  VIADD R9, R107, 0xffffffe5 ;  /* 0xffffffe56b097836 */ /* 0x000fc60000000000 */
[----:B------:R4:W-:Y:S01]  /*133e0*/  LDGSTS.E [R2+0x9600], desc[UR8][R46.64], !P6 ;  /* 0x096000002e027fae */ /* 0x0009e2000f121848 */
[----:B------:R-:W4:Y:S03]  /*133f0*/  LDC R107, c[0x0][0x230] ;  /* 0x00008c00ff6b7b82 */ /* 0x000f260000000800 */
        /* <DEDUP_REMOVED lines=8> */
[----:B-----5:R-:W-:-:S03]  /*13480*/  IMAD.WIDE R70, R104, 0x4, R240 ;  /* 0x0000000468467825 */ /* 0x020fc600078e02f0 */
[----:B------:R5:W-:Y:S01]  /*13490*/  STL.64 [R1+0xb98], R64 ;  /* 0x000b984001007387 */ /* 0x000be20000100a00 */
[----:B---3--:R-:W-:-:S03]  /*134a0*/  IMAD.WIDE R68, R104, 0x4, R242 ;  /* 0x0000000468447825 */ /* 0x008fc600078e02f2 */
[----:B------:R3:W-:Y:S01]  /*134b0*/  STL.64 [R1+0x34c0], R62 ;  /* 0x0034c03e01007387 */ /* 0x0007e20000100a00 */
[----:B--2---:R-:W-:-:S03]  /*134c0*/  IMAD.WIDE R66, R104, 0x4, R10 ;  /* 0x0000000468427825 */ /* 0x004fc600078e020a */
[----:B------:R2:W-:Y:S01]  /*134d0*/  STL.64 [R1+0x34b8], R60 ;  /* 0x0034b83c01007387 */ /* 0x0005e20000100a00 */
[----:B-1----:R-:W-:-:S03]  /*134e0*/  VIADD R106, R106, 0xffffffe1 ;  /* 0xffffffe16a6a7836 */ /* 0x002fc60000000000 */
[----:B------:R1:W-:Y:S01]  /*134f0*/  STL.64 [R1+0x34b0], R58 ;  /* 0x0034b03a01007387 */ /* 0x0003e20000100a00 */
[----:B-----5:R-:W-:-:S03]  /*13500*/  IMAD.WIDE R64, R104, 0x4, R12 ;  /* 0x0000000468407825 */ /* 0x020fc600078e020c */
[----:B------:R5:W-:Y:S01]  /*13510*/  LDGSTS.E [R2+0xb000], desc[UR8][R70.64], !P6 ;  /* 0x0b00000046027fae */ /* 0x000be2000f121848 */
[----:B---3--:R-:W-:-:S03]  /*13520*/  IMAD.WIDE R62, R104, 0x4, R14 ;  /* 0x00000004683e7825 */ /* 0x008fc600078e020e */
[----:B------:R3:W-:Y:S01]  /*13530*/  STL.64 [R1+0x34a8], R56 ;  /* 0x0034a83801007387 */ /* 0x0007e20000100a00 */
[----:B--2---:R-:W-:-:S03]  /*13540*/  IMAD.WIDE R60, R104, 0x4, R16 ;  /* 0x00000004683c7825 */ /* 0x004fc600078e0210 */
        /* <DEDUP_REMOVED lines=97> */
[----:B--2---:R-:W-:Y:S01]  /*13b60*/  IADD3 R106, R106, -0x27, RZ ;  /* 0xffffffd96a6a7810 */ /* 0x004fe20007ffe0ff */
[C---:B-1----:R-:W-:Y:S02]  /*13b70*/  IMAD.WIDE R64, R104.reuse, 0x4, R12 ;  /* 0x0000000468407825 */ /* 0x042fe400078e020c */
[----:B------:R1:W-:Y:S02]  /*13b80*/  STL.64 [R1+0x3270], R58 ;  /* 0x0032703a01007387 */ /* 0x0003e40000100a00 */
[C---:B----4-:R-:W-:Y:S02]  /*13b90*/  IMAD.WIDE R62, R104.reuse, 0x4, R14 ;  /* 0x00000004683e7825 */ /* 0x050fe400078e020e */
[----:B------:R2:W-:Y:S02]  /*13ba0*/  LDGSTS.E [R2+0xf000], desc[UR8][R70.64], !P6 ;  /* 0x0f00000046027fae */ /* 0x0005e4000f121848 */
[----:B-----5:R-:W-:-:S02]  /*13bb0*/  IMAD.WIDE R60, R104, 0x4, R16 ;  /* 0x00000004683c7825 */ /* 0x020fc400078e0210 */
        /* <DEDUP_REMOVED lines=239> */
[----:B------:R2:W-:Y:S01]  /*14ab0*/  LDGSTS.E [R2+0x17600], desc[UR8][R46.64], !P6 ;  /* 0x176000002e027fae */ /* 0x0005e2000f121848 */
[----:B------:R-:W-:-:S03]  /*14ac0*/  IMAD.WIDE R246, R104, 0x4, R242 ;  /* 0x0000000468f67825 */ /* 0x000fc600078e02f2 */
        /* <DEDUP_REMOVED lines=17> */
[----:B------:R-:W-:Y:S01]  /*14be0*/  LDGSTS.E [R2+0x19000], desc[UR8][R70.64], !P6 ;  /* 0x1900000046027fae */ /* 0x000fe2000f121848 */
[----:B-----5:R-:W-:-:S03]  /*14bf0*/  IMAD.WIDE R60, R9, 0x4, R16 ;  /* 0x00000004093c7825 */ /* 0x020fc600078e0210 */
[----:B------:R4:W-:Y:S01]  /*14c00*/  STL.64 [R1+0x2e40], R56 ;  /* 0x002e403801007387 */ /* 0x0009e20000100a00 */
[----:B-1----:R-:W-:-:S03]  /*14c10*/  IMAD.WIDE R58, R9, 0x4, R18 ;  /* 0x00000004093a7825 */ /* 0x002fc600078e0212 */
[----:B------:R-:W-:Y:S04]  /*14c20*/  LDGSTS.E [R2+0x19080], desc[UR8][R68.64], !P6 ;  /* 0x1908000044027fae */ /* 0x000fe8000f121848 */
[----:B------:R1:W-:Y:S01]  /*14c30*/  STL.64 [R1+0x2e38], R54 ;  /* 0x002e383601007387 */ /* 0x0003e20000100a00 */
[----:B----4-:R-:W-:-:S03]  /*14c40*/  IMAD.WIDE R56, R9, 0x4, R20 ;  /* 0x0000000409387825 */ /* 0x010fc600078e0214 */
[----:B------:R-:W-:Y:S04]  /*14c50*/  LDGSTS.E [R2+0x19100], desc[UR8][R66.64], !P6 ;  /* 0x1910000042027fae */ /* 0x000fe8000f121848 */
[----:B------:R3:W-:Y:S01]  /*14c60*/  STL.64 [R1+0x2e20], R52 ;  /* 0x002e203401007387 */ /* 0x0007e20000100a00 */
[----:B-1----:R-:W-:-:S03]  /*14c70*/  IMAD.WIDE R54, R9, 0x4, R22 ;  /* 0x0000000409367825 */ /* 0x002fc600078e0216 */
[----:B------:R1:W-:Y:S04]  /*14c80*/  LDGSTS.E [R2+0x19180], desc[UR8][R64.64], !P6 ;  /* 0x1918000040027fae */ /* 0x0003e8000f121848 */
[----:B------:R4:W-:Y:S01]  /*14c90*/  STL.64 [R1+0x2e18], R50 ;  /* 0x002e183201007387 */ /* 0x0009e20000100a00 */
[----:B---3--:R-:W-:-:S03]  /*14ca0*/  IMAD.WIDE R52, R9, 0x4, R24 ;  /* 0x0000000409347825 */ /* 0x008fc600078e0218 */
[----:B------:R-:W-:Y:S04]  /*14cb0*/  LDGSTS.E [R2+0x19200], desc[UR8][R62.64], !P6 ;  /* 0x192000003e027fae */ /* 0x000fe8000f121848 */
[----:B------:R2:W-:Y:S01]  /*14cc0*/  STL.64 [R1+0x2d90], R48 ;  /* 0x002d903001007387 */ /* 0x0005e20000100a00 */
[----:B----4-:R-:W-:-:S03]  /*14cd0*/  IMAD.WIDE R50, R9, 0x4, R26 ;  /* 0x0000000409327825 */ /* 0x010fc600078e021a */
[----:B------:R-:W-:Y:S04]  /*14ce0*/  LDGSTS.E [R2+0x19280], desc[UR8][R60.64], !P6 ;  /* 0x192800003c027fae */ /* 0x000fe8000f121848 */
[----:B------:R3:W-:Y:S01]  /*14cf0*/  STL.64 [R1+0x2d88], R46 ;  /* 0x002d882e01007387 */ /* 0x0007e20000100a00 */
[----:B--2---:R-:W-:-:S03]  /*14d00*/  IMAD.WIDE R48, R9, 0x4, R28 ;  /* 0x0000000409307825 */ /* 0x004fc600078e021c */
[----:B------:R-:W-:Y:S04]  /*14d10*/  LDGSTS.E [R2+0x19300], desc[UR8][R58.64], !P6 ;  /* 0x193000003a027fae */ /* 0x000fe8000f121848 */
[----:B------:R2:W-:Y:S01]  /*14d20*/  STL.64 [R1+0x2d80], R44 ;  /* 0x002d802c01007387 */ /* 0x0005e20000100a00 */
[----:B---3--:R-:W-:-:S03]  /*14d30*/  IMAD.WIDE R46, R9, 0x4, R30 ;  /* 0x00000004092e7825 */ /* 0x008fc600078e021e */
[----:B------:R-:W-:Y:S04]  /*14d40*/  LDGSTS.E [R2+0x19380], desc[UR8][R56.64], !P6 ;  /* 0x1938000038027fae */ /* 0x000fe8000f121848 */
[----:B------:R3:W-:Y:S01]  /*14d50*/  STL.64 [R1+0x2d78], R42 ;  /* 0x002d782a01007387 */ /* 0x0007e20000100a00 */
[----:B--2---:R-:W-:-:S03]  /*14d60*/  IMAD.WIDE R44, R9, 0x4, R32 ;  /* 0x00000004092c7825 */ /* 0x004fc600078e0220 */
[----:B------:R-:W-:Y:S04]  /*14d70*/  LDGSTS.E [R2+0x19400], desc[UR8][R54.64], !P6 ;  /* 0x1940000036027fae */ /* 0x000fe8000f121848 */
[----:B------:R2:W-:Y:S01]  /*14d80*/  STL.64 [R1+0x2d70], R40 ;  /* 0x002d702801007387 */ /* 0x0005e20000100a00 */
[----:B---3--:R-:W-:-:S03]  /*14d90*/  IMAD.WIDE R42, R9, 0x4, R34 ;  /* 0x00000004092a7825 */ /* 0x008fc600078e0222 */
[----:B------:R-:W-:Y:S04]  /*14da0*/  LDGSTS.E [R2+0x19480], desc[UR8][R52.64], !P6 ;  /* 0x1948000034027fae */ /* 0x000fe8000f121848 */
[----:B------:R-:W-:Y:S01]  /*14db0*/  LDGSTS.E [R2+0x19500], desc[UR8][R50.64], !P6 ;  /* 0x1950000032027fae */ /* 0x000fe2000f121848 */
[----:B--2---:R-:W-:-:S03]  /*14dc0*/  IMAD.WIDE R40, R9, 0x4, R36 ;  /* 0x0000000409287825 */ /* 0x004fc600078e0224 */
[----:B------:R-:W-:Y:S01]  /*14dd0*/  LDGSTS.E [R2+0x19580], desc[UR8][R48.64], !P6 ;  /* 0x1958000030027fae */ /* 0x000fe2000f121848 */
[----:B------:R-:W-:-:S03]  /*14de0*/  VIADD R9, R107, 0xffffffc5 ;  /* 0xffffffc56b097836 */ /* 0x000fc60000000000 */
[----:B------:R-:W-:Y:S01]  /*14df0*/  LDGSTS.E [R2+0x19600], desc[UR8][R46.64], !P6 ;  /* 0x196000002e027fae */ /* 0x000fe2000f121848 */
[----:B------:R-:W2:Y:S03]  /*14e00*/  LDC R107, c[0x0][0x230] ;  /* 0x00008c00ff6b7b82 */ /* 0x000ea60000000800 */
[----:B------:R-:W-:Y:S04]  /*14e10*/  LDGSTS.E [R2+0x19680], desc[UR8][R44.64], !P6 ;  /* 0x196800002c027fae */ /* 0x000fe8000f121848 */
[----:B------:R-:W-:Y:S04]  /*14e20*/  LDGSTS.E [R2+0x19700], desc[UR8][R42.64], !P6 ;  /* 0x197000002a027fae */ /* 0x000fe8000f121848 */
[----:B------:R3:W-:Y:S01]  /*14e30*/  LDGSTS.E [R2+0x19780], desc[UR8][R40.64], !P6 ;  /* 0x1978000028027fae */ /* 0x0007e2000f121848 */
[----:B------:R-:W-:-:S02]  /*14e40*/  ISETP.GE.U32.AND P6, PT, R106, 0x7fffff4a, PT ;  /* 0x7fffff4a6a00780c */ /* 0x000fc40003fc6070 */
[----:B------:R-:W4:Y:S01]  /*14e50*/  LDC R106, c[0x0][0x230] ;  /* 0x00008c00ff6a7b82 */ /* 0x000f220000000800 */
[----:B------:R1:W-:Y:S04]  /*14e60*/  STL.64 [R1+0x850], R64 ;  /* 0x0008504001007387 */ /* 0x0003e80000100a00 */
[----:B------:R-:W-:Y:S04]  /*14e70*/  STL.64 [R1+0x848], R70 ;  /* 0x0008484601007387 */ /* 0x000fe80000100a00 */
[----:B------:R5:W-:Y:S04]  /*14e80*/  STL.64 [R1+0x840], R68 ;  /* 0x0008404401007387 */ /* 0x000be80000100a00 */
[----:B------:R3:W-:Y:S01]  /*14e90*/  STL.64 [R1+0x838], R66 ;  /* 0x0008384201007387 */ /* 0x0007e20000100a00 */
[----:B-1----:R-:W-:-:S03]  /*14ea0*/  IMAD.WIDE R64, R104, 0x4, R12 ;  /* 0x0000000468407825 */ /* 0x002fc600078e020c */
[----:B------:R1:W-:Y:S01]  /*14eb0*/  STL.64 [R1+0x2c30], R40 ;  /* 0x002c302801007387 */ /* 0x0003e20000100a00 */
[----:B-----5:R-:W-:-:S03]  /*14ec0*/  IMAD.WIDE R68, R104, 0x4, R240 ;  /* 0x0000000468447825 */ /* 0x020fc600078e02f0 */
[----:B------:R5:W-:Y:S01]  /*14ed0*/  STL.64 [R1+0x2c28], R48 ;  /* 0x002c283001007387 */ /* 0x000be20000100a00 */
[----:B---3--:R-:W-:-:S03]  /*14ee0*/  IMAD.WIDE R66, R104, 0x4, R10 ;  /* 0x0000000468427825 */ /* 0x008fc600078e020a */
[----:B------:R3:W-:Y:S01]  /*14ef0*/  STL.64 [R1+0x2c20], R56 ;  /* 0x002c203801007387 */ /* 0x0007e20000100a00 */
[----:B-1----:R-:W-:-:S03]  /*14f00*/  IMAD.WIDE R40, R104, 0x4, R36 ;  /* 0x0000000468287825 */ /* 0x002fc600078e0224 */
[----:B------:R1:W-:Y:S01]  /*14f10*/  STL.64 [R1+0x2be0], R62 ;  /* 0x002be03e01007387 */ /* 0x0003e20000100a00 */
[----:B----4-:R-:W-:-:S03]  /*14f20*/  VIADD R106, R106, 0xffffffc1 ;  /* 0xffffffc16a6a7836 */ /* 0x010fc60000000000 */
[----:B------:R4:W-:Y:S01]  /*14f30*/  STL.64 [R1+0x2bd8], R60 ;  /* 0x002bd83c01007387 */ /* 0x0009e20000100a00 */
[----:B-----5:R-:W-:-:S03]  /*14f40*/  IMAD.WIDE R48, R104, 0x4, R28 ;  /* 0x0000000468307825 */ /* 0x020fc600078e021c */
[----:B------:R5:W-:Y:S01]  /*14f50*/  STL.64 [R1+0x2bd0], R58 ;  /* 0x002bd03a01007387 */ /* 0x000be20000100a00 */
[----:B---3--:R-:W-:-:S03]  /*14f60*/  IMAD.WIDE R56, R104, 0x4, R20 ;  /* 0x0000000468387825 */ /* 0x008fc600078e0214 */
[----:B------:R-:W-:Y:S01]  /*14f70*/  LDGSTS.E [R2+0x1b000], desc[UR8][R68.64], !P6 ;  /* 0x1b00000044027fae */ /* 0x000fe2000f121848 */
[----:B-1----:R-:W-:-:S03]  /*14f80*/  IMAD.WIDE R62, R104, 0x4, R14 ;  /* 0x00000004683e7825 */ /* 0x002fc600078e020e */
[----:B------:R-:W-:Y:S01]  /*14f90*/  LDGSTS.E [R2+0x1b080], desc[UR8][R246.64], !P6 ;  /* 0x1b080000f6027fae */ /* 0x000fe2000f121848 */
[----:B----4-:R-:W-:-:S03]  /*14fa0*/  IMAD.WIDE R60, R104, 0x4, R16 ;  /* 0x00000004683c7825 */ /* 0x010fc600078e0210 */
[----:B------:R1:W-:Y:S01]  /*14fb0*/  STL.64 [R1+0x2bc8], R54 ;  /* 0x002bc83601007387 */ /* 0x0003e20000100a00 */
[----:B-----5:R-:W-:-:S03]  /*14fc0*/  IMAD.WIDE R58, R104, 0x4, R18 ;  /* 0x00000004683a7825 */ /* 0x020fc600078e0212 */
[----:B------:R-:W-:Y:S04]  /*14fd0*/  LDGSTS.E [R2+0x1b100], desc[UR8][R66.64], !P6 ;  /* 0x1b10000042027fae */ /* 0x000fe8000f121848 */
[----:B------:R3:W-:Y:S01]  /*14fe0*/  STL.64 [R1+0x2bc0], R52 ;  /* 0x002bc03401007387 */ /* 0x0007e20000100a00 */
[----:B-1----:R-:W-:-:S03]  /*14ff0*/  IMAD.WIDE R54, R104, 0x4, R22 ;  /* 0x0000000468367825 */ /* 0x002fc600078e0216 */
[----:B------:R1:W-:Y:S04]  /*15000*/  LDGSTS.E [R2+0x1b180], desc[UR8][R64.64], !P6 ;  /* 0x1b18000040027fae */ /* 0x0003e8000f121848 */
[----:B------:R4:W-:Y:S01]  /*15010*/  STL.64 [R1+0x2bb8], R50 ;  /* 0x002bb83201007387 */ /* 0x0009e20000100a00 */
[----:B---3--:R-:W-:-:S03]  /*15020*/  IMAD.WIDE R52, R104, 0x4, R24 ;  /* 0x0000000468347825 */ /* 0x008fc600078e0218 */
[----:B------:R-:W-:Y:S04]  /*15030*/  LDGSTS.E [R2+0x1b200], desc[UR8][R62.64], !P6 ;  /* 0x1b2000003e027fae */ /* 0x000fe8000f121848 */
[----:B------:R-:W-:Y:S01]  /*15040*/  LDGSTS.E [R2+0x1b280], desc[UR8][R60.64], !P6 ;  /* 0x1b2800003c027fae */ /* 0x000fe2000f121848 */
[----:B----4-:R-:W-:-:S03]  /*15050*/  IMAD.WIDE R50, R104, 0x4, R26 ;  /* 0x0000000468327825 */ /* 0x010fc600078e021a */
[----:B------:R3:W-:Y:S04]  /*15060*/  STL.64 [R1+0x2bb0], R46 ;  /* 0x002bb02e01007387 */ /* 0x0007e80000100a00 */
[----:B------:R-:W-:Y:S04]  /*15070*/  LDGSTS.E [R2+0x1b300], desc[UR8][R58.64], !P6 ;  /* 0x1b3000003a027fae */ /* 0x000fe8000f121848 */
[----:B------:R4:W-:Y:S01]  /*15080*/  STL.64 [R1+0x2ba8], R44 ;  /* 0x002ba82c01007387 */ /* 0x0009e20000100a00 */
[----:B---3--:R-:W-:-:S03]  /*15090*/  IMAD.WIDE R46, R104, 0x4, R30 ;  /* 0x00000004682e7825 */ /* 0x008fc600078e021e */
[----:B------:R-:W-:Y:S04]  /*150a0*/  LDGSTS.E [R2+0x1b380], desc[UR8][R56.64], !P6 ;  /* 0x1b38000038027fae */ /* 0x000fe8000f121848 */
[----:B------:R3:W-:Y:S01]  /*150b0*/  STL.64 [R1+0x2ba0], R42 ;  /* 0x002ba02a01007387 */ /* 0x0007e20000100a00 */
[----:B----4-:R-:W-:-:S03]  /*150c0*/  IMAD.WIDE R44, R104, 0x4, R32 ;  /* 0x00000004682c7825 */ /* 0x010fc600078e0220 */
[----:B------:R-:W-:Y:S04]  /*150d0*/  LDGSTS.E [R2+0x1b400], desc[UR8][R54.64], !P6 ;  /* 0x1b40000036027fae */ /* 0x000fe8000f121848 */
[----:B------:R-:W-:Y:S01]  /*150e0*/  LDGSTS.E [R2+0x1b480], desc[UR8][R52.64], !P6 ;  /* 0x1b48000034027fae */ /* 0x000fe2000f121848 */
[----:B---3--:R-:W-:-:S03]  /*150f0*/  IMAD.WIDE R42, R104, 0x4, R34 ;  /* 0x00000004682a7825 */ /* 0x008fc600078e0222 */
[----:B------:R-:W-:Y:S01]  /*15100*/  LDGSTS.E [R2+0x1b500], desc[UR8][R50.64], !P6 ;  /* 0x1b50000032027fae */ /* 0x000fe2000f121848 */
[----:B------:R-:W-:-:S03]  /*15110*/  IMAD R104, R232, 0x3e, RZ ;  /* 0x0000003ee8687824 */ /* 0x000fc600078e02ff */
[----:B------:R-:W-:Y:S01]  /*15120*/  LDGSTS.E [R2+0x1b580], desc[UR8][R48.64], !P6 ;  /* 0x1b58000030027fae */ /* 0x000fe2000f121848 */
[----:B------:R-:W-:-:S03]  /*15130*/  IMAD.WIDE R76, R104, 0x4, R242 ;  /* 0x00000004684c7825 */ /* 0x000fc600078e02f2 */
[----:B------:R-:W-:Y:S04]  /*15140*/  LDGSTS.E [R2+0x1b600], desc[UR8][R46.64], !P6 ;  /* 0x1b6000002e027fae */ /* 0x000fe8000f121848 */
[----:B------:R-:W-:Y:S04]  /*15150*/  LDGSTS.E [R2+0x1b680], desc[UR8][R44.64], !P6 ;  /* 0x1b6800002c027fae */ /* 0x000fe8000f121848 */
[----:B------:R-:W-:Y:S04]  /*15160*/  LDGSTS.E [R2+0x1b700], desc[UR8][R42.64], !P6 ;  /* 0x1b7000002a027fae */ /* 0x000fe8000f121848 */
        /* <DEDUP_REMOVED lines=14> */
[----:B---3--:R-:W-:-:S03]  /*15250*/  IMAD.WIDE R40, R9, 0x4, R36 ;  /* 0x0000000409287825 */ /* 0x008fc600078e0224 */
[----:B------:R3:W-:Y:S01]  /*15260*/  STL.64 [R1+0x2b08], R60 ;  /* 0x002b083c01007387 */ /* 0x0007e20000100a00 */
[----:B-1----:R-:W-:-:S03]  /*15270*/  IMAD.WIDE R48, R9, 0x4, R28 ;  /* 0x0000000409307825 */ /* 0x002fc600078e021c */
[----:B------:R1:W-:Y:S01]  /*15280*/  STL.64 [R1+0x2b00], R58 ;  /* 0x002b003a01007387 */ /* 0x0003e20000100a00 */
[----:B----4-:R-:W-:-:S03]  /*15290*/  IMAD.WIDE R56, R9, 0x4, R20 ;  /* 0x0000000409387825 */ /* 0x010fc600078e0214 */
[----:B------:R-:W-:Y:S01]  /*152a0*/  LDGSTS.E [R2+0x1d000], desc[UR8][R70.64], !P6 ;  /* 0x1d00000046027fae */ /* 0x000fe2000f121848 */
[----:B-----5:R-:W-:-:S03]  /*152b0*/  IMAD.WIDE R62, R9, 0x4, R14 ;  /* 0x00000004093e7825 */ /* 0x020fc600078e020e */
[----:B------:R-:W-:Y:S01]  /*152c0*/  LDGSTS.E [R2+0x1d080], desc[UR8][R68.64], !P6 ;  /* 0x1d08000044027fae */ /* 0x000fe2000f121848 */
[----:B---3--:R-:W-:-:S03]  /*152d0*/  IMAD.WIDE R60, R9, 0x4, R16 ;  /* 0x00000004093c7825 */ /* 0x008fc600078e0210 */
        /* <DEDUP_REMOVED lines=14> */
[----:B------:R-:W-:Y:S04]  /*153c0*/  LDGSTS.E [R2+0x1d300], desc[UR8][R58.64], !P6 ;  /* 0x1d3000003a027fae */ /* 0x000fe8000f121848 */
[----:B------:R-:W-:Y:S04]  /*153d0*/  STL.64 [R1+0x7918], R246 ;  /* 0x007918f601007387 */ /* 0x000fe80000100a00 */
[----:B------:R-:W-:Y:S01]  /*153e0*/  LDGSTS.E [R2+0x1d380], desc[UR8][R56.64], !P6 ;  /* 0x1d38000038027fae */ /* 0x000fe2000f121848 */
[----:B----4-:R-:W-:-:S03]  /*153f0*/  IMAD.WIDE R44, R9, 0x4, R32 ;  /* 0x00000004092c7825 */ /* 0x010fc600078e0220 */
[----:B------:R1:W-:Y:S04]  /*15400*/  STL.64 [R1+0x2ad0], R42 ;  /* 0x002ad02a01007387 */ /* 0x0003e80000100a00 */
[----:B------:R-:W-:Y:S04]  /*15410*/  LDGSTS.E [R2+0x1d400], desc[UR8][R54.64], !P6 ;  /* 0x1d40000036027fae */ /* 0x000fe8000f121848 */
[----:B------:R-:W-:Y:S01]  /*15420*/  LDGSTS.E [R2+0x1d480], desc[UR8][R52.64], !P6 ;  /* 0x1d48000034027fae */ /* 0x000fe2000f121848 */
[----:B-1----:R-:W-:-:S03]  /*15430*/  IMAD.WIDE R42, R9, 0x4, R34 ;  /* 0x00000004092a7825 */ /* 0x002fc600078e0222 */
[----:B------:R-:W-:Y:S01]  /*15440*/  LDGSTS.E [R2+0x1d500], desc[UR8][R50.64], !P6 ;  /* 0x1d50000032027fae */ /* 0x000fe2000f121848 */
[----:B--2---:R-:W-:-:S03]  /*15450*/  VIADD R9, R107, 0xffffffbd ;  /* 0xffffffbd6b097836 */ /* 0x004fc60000000000 */
[----:B------:R-:W-:Y:S01]  /*15460*/  LDGSTS.E [R2+0x1d580], desc[UR8][R48.64], !P6 ;  /* 0x1d58000030027fae */ /* 0x000fe2000f121848 */
[----:B------:R-:W1:Y:S03]  /*15470*/  LDC R107, c[0x0][0x230] ;  /* 0x00008c00ff6b7b82 */ /* 0x000e660000000800 */
[----:B------:R-:W-:Y:S04]  /*15480*/  LDGSTS.E [R2+0x1d600], desc[UR8][R46.64], !P6 ;  /* 0x1d6000002e027fae */ /* 0x000fe8000f121848 */
        /* <DEDUP_REMOVED lines=9> */
[----:B---3--:R-:W-:-:S03]  /*15520*/  IMAD.WIDE R64, R104, 0x4, R12 ;  /* 0x0000000468407825 */ /* 0x008fc600078e020c */
[----:B------:R3:W-:Y:S01]  /*15530*/  STL.64 [R1+0x2c70], R40 ;  /* 0x002c702801007387 */ /* 0x0007e20000100a00 */
[----:B-----5:R-:W-:-:S03]  /*15540*/  IMAD.WIDE R68, R104, 0x4, R240 ;  /* 0x0000000468447825 */ /* 0x020fc600078e02f0 */
[----:B------:R5:W-:Y:S01]  /*15550*/  STL.64 [R1+0x2c68], R48 ;  /* 0x002c683001007387 */ /* 0x000be20000100a00 */
[----:B----4-:R-:W-:Y:S01]  /*15560*/  IADD3 R106, R106, -0x47, RZ ;  /* 0xffffffb96a6a7810 */ /* 0x010fe20007ffe0ff */
[C---:B--2---:R-:W-:Y:S02]  /*15570*/  IMAD.WIDE R66, R104.reuse, 0x4, R10 ;  /* 0x0000000468427825 */ /* 0x044fe400078e020a */
[----:B------:R2:W-:Y:S02]  /*15580*/  STL.64 [R1+0x2c60], R56 ;  /* 0x002c603801007387 */ /* 0x0005e40000100a00 */
[C---:B---3--:R-:W-:Y:S02]  /*15590*/  IMAD.WIDE R40, R104.reuse, 0x4, R36 ;  /* 0x0000000468287825 */ /* 0x048fe400078e0224 */
[----:B------:R3:W-:Y:S04]  /*155a0*/  STL.64 [R1+0x2a48], R62 ;  /* 0x002a483e01007387 */ /* 0x0007e80000100a00 */
[----:B------:R4:W-:Y:S01]  /*155b0*/  STL.64 [R1+0x2a40], R60 ;  /* 0x002a403c01007387 */ /* 0x0009e20000100a00 */
[----:B-----5:R-:W-:-:S03]  /*155c0*/  IMAD.WIDE R48, R104, 0x4, R28 ;  /* 0x0000000468307825 */ /* 0x020fc600078e021c */
[----:B------:R5:W-:Y:S01]  /*155d0*/  STL.64 [R1+0x2a38], R58 ;  /* 0x002a383a01007387 */ /* 0x000be20000100a00 */
[----:B--2---:R-:W-:-:S03]  /*155e0*/  IMAD.WIDE R56, R104, 0x4, R20 ;  /* 0x0000000468387825 */ /* 0x004fc600078e0214 */
[----:B------:R-:W-:Y:S01]  /*155f0*/  LDGSTS.E [R2+0x1f000], desc[UR8][R68.64], !P6 ;  /* 0x1f00000044027fae */ /* 0x000fe2000f121848 */
[----:B---3--:R-:W-:-:S03]  /*15600*/  IMAD.WIDE R62, R104, 0x4, R14 ;  /* 0x00000004683e7825 */ /* 0x008fc600078e020e */
[----:B------:R-:W-:Y:S01]  /*15610*/  LDGSTS.E [R2+0x1f080], desc[UR8][R76.64], !P6 ;  /* 0x1f0800004c027fae */ /* 0x000fe2000f121848 */
[----:B----4-:R-:W-:-:S03]  /*15620*/  IMAD.WIDE R60, R104, 0x4, R16 ;  /* 0x00000004683c7825 */ /* 0x010fc600078e0210 */
[----:B------:R2:W-:Y:S01]  /*15630*/  STL.64 [R1+0x2a30], R54 ;  /* 0x002a303601007387 */ /* 0x0005e20000100a00 */
[----:B-----5:R-:W-:-:S03]  /*15640*/  IMAD.WIDE R58, R104, 0x4, R18 ;  /* 0x00000004683a7825 */ /* 0x020fc600078e0212 */
[----:B------:R-:W-:Y:S04]  /*15650*/  LDGSTS.E [R2+0x1f100], desc[UR8][R66.64], !P6 ;  /* 0x1f10000042027fae */ /* 0x000fe8000f121848 */
[----:B------:R3:W-:Y:S01]  /*15660*/  STL.64 [R1+0x2a28], R52 ;  /* 0x002a283401007387 */ /* 0x0007e20000100a00 */
[----:B--2---:R-:W-:-:S03]  /*15670*/  IMAD.WIDE R54, R104, 0x4, R22 ;  /* 0x0000000468367825 */ /* 0x004fc600078e0216 */
        /* <DEDUP_REMOVED lines=28> */
[----:B------:R4:W-:Y:S02]  /*15840*/  STL.64 [R1+0x710], R68 ;  /* 0x0007104401007387 */ /* 0x0009e40000100a00 */
[C---:B------:R-:W-:Y:S02]  /*15850*/  IMAD.WIDE R94, R9.reuse, 0x4, R12 ;  /* 0x00000004095e7825 */ /* 0x040fe400078e020c */
        /* <DEDUP_REMOVED lines=8> */
[----:B---3--:R-:W-:-:S03]  /*158e0*/  IMAD.WIDE R40, R9, 0x4, R36 ;  /* 0x0000000409287825 */ /* 0x008fc600078e0224 */
[----:B------:R3:W-:Y:S01]  /*158f0*/  STL.64 [R1+0x2998], R60 ;  /* 0x0029983c01007387 */ /* 0x0007e20000100a00 */
[----:B--2---:R-:W-:-:S03]  /*15900*/  IMAD.WIDE R48, R9, 0x4, R28 ;  /* 0x0000000409307825 */ /* 0x004fc600078e021c */
[----:B------:R2:W-:Y:S01]  /*15910*/  STL.64 [R1+0x2990], R58 ;  /* 0x0029903a01007387 */ /* 0x0005e20000100a00 */
[----:B----4-:R-:W-:-:S03]  /*15920*/  IMAD.WIDE R56, R9, 0x4, R20 ;  /* 0x0000000409387825 */ /* 0x010fc600078e0214 */
[----:B------:R4:W-:Y:S01]  /*15930*/  LDGSTS.E [R2+0x21000], desc[UR8][R66.64], !P6 ;  /* 0x2100000042027fae */ /* 0x0009e2000f121848 */
[----:B-----5:R-:W-:-:S03]  /*15940*/  IMAD.WIDE R62, R9, 0x4, R14 ;  /* 0x00000004093e7825 */ /* 0x020fc600078e020e */
[----:B------:R5:W-:Y:S01]  /*15950*/  LDGSTS.E [R2+0x21080], desc[UR8][R64.64], !P6 ;  /* 0x2108000040027fae */ /* 0x000be2000f121848 */
[----:B---3--:R-:W-:-:S03]  /*15960*/  IMAD.WIDE R60, R9, 0x4, R16 ;  /* 0x00000004093c7825 */ /* 0x008fc600078e0210 */
        /* <DEDUP_REMOVED lines=15> */
[----:B------:R-:W-:Y:S04]  /*15a60*/  STL.64 [R1+0x78c8], R76 ;  /* 0x0078c84c01007387 */ /* 0x000fe80000100a00 */
[----:B------:R-:W-:Y:S01]  /*15a70*/  LDGSTS.E [R2+0x21380], desc[UR8][R56.64], !P6 ;  /* 0x2138000038027fae */ /* 0x000fe2000f121848 */
[----:B---3--:R-:W-:-:S03]  /*15a80*/  IMAD.WIDE R44, R9, 0x4, R32 ;  /* 0x00000004092c7825 */ /* 0x008fc600078e0220 */
[----:B------:R2:W-:Y:S04]  /*15a90*/  STL.64 [R1+0x2960], R42 ;  /* 0x0029602a01007387 */ /* 0x0005e80000100a00 */
[----:B------:R-:W-:Y:S04]  /*15aa0*/  LDGSTS.E [R2+0x21400], desc[UR8][R54.64], !P6 ;  /* 0x2140000036027fae */ /* 0x000fe8000f121848 */
[----:B------:R-:W-:Y:S01]  /*15ab0*/  LDGSTS.E [R2+0x21480], desc[UR8][R52.64], !P6 ;  /* 0x2148000034027fae */ /* 0x000fe2000f121848 */
[----:B--2---:R-:W-:-:S03]  /*15ac0*/  IMAD.WIDE R42, R9, 0x4, R34 ;  /* 0x00000004092a7825 */ /* 0x004fc600078e0222 */
[----:B------:R-:W-:Y:S01]  /*15ad0*/  LDGSTS.E [R2+0x21500], desc[UR8][R50.64], !P6 ;  /* 0x2150000032027fae */ /* 0x000fe2000f121848 */
[----:B-1----:R-:W-:-:S03]  /*15ae0*/  VIADD R9, R107, 0xffffffb5 ;  /* 0xffffffb56b097836 */ /* 0x002fc60000000000 */
[----:B------:R-:W-:Y:S01]  /*15af0*/  LDGSTS.E [R2+0x21580], desc[UR8][R48.64], !P6 ;  /* 0x2158000030027fae */ /* 0x000fe2000f121848 */
[----:B------:R-:W1:Y:S03]  /*15b00*/  LDC R107, c[0x0][0x230] ;  /* 0x00008c00ff6b7b82 */ /* 0x000e660000000800 */
[----:B------:R-:W-:Y:S04]  /*15b10*/  LDGSTS.E [R2+0x21600], desc[UR8][R46.64], !P6 ;  /* 0x216000002e027fae */ /* 0x000fe8000f121848 */
[----:B------:R-:W-:Y:S04]  /*15b20*/  LDGSTS.E [R2+0x21680], desc[UR8][R44.64], !P6 ;  /* 0x216800002c027fae */ /* 0x000fe8000f121848 */
[----:B------:R-:W-:Y:S04]  /*15b30*/  LDGSTS.E [R2+0x21700], desc[UR8][R42.64], !P6 ;  /* 0x217000002a027fae */ /* 0x000fe8000f121848 */
[----:B------:R2:W-:Y:S01]  /*15b40*/  LDGSTS.E [R2+0x21780], desc[UR8][R40.64], !P6 ;  /* 0x2178000028027fae */ /* 0x0005e2000f121848 */
[----:B------:R-:W-:-:S02]  /*15b50*/  ISETP.GE.U32.AND P6, PT, R106, 0x7fffff3a, PT ;  /* 0x7fffff3a6a00780c */ /* 0x000fc40003fc6070 */
[----:B------:R-:W3:Y:S01]  /*15b60*/  LDC R106, c[0x0][0x230] ;  /* 0x00008c00ff6a7b82 */ /* 0x000ee20000000800 */
[----:B------:R4:W-:Y:S04]  /*15b70*/  STL.64 [R1+0x6b8], R66 ;  /* 0x0006b84201007387 */ /* 0x0009e80000100a00 */
[----:B------:R5:W-:Y:S04]  /*15b80*/  STL.64 [R1+0x6b0], R64 ;  /* 0x0006b04001007387 */ /* 0x000be80000100a00 */
[----:B------:R2:W-:Y:S04]  /*15b90*/  STL.64 [R1+0x2cb0], R40 ;  /* 0x002cb02801007387 */ /* 0x0005e80000100a00 */
[----:B------:R2:W-:Y:S01]  /*15ba0*/  STL.64 [R1+0x2ca8], R48 ;  /* 0x002ca83001007387 */ /* 0x0005e20000100a00 */
[----:B----4-:R-:W-:-:S03]  /*15bb0*/  IMAD.WIDE R66, R104, 0x4, R10 ;  /* 0x0000000468427825 */ /* 0x010fc600078e020a */
[----:B------:R4:W-:Y:S01]  /*15bc0*/  STL.64 [R1+0x2ca0], R56 ;  /* 0x002ca03801007387 */ /* 0x0009e20000100a00 */
[----:B-----5:R-:W-:-:S03]  /*15bd0*/  IMAD.WIDE R64, R104, 0x4, R12 ;  /* 0x0000000468407825 */ /* 0x020fc600078e020c */
[----:B------:R5:W-:Y:S01]  /*15be0*/  STL.64 [R1+0x28f8], R62 ;  /* 0x0028f83e01007387 */ /* 0x000be20000100a00 */
[----:B--2---:R-:W-:-:S03]  /*15bf0*/  IMAD.WIDE R40, R104, 0x4, R36 ;  /* 0x0000000468287825 */ /* 0x004fc600078e0224 */
[----:B------:R2:W-:Y:S01]  /*15c00*/  STL.64 [R1+0x28f0], R60 ;  /* 0x0028f03c01007387 */ /* 0x0005e20000100a00 */
[----:B------:R-:W-:-:S03]  /*15c10*/  IMAD.WIDE R48, R104, 0x4, R28 ;  /* 0x0000000468307825 */ /* 0x000fc600078e021c */
[----:B------:R1:W-:Y:S01]  /*15c20*/  STL.64 [R1+0x28e8], R58 ;  /* 0x0028e83a01007387 */ /* 0x0003e20000100a00 */
[----:B----4-:R-:W-:-:S03]  /*15c30*/  IMAD.WIDE R56, R104, 0x4, R20 ;  /* 0x0000000468387825 */ /* 0x010fc600078e0214 */
[----:B------:R4:W-:Y:S01]  /*15c40*/  LDGSTS.E [R2+0x23000], desc[UR8][R70.64], !P6 ;  /* 0x2300000046027fae */ /* 0x0009e2000f121848 */
[----:B-----5:R-:W-:-:S03]  /*15c50*/  IMAD.WIDE R62, R104, 0x4, R14 ;  /* 0x00000004683e7825 */ /* 0x020fc600078e020e */
[----:B------:R-:W-:Y:S01]  /*15c60*/  LDGSTS.E [R2+0x23080], desc[UR8][R68.64], !P6 ;  /* 0x2308000044027fae */ /* 0x000fe2000f121848 */
[----:B--2---:R-:W-:-:S03]  /*15c70*/  IMAD.WIDE R60, R104, 0x4, R16 ;  /* 0x00000004683c7825 */ /* 0x004fc600078e0210 */
[----:B------:R2:W-:Y:S01]  /*15c80*/  STL.64 [R1+0x28e0], R54 ;  /* 0x0028e03601007387 */ /* 0x0005e20000100a00 */
[----:B-1----:R-:W-:-:S03]  /*15c90*/  IMAD.WIDE R58, R104, 0x4, R18 ;  /* 0x00000004683a7825 */ /* 0x002fc600078e0212 */
[----:B------:R-:W-:Y:S01]  /*15ca0*/  LDGSTS.E [R2+0x23100], desc[UR8][R66.64], !P6 ;  /* 0x2310000042027fae */ /* 0x000fe2000f121848 */
[----:B---3--:R-:W-:-:S03]  /*15cb0*/  VIADD R106, R106, 0xffffffb1 ;  /* 0xffffffb16a6a7836 */ /* 0x008fc60000000000 */
[----:B------:R1:W-:Y:S01]  /*15cc0*/  STL.64 [R1+0x28d8], R52 ;  /* 0x0028d83401007387 */ /* 0x0003e20000100a00 */
[----:B--2---:R-:W-:-:S03]  /*15cd0*/  IMAD.WIDE R54, R104, 0x4, R22 ;  /* 0x0000000468367825 */ /* 0x004fc600078e0216 */
[----:B------:R2:W-:Y:S04]  /*15ce0*/  LDGSTS.E [R2+0x23180], desc[UR8][R64.64], !P6 ;  /* 0x2318000040027fae */ /* 0x0005e8000f121848 */
[----:B------:R3:W-:Y:S01]  /*15cf0*/  STL.64 [R1+0x28d0], R50 ;  /* 0x0028d03201007387 */ /* 0x0007e20000100a00 */
[----:B-1----:R-:W-:-:S03]  /*15d00*/  IMAD.WIDE R52, R104, 0x4, R24 ;  /* 0x0000000468347825 */ /* 0x002fc600078e0218 */
[----:B------:R-:W-:Y:S04]  /*15d10*/  LDGSTS.E [R2+0x23200], desc[UR8][R62.64], !P6 ;  /* 0x232000003e027fae */ /* 0x000fe8000f121848 */
[----:B------:R-:W-:Y:S01]  /*15d20*/  LDGSTS.E [R2+0x23280], desc[UR8][R60.64], !P6 ;  /* 0x232800003c027fae */ /* 0x000fe2000f121848 */
[----:B---3--:R-:W-:-:S03]  /*15d30*/  IMAD.WIDE R50, R104, 0x4, R26 ;  /* 0x0000000468327825 */ /* 0x008fc600078e021a */
[----:B------:R1:W-:Y:S04]  /*15d40*/  STL.64 [R1+0x28c8], R46 ;  /* 0x0028c82e01007387 */ /* 0x0003e80000100a00 */
[----:B------:R-:W-:Y:S04]  /*15d50*/  LDGSTS.E [R2+0x23300], desc[UR8][R58.64], !P6 ;  /* 0x233000003a027fae */ /* 0x000fe8000f121848 */
[----:B------:R3:W-:Y:S01]  /*15d60*/  STL.64 [R1+0x28c0], R44 ;  /* 0x0028c02c01007387 */ /* 0x0007e20000100a00 */
[----:B-1----:R-:W-:-:S03]  /*15d70*/  IMAD.WIDE R46, R104, 0x4, R30 ;  /* 0x00000004682e7825 */ /* 0x002fc600078e021e */
[----:B------:R-:W-:Y:S04]  /*15d80*/  LDGSTS.E [R2+0x23380], desc[UR8][R56.64], !P6 ;  /* 0x2338000038027fae */ /* 0x000fe8000f121848 */
[----:B------:R1:W-:Y:S01]  /*15d90*/  STL.64 [R1+0x28b8], R42 ;  /* 0x0028b82a01007387 */ /* 0x0003e20000100a00 */
[----:B---3--:R-:W-:-:S03]  /*15da0*/  IMAD.WIDE R44, R104, 0x4, R32 ;  /* 0x00000004682c7825 */ /* 0x008fc600078e0220 */
[----:B------:R-:W-:Y:S04]  /*15db0*/  LDGSTS.E [R2+0x23400], desc[UR8][R54.64], !P6 ;  /* 0x2340000036027fae */ /* 0x000fe8000f121848 */
[----:B------:R-:W-:Y:S01]  /*15dc0*/  LDGSTS.E [R2+0x23480], desc[UR8][R52.64], !P6 ;  /* 0x2348000034027fae */ /* 0x000fe2000f121848 */
[----:B-1----:R-:W-:-:S03]  /*15dd0*/  IMAD.WIDE R42, R104, 0x4, R34 ;  /* 0x00000004682a7825 */ /* 0x002fc600078e0222 */
[----:B------:R-:W-:Y:S01]  /*15de0*/  LDGSTS.E [R2+0x23500], desc[UR8][R50.64], !P6 ;  /* 0x2350000032027fae */ /* 0x000fe2000f121848 */
[----:B------:R-:W-:-:S03]  /*15df0*/  IMAD R104, R232, 0x4e, RZ ;  /* 0x0000004ee8687824 */ /* 0x000fc600078e02ff */
[----:B------:R-:W-:Y:S01]  /*15e00*/  LDGSTS.E [R2+0x23580], desc[UR8][R48.64], !P6 ;  /* 0x2358000030027fae */ /* 0x000fe2000f121848 */
[----:B------:R-:W-:-:S03]  /*15e10*/  IMAD.WIDE R92, R104, 0x4, R240 ;  /* 0x00000004685c7825 */ /* 0x000fc600078e02f0 */
[----:B------:R-:W-:Y:S01]  /*15e20*/  STL.64 [R1+0x78d0], R96 ;  /* 0x0078d06001007387 */ /* 0x000fe20000100a00 */
[----:B------:R-:W-:-:S03]  /*15e30*/  IMAD.WIDE R90, R104, 0x4, R242 ;  /* 0x00000004685a7825 */ /* 0x000fc600078e02f2 */
[----:B------:R-:W-:Y:S01]  /*15e40*/  LDGSTS.E [R2+0x23600], desc[UR8][R46.64], !P6 ;  /* 0x236000002e027fae */ /* 0x000fe2000f121848 */
[----:B------:R-:W-:-:S03]  /*15e50*/  IMAD.WIDE R88, R104, 0x4, R10 ;  /* 0x0000000468587825 */ /* 0x000fc600078e020a */
[----:B------:R-:W-:Y:S01]  /*15e60*/  STL.64 [R1+0x78d8], R94 ;  /* 0x0078d85e01007387 */ /* 0x000fe20000100a00 */
[----:B------:R-:W-:-:S03]  /*15e70*/  IMAD.WIDE R86, R104, 0x4, R12 ;  /* 0x0000000468567825 */ /* 0x000fc600078e020c */
[----:B------:R-:W-:Y:S04]  /*15e80*/  LDGSTS.E [R2+0x23680], desc[UR8][R44.64], !P6 ;  /* 0x236800002c027fae */ /* 0x000fe8000f121848 */
[----:B------:R-:W-:Y:S04]  /*15e90*/  STL.64 [R1+0x878], R64 ;  /* 0x0008784001007387 */ /* 0x000fe80000100a00 */
[----:B------:R-:W-:Y:S04]  /*15ea0*/  LDGSTS.E [R2+0x23700], desc[UR8][R42.64], !P6 ;  /* 0x237000002a027fae */ /* 0x000fe8000f121848 */
[----:B------:R4:W-:Y:S04]  /*15eb0*/  STL.64 [R1+0x660], R70 ;  /* 0x0006604601007387 */ /* 0x0009e80000100a00 */
[----:B------:R1:W-:Y:S01]  /*15ec0*/  LDGSTS.E [R2+0x23780], desc[UR8][R40.64], !P6 ;  /* 0x2378000028027fae */ /* 0x0003e2000f121848 */
[----:B------:R-:W-:Y:S01]  /*15ed0*/  ISETP.GE.U32.AND P6, PT, R9, 0x7fffff36, PT ;  /* 0x7fffff360900780c */ /* 0x000fe20003fc6070 */
[----:B------:R-:W-:-:S02]  /*15ee0*/  IMAD R9, R232, 0x4a, RZ ;  /* 0x0000004ae8097824 */ /* 0x000fc400078e02ff */
[----:B------:R-:W-:Y:S02]  /*15ef0*/  STL.64 [R1+0x658], R68 ;  /* 0x0006584401007387 */ /* 0x000fe40000100a00 */
[C---:B------:R-:W-:Y:S02]  /*15f00*/  IMAD.WIDE R72, R9.reuse, 0x4, R240 ;  /* 0x0000000409487825 */ /* 0x040fe400078e02f0 */
[----:B------:R3:W-:Y:S02]  /*15f10*/  STL.64 [R1+0x650], R66 ;  /* 0x0006504201007387 */ /* 0x0007e40000100a00 */
[C---:B----4-:R-:W-:Y:S02]  /*15f20*/  IMAD.WIDE R70, R9.reuse, 0x4, R242 ;  /* 0x0000000409467825 */ /* 0x050fe400078e02f2 */
[----:B------:R1:W-:Y:S02]  /*15f30*/  STL.64 [R1+0x2cd0], R40 ;  /* 0x002cd02801007387 */ /* 0x0003e40000100a00 */
[----:B--2---:R-:W-:-:S02]  /*15f40*/  IMAD.WIDE R64, R9, 0x4, R16 ;  /* 0x0000000409407825 */ /* 0x004fc400078e0210 */
        /* <DEDUP_REMOVED lines=8> */
[----:B----4-:R-:W-:-:S03]  /*15fd0*/  IMAD.WIDE R56, R9, 0x4, R24 ;  /* 0x0000000409387825 */ /* 0x010fc600078e0218 */
[----:B------:R4:W-:Y:S01]  /*15fe0*/  STL.64 [R1+0x2838], R54 ;  /* 0x0028383601007387 */ /* 0x0009e20000100a00 */
[----:B---3--:R-:W-:-:S03]  /*15ff0*/  IMAD.WIDE R62, R9, 0x4, R18 ;  /* 0x00000004093e7825 */ /* 0x008fc600078e0212 */
[----:B------:R3:W-:Y:S01]  /*16000*/  STL.64 [R1+0x2830], R52 ;  /* 0x0028303401007387 */ /* 0x0007e20000100a00 */
[----:B-1----:R-:W-:-:S03]  /*16010*/  IMAD.WIDE R60, R9, 0x4, R20 ;  /* 0x00000004093c7825 */ /* 0x002fc600078e0214 */
[----:B------:R1:W-:Y:S01]  /*16020*/  STL.64 [R1+0x2828], R50 ;  /* 0x0028283201007387 */ /* 0x0003e20000100a00 */
[----:B--2---:R-:W-:-:S03]  /*16030*/  IMAD.WIDE R58, R9, 0x4, R22 ;  /* 0x00000004093a7825 */ /* 0x004fc600078e0216 */
[----:B------:R-:W-:Y:S01]  /*16040*/  LDGSTS.E [R2+0x25000], desc[UR8][R72.64], !P6 ;  /* 0x2500000048027fae */ /* 0x000fe2000f121848 */
[----:B----4-:R-:W-:-:S03]  /*16050*/  IMAD.WIDE R54, R9, 0x4, R26 ;  /* 0x0000000409367825 */ /* 0x010fc600078e021a */
[----:B------:R-:W-:Y:S01]  /*16060*/  LDGSTS.E [R2+0x25080], desc[UR8][R70.64], !P6 ;  /* 0x2508000046027fae */ /* 0x000fe2000f121848 */
[----:B---3--:R-:W-:-:S03]  /*16070*/  IMAD.WIDE R52, R9, 0x4, R10 ;  /* 0x0000000409347825 */ /* 0x008fc600078e020a */
[----:B------:R2:W-:Y:S01]  /*16080*/  STL.64 [R1+0x2820], R46 ;  /* 0x0028202e01007387 */ /* 0x0005e20000100a00 */
[----:B-1----:R-:W-:-:S03]  /*16090*/  IMAD.WIDE R50, R9, 0x4, R12 ;  /* 0x0000000409327825 */ /* 0x002fc600078e020c */
[----:B------:R-:W-:Y:S04]  /*160a0*/  LDGSTS.E [R2+0x25100], desc[UR8][R52.64], !P6 ;  /* 0x2510000034027fae */ /* 0x000fe8000f121848 */
[----:B------:R-:W-:Y:S04]  /*160b0*/  LDGSTS.E [R2+0x25180], desc[UR8][R50.64], !P6 ;  /* 0x2518000032027fae */ /* 0x000fe8000f121848 */
[----:B------:R-:W-:Y:S01]  /*160c0*/  LDGSTS.E [R2+0x25200], desc[UR8][R66.64], !P6 ;  /* 0x2520000042027fae */ /* 0x000fe2000f121848 */
[----:B--2---:R-:W-:-:S03]  /*160d0*/  IMAD.WIDE R46, R9, 0x4, R30 ;  /* 0x00000004092e7825 */ /* 0x004fc600078e021e */
[----:B------:R-:W-:Y:S04]  /*160e0*/  LDGSTS.E [R2+0x25280], desc[UR8][R64.64], !P6 ;  /* 0x2528000040027fae */ /* 0x000fe8000f121848 */
[----:B------:R-:W-:Y:S04]  /*160f0*/  LDGSTS.E [R2+0x25300], desc[UR8][R62.64], !P6 ;  /* 0x253000003e027fae */ /* 0x000fe8000f121848 */
        /* <DEDUP_REMOVED lines=18> */
[----:B------:R4:W-:Y:S01]  /*16220*/  STL.64 [R1+0x2ce0], R48 ;  /* 0x002ce03001007387 */ /* 0x0009e20000100a00 */
[----:B-1----:R-:W-:Y:S02]  /*16230*/  IMAD R105, R107, 0x20, R105 ;  /* 0x000000206b697824 */ /* 0x002fe400078e0269 */
[----:B------:R-:W-:Y:S01]  /*16240*/  VIADD R107, R108, 0xffffffa1 ;  /* 0xffffffa16c6b7836 */ /* 0x000fe20000000000 */
[----:B------:R1:W-:Y:S04]  /*16250*/  STL.64 [R1+0x2cd8], R60 ;  /* 0x002cd83c01007387 */ /* 0x0003e80000100a00 */
[----:B------:R-:W-:Y:S01]  /*16260*/  STL.64 [R1+0x27a8], R66 ;  /* 0x0027a84201007387 */ /* 0x000fe20000100a00 */
[----:B--2---:R-:W-:-:S03]  /*16270*/  IMAD.WIDE R40, R104, 0x4, R36 ;  /* 0x0000000468287825 */ /* 0x004fc600078e0224 */
[----:B------:R-:W-:Y:S01]  /*16280*/  STL.64 [R1+0x27a0], R64 ;  /* 0x0027a04001007387 */ /* 0x000fe20000100a00 */
[----:B----4-:R-:W-:-:S03]  /*16290*/  IMAD.WIDE R48, R104, 0x4, R28 ;  /* 0x0000000468307825 */ /* 0x010fc600078e021c */
[----:B------:R2:W-:Y:S01]  /*162a0*/  STL.64 [R1+0x2798], R62 ;  /* 0x0027983e01007387 */ /* 0x0005e20000100a00 */
[----:B-1----:R-:W-:-:S03]  /*162b0*/  IMAD.WIDE R60, R104, 0x4, R16 ;  /* 0x00000004683c7825 */ /* 0x002fc600078e0210 */
[----:B------:R1:W-:Y:S04]  /*162c0*/  STL.64 [R1+0x2790], R58 ;  /* 0x0027903a01007387 */ /* 0x0003e80000100a00 */
[----:B------:R4:W-:Y:S04]  /*162d0*/  STL.64 [R1+0x2788], R56 ;  /* 0x0027883801007387 */ /* 0x0009e80000100a00 */
[----:B------:R5:W-:Y:S01]  /*162e0*/  STL.64 [R1+0x2780], R54 ;  /* 0x0027803601007387 */ /* 0x000be20000100a00 */
[----:B--2---:R-:W-:-:S03]  /*162f0*/  IMAD.WIDE R62, R104, 0x4, R14 ;  /* 0x00000004683e7825 */ /* 0x004fc600078e020e */
[----:B------:R2:W-:Y:S01]  /*16300*/  STL.64 [R1+0x2778], R46 ;  /* 0x0027782e01007387 */ /* 0x0005e20000100a00 */
[----:B-1----:R-:W-:-:S03]  /*16310*/  IMAD.WIDE R58, R104, 0x4, R18 ;  /* 0x00000004683a7825 */ /* 0x002fc600078e0212 */
[----:B------:R-:W-:Y:S01]  /*16320*/  STL.64 [R1+0x7840], R72 ;  /* 0x0078404801007387 */ /* 0x000fe20000100a00 */
[----:B----4-:R-:W-:-:S03]  /*16330*/  IMAD.WIDE R56, R104, 0x4, R20 ;  /* 0x0000000468387825 */ /* 0x010fc600078e0214 */
[----:B------:R1:W-:Y:S01]  /*16340*/  STL.64 [R1+0x2770], R44 ;  /* 0x0027702c01007387 */ /* 0x0003e20000100a00 */
[----:B-----5:R-:W-:-:S03]  /*16350*/  IMAD.WIDE R54, R104, 0x4, R22 ;  /* 0x0000000468367825 */ /* 0x020fc600078e0216 */
[----:B------:R-:W-:Y:S01]  /*16360*/  LDGSTS.E [R2+0x27000], desc[UR8][R92.64], !P6 ;  /* 0x270000005c027fae */ /* 0x000fe2000f121848 */
[----:B--2---:R-:W-:-:S03]  /*16370*/  IMAD.WIDE R46, R104, 0x4, R30 ;  /* 0x00000004682e7825 */ /* 0x004fc600078e021e */
[----:B------:R2:W-:Y:S04]  /*16380*/  STL.64 [R1+0x2768], R42 ;  /* 0x0027682a01007387 */ /* 0x0005e80000100a00 */
[----:B------:R-:W-:Y:S01]  /*16390*/  LDGSTS.E [R2+0x27080], desc[UR8][R90.64], !P6 ;  /* 0x270800005a027fae */ /* 0x000fe2000f121848 */
[----:B-1----:R-:W-:-:S03]  /*163a0*/  IMAD.WIDE R44, R104, 0x4, R32 ;  /* 0x00000004682c7825 */ /* 0x002fc600078e0220 */
[----:B------:R-:W-:Y:S04]  /*163b0*/  STL.64 [R1+0x7848], R70 ;  /* 0x0078484601007387 */ /* 0x000fe80000100a00 */
[----:B------:R-:W-:Y:S01]  /*163c0*/  LDGSTS.E [R2+0x27100], desc[UR8][R88.64], !P6 ;  /* 0x2710000058027fae */ /* 0x000fe2000f121848 */
[----:B--2---:R-:W-:-:S03]  /*163d0*/  IMAD.WIDE R42, R104, 0x4, R34 ;  /* 0x00000004682a7825 */ /* 0x004fc600078e0222 */
        /* <DEDUP_REMOVED lines=8> */
[----:B---3--:R-:W-:Y:S01]  /*16460*/  IADD3 R104, R106, -0x57, RZ ;  /* 0xffffffa96a687810 */ /* 0x008fe20007ffe0ff */
[C---:B------:R-:W-:Y:S02]  /*16470*/  IMAD R106, R232.reuse, 0x5a, RZ ;  /* 0x0000005ae86a7824 */ /* 0x040fe400078e02ff */
[----:B------:R-:W-:Y:S04]  /*16480*/  LDGSTS.E [R2+0x27380], desc[UR8][R56.64], !P6 ;  /* 0x2738000038027fae */ /* 0x000fe8000f121848 */
[----:B------:R-:W-:Y:S04]  /*16490*/  LDGSTS.E [R2+0x27400], desc[UR8][R54.64], !P6 ;  /* 0x2740000036027fae */ /* 0x000fe8000f121848 */
[----:B------:R-:W-:Y:S04]  /*164a0*/  LDGSTS.E [R2+0x27480], desc[UR8][R52.64], !P6 ;  /* 0x2748000034027fae */ /* 0x000fe8000f121848 */
[----:B------:R-:W-:Y:S04]  /*164b0*/  LDGSTS.E [R2+0x27500], desc[UR8][R50.64], !P6 ;  /* 0x2750000032027fae */ /* 0x000fe8000f121848 */
[----:B------:R1:W-:Y:S04]  /*164c0*/  LDGSTS.E [R2+0x27580], desc[UR8][R48.64], !P6 ;  /* 0x2758000030027fae */ /* 0x0003e8000f121848 */
[----:B------:R-:W-:Y:S04]  /*164d0*/  LDGSTS.E [R2+0x27600], desc[UR8][R46.64], !P6 ;  /* 0x276000002e027fae */ /* 0x000fe8000f121848 */
[----:B------:R-:W-:Y:S04]  /*164e0*/  LDGSTS.E [R2+0x27680], desc[UR8][R44.64], !P6 ;  /* 0x276800002c027fae */ /* 0x000fe8000f121848 */
[----:B------:R-:W-:Y:S04]  /*164f0*/  LDGSTS.E [R2+0x27700], desc[UR8][R42.64], !P6 ;  /* 0x277000002a027fae */ /* 0x000fe8000f121848 */
[----:B------:R2:W-:Y:S01]  /*16500*/  LDGSTS.E [R2+0x27780], desc[UR8][R40.64], !P6 ;  /* 0x2778000028027fae */ /* 0x0005e2000f121848 */
[----:B------:R-:W-:Y:S01]  /*16510*/  ISETP.GE.U32.AND P6, PT, R9, 0x7fffff2e, PT ;  /* 0x7fffff2e0900780c */ /* 0x000fe20003fc6070 */
[----:B------:R-:W-:-:S02]  /*16520*/  IMAD R9, R232, 0x52, RZ ;  /* 0x00000052e8097824 */ /* 0x000fc400078e02ff */
[----:B------:R-:W-:Y:S02]  /*16530*/  STL.64 [R1+0x2d08], R40 ;  /* 0x002d082801007387 */ /* 0x000fe40000100a00 */
[C---:B------:R-:W-:Y:S02]  /*16540*/  IMAD.WIDE R68, R9.reuse, 0x4, R240 ;  /* 0x0000000409447825 */ /* 0x040fe400078e02f0 */
[----:B------:R1:W-:Y:S02]  /*16550*/  STL.64 [R1+0x2cf8], R48 ;  /* 0x002cf83001007387 */ /* 0x0003e40000100a00 */
        /* <DEDUP_REMOVED lines=8> */
[----:B---3--:R-:W-:-:S02]  /*165e0*/  IMAD.WIDE R56, R9, 0x4, R20 ;  /* 0x0000000409387825 */ /* 0x008fc400078e0214 */
[----:B------:R-:W-:Y:S02]  /*165f0*/  LDGSTS.E [R2+0x29000], desc[UR8][R68.64], !P6 ;  /* 0x2900000044027fae */ /* 0x000fe4000f121848 */
[C---:B----4-:R-:W-:Y:S02]  /*16600*/  IMAD.WIDE R62, R9.reuse, 0x4, R12 ;  /* 0x00000004093e7825 */ /* 0x050fe400078e020c */
[----:B------:R-:W-:Y:S02]  /*16610*/  LDGSTS.E [R2+0x29080], desc[UR8][R66.64], !P6 ;  /* 0x2908000042027fae */ /* 0x000fe4000f121848 */
[C---:B-----5:R-:W-:Y:S02]  /*16620*/  IMAD.WIDE R60, R9.reuse, 0x4, R16 ;  /* 0x00000004093c7825 */ /* 0x060fe400078e0210 */
[----:B------:R3:W-:Y:S02]  /*16630*/  STL.64 [R1+0x2460], R54 ;  /* 0x0024603601007387 */ /* 0x0007e40000100a00 */
[----:B-1----:R-:W-:-:S02]  /*16640*/  IMAD.WIDE R58, R9, 0x4, R18 ;  /* 0x00000004093a7825 */ /* 0x002fc400078e0212 */
[----:B------:R-:W-:Y:S02]  /*16650*/  LDGSTS.E [R2+0x29100], desc[UR8][R64.64], !P6 ;  /* 0x2910000040027fae */ /* 0x000fe4000f121848 */
[C---:B--2---:R-:W-:Y:S02]  /*16660*/  IMAD.WIDE R40, R9.reuse, 0x4, R36 ;  /* 0x0000000409287825 */ /* 0x044fe400078e0224 */
[----:B------:R1:W-:Y:S02]  /*16670*/  STL.64 [R1+0x2458], R52 ;  /* 0x0024583401007387 */ /* 0x0003e40000100a00 */
[C---:B---3--:R-:W-:Y:S02]  /*16680*/  IMAD.WIDE R54, R9.reuse, 0x4, R22 ;  /* 0x0000000409367825 */ /* 0x048fe400078e0216 */
[----:B------:R-:W-:Y:S04]  /*16690*/  LDGSTS.E [R2+0x29180], desc[UR8][R62.64], !P6 ;  /* 0x291800003e027fae */ /* 0x000fe8000f121848 */
[----:B------:R2:W-:Y:S01]  /*166a0*/  STL.64 [R1+0x2450], R50 ;  /* 0x0024503201007387 */ /* 0x0005e20000100a00 */
[----:B-1----:R-:W-:-:S03]  /*166b0*/  IMAD.WIDE R52, R9, 0x4, R24 ;  /* 0x0000000409347825 */ /* 0x002fc600078e0218 */
[----:B------:R-:W-:Y:S04]  /*166c0*/  LDGSTS.E [R2+0x29200], desc[UR8][R70.64], !P6 ;  /* 0x2920000046027fae */ /* 0x000fe8000f121848 */
[----:B------:R1:W-:Y:S01]  /*166d0*/  STL.64 [R1+0x2448], R46 ;  /* 0x0024482e01007387 */ /* 0x0003e20000100a00 */
[----:B--2---:R-:W-:-:S03]  /*166e0*/  IMAD.WIDE R50, R9, 0x4, R26 ;  /* 0x0000000409327825 */ /* 0x004fc600078e021a */
[----:B------:R-:W-:Y:S04]  /*166f0*/  LDGSTS.E [R2+0x29280], desc[UR8][R60.64], !P6 ;  /* 0x292800003c027fae */ /* 0x000fe8000f121848 */
[----:B------:R-:W-:Y:S01]  /*16700*/  STL.64 [R1+0x7860], R92 ;  /* 0x0078605c01007387 */ /* 0x000fe20000100a00 */
[----:B-1----:R-:W-:-:S03]  /*16710*/  IMAD.WIDE R46, R9, 0x4, R30 ;  /* 0x00000004092e7825 */ /* 0x002fc600078e021e */
[----:B------:R-:W-:Y:S04]  /*16720*/  LDGSTS.E [R2+0x29300], desc[UR8][R58.64], !P6 ;  /* 0x293000003a027fae */ /* 0x000fe8000f121848 */
[----:B------:R1:W-:Y:S04]  /*16730*/  STL.64 [R1+0x2440], R44 ;  /* 0x0024402c01007387 */ /* 0x0003e80000100a00 */
[----:B------:R-:W-:Y:S04]  /*16740*/  LDGSTS.E [R2+0x29380], desc[UR8][R56.64], !P6 ;  /* 0x2938000038027fae */ /* 0x000fe8000f121848 */
[----:B------:R2:W-:Y:S01]  /*16750*/  STL.64 [R1+0x2438], R42 ;  /* 0x0024382a01007387 */ /* 0x0005e20000100a00 */
[----:B-1----:R-:W-:-:S03]  /*16760*/  IMAD.WIDE R44, R9, 0x4, R32 ;  /* 0x00000004092c7825 */ /* 0x002fc600078e0220 */
[----:B------:R-:W-:Y:S04]  /*16770*/  LDGSTS.E [R2+0x29400], desc[UR8][R54.64], !P6 ;  /* 0x2940000036027fae */ /* 0x000fe8000f121848 */
[----:B------:R-:W-:Y:S01]  /*16780*/  STL.64 [R1+0x7868], R90 ;  /* 0x0078685a01007387 */ /* 0x000fe20000100a00 */
[----:B--2---:R-:W-:-:S03]  /*16790*/  IMAD.WIDE R42, R9, 0x4, R34 ;  /* 0x00000004092a7825 */ /* 0x004fc600078e0222 */
[----:B------:R-:W-:Y:S01]  /*167a0*/  LDGSTS.E [R2+0x29480], desc[UR8][R52.64], !P6 ;  /* 0x2948000034027fae */ /* 0x000fe2000f121848 */
[----:B------:R-:W-:-:S03]  /*167b0*/  IMAD R9, R232, 0x56, RZ ;  /* 0x00000056e8097824 */ /* 0x000fc600078e02ff */
[----:B------:R-:W-:Y:S04]  /*167c0*/  STL.64 [R1+0x7870], R88 ;  /* 0x0078705801007387 */ /* 0x000fe80000100a00 */
[----:B------:R-:W-:Y:S04]  /*167d0*/  LDGSTS.E [R2+0x29500], desc[UR8][R50.64], !P6 ;  /* 0x2950000032027fae */ /* 0x000fe8000f121848 */
[----:B------:R-:W-:Y:S04]  /*167e0*/  STL.64 [R1+0x7878], R86 ;  /* 0x0078785601007387 */ /* 0x000fe80000100a00 */
[----:B------:R1:W-:Y:S04]  /*167f0*/  LDGSTS.E [R2+0x29580], desc[UR8][R48.64], !P6 ;  /* 0x2958000030027fae */ /* 0x0003e8000f121848 */
[----:B------:R-:W-:Y:S04]  /*16800*/  STL.64 [R1+0x2d20], R40 ;  /* 0x002d202801007387 */ /* 0x000fe80000100a00 */
[----:B------:R-:W-:Y:S04]  /*16810*/  LDGSTS.E [R2+0x29600], desc[UR8][R46.64], !P6 ;  /* 0x296000002e027fae */ /* 0x000fe8000f121848 */
[----:B------:R1:W-:Y:S04]  /*16820*/  STL.64 [R1+0x2d18], R48 ;  /* 0x002d183001007387 */ /* 0x0003e80000100a00 */
[----:B------:R-:W-:Y:S04]  /*16830*/  LDGSTS.E [R2+0x29680], desc[UR8][R44.64], !P6 ;  /* 0x296800002c027fae */ /* 0x000fe8000f121848 */
[----:B------:R2:W-:Y:S04]  /*16840*/  STL.64 [R1+0x2d10], R56 ;  /* 0x002d103801007387 */ /* 0x0005e80000100a00 */
[----:B------:R-:W-:Y:S01]  /*16850*/  LDGSTS.E [R2+0x29700], desc[UR8][R42.64], !P6 ;  /* 0x297000002a027fae */ /* 0x000fe2000f121848 */
[----:B-1----:R-:W-:-:S03]  /*16860*/  IMAD.WIDE R48, R9, 0x4, R28 ;  /* 0x0000000409307825 */ /* 0x002fc600078e021c */
[----:B------:R1:W-:Y:S04]  /*16870*/  STL.64 [R1+0x23d0], R70 ;  /* 0x0023d04601007387 */ /* 0x0003e80000100a00 */
[----:B------:R3:W-:Y:S01]  /*16880*/  LDGSTS.E [R2+0x29780], desc[UR8][R40.64], !P6 ;  /* 0x2978000028027fae */ /* 0x0007e2000f121848 */
[----:B------:R-:W-:Y:S01]  /*16890*/  ISETP.GE.U32.AND P6, PT, R104, 0x7fffff2a, PT ;  /* 0x7fffff2a6800780c */ /* 0x000fe20003fc6070 */
[C---:B--2---:R-:W-:Y:S02]  /*168a0*/  IMAD.WIDE R56, R9.reuse, 0x4, R20 ;  /* 0x0000000409387825 */ /* 0x044fe400078e0214 */
[----:B------:R2:W-:Y:S04]  /*168b0*/  STL.64 [R1+0x23c8], R60 ;  /* 0x0023c83c01007387 */ /* 0x0005e80000100a00 */
[----:B------:R4:W-:Y:S01]  /*168c0*/  STL.64 [R1+0x23c0], R58 ;  /* 0x0023c03a01007387 */ /* 0x0009e20000100a00 */
[----:B-1----:R-:W-:-:S03]  /*168d0*/  IMAD.WIDE R70, R9, 0x4, R240 ;  /* 0x0000000409467825 */ /* 0x002fc600078e02f0 */
[----:B------:R1:W-:Y:S01]  /*168e0*/  STL.64 [R1+0x23b8], R54 ;  /* 0x0023b83601007387 */ /* 0x0003e20000100a00 */
[----:B---3--:R-:W-:-:S03]  /*168f0*/  IMAD.WIDE R40, R9, 0x4, R36 ;  /* 0x0000000409287825 */ /* 0x008fc600078e0224 */
[----:B------:R3:W-:Y:S01]  /*16900*/  STL.64 [R1+0x23b0], R52 ;  /* 0x0023b03401007387 */ /* 0x0007e20000100a00 */
[----:B--2---:R-:W-:-:S03]  /*16910*/  IMAD.WIDE R60, R9, 0x4, R16 ;  /* 0x00000004093c7825 */ /* 0x004fc600078e0210 */
[----:B------:R2:W-:Y:S01]  /*16920*/  STL.64 [R1+0x23a8], R50 ;  /* 0x0023a83201007387 */ /* 0x0005e20000100a00 */
[----:B----4-:R-:W-:-:S03]  /*16930*/  IMAD.WIDE R58, R9, 0x4, R18 ;  /* 0x00000004093a7825 */ /* 0x010fc600078e0212 */
        /* <DEDUP_REMOVED lines=14> */
[----:B------:R-:W-:Y:S01]  /*16a20*/  LDGSTS.E [R2+0x2b000], desc[UR8][R70.64], !P6 ;  /* 0x2b00000046027fae */ /* 0x000fe2000f121848 */
[----:B----4-:R-:W-:-:S03]  /*16a30*/  IMAD.WIDE R66, R9, 0x4, R10 ;  /* 0x0000000409427825 */ /* 0x010fc600078e020a */
[----:B------:R-:W-:Y:S01]  /*16a40*/  LDGSTS.E [R2+0x2b080], desc[UR8][R68.64], !P6 ;  /* 0x2b08000044027fae */ /* 0x000fe2000f121848 */
[----:B-1----:R-:W-:-:S03]  /*16a50*/  IMAD.WIDE R64, R9, 0x4, R12 ;  /* 0x0000000409407825 */ /* 0x002fc600078e020c */
[----:B------:R-:W-:Y:S01]  /*16a60*/  LDGSTS.E [R2+0x2b100], desc[UR8][R66.64], !P6 ;  /* 0x2b10000042027fae */ /* 0x000fe2000f121848 */
[----:B---3--:R-:W-:-:S03]  /*16a70*/  IMAD.WIDE R62, R9, 0x4, R14 ;  /* 0x00000004093e7825 */ /* 0x008fc600078e020e */
[----:B------:R1:W-:Y:S01]  /*16a80*/  LDGSTS.E [R2+0x2b180], desc[UR8][R64.64], !P6 ;  /* 0x2b18000040027fae */ /* 0x0003e2000f121848 */
[----:B------:R-:W-:Y:S02]  /*16a90*/  IMAD R9, R109, 0x20, R105 ;  /* 0x000000206d097824 */ /* 0x000fe400078e0269 */
[--C-:B------:R-:W-:Y:S01]  /*16aa0*/  IMAD.WIDE R108, R110, 0x4, R12.reuse ;  /* 0x000000046e6c7825 */ /* 0x100fe200078e020c */
[----:B------:R-:W-:Y:S02]  /*16ab0*/  LDGSTS.E [R2+0x2b200], desc[UR8][R62.64], !P6 ;  /* 0x2b2000003e027fae */ /* 0x000fe4000f121848 */
[----:B------:R-:W-:Y:S02]  /*16ac0*/  LEA R113, R113, R9, 0x5 ;  /* 0x0000000971717211 */ /* 0x000fe400078e28ff */
[----:B------:R-:W-:Y:S04]  /*16ad0*/  LDGSTS.E [R2+0x2b280], desc[UR8][R60.64], !P6 ;  /* 0x2b2800003c027fae */ /* 0x000fe8000f121848 */
[----:B------:R-:W-:Y:S04]  /*16ae0*/  LDGSTS.E [R2+0x2b300], desc[UR8][R58.64], !P6 ;  /* 0x2b3000003a027fae */ /* 0x000fe8000f121848 */
[----:B------:R1:W-:Y:S04]  /*16af0*/  STL.64 [R1+0x8b8], R64 ;  /* 0x0008b84001007387 */ /* 0x0003e80000100a00 */
[----:B------:R-:W-:Y:S04]  /*16b00*/  LDGSTS.E [R2+0x2b380], desc[UR8][R56.64], !P6 ;  /* 0x2b38000038027fae */ /* 0x000fe8000f121848 */
        /* <DEDUP_REMOVED lines=9> */
[----:B------:R-:W-:Y:S04]  /*16ba0*/  STL.64 [R1+0x2d38], R40 ;  /* 0x002d382801007387 */ /* 0x000fe80000100a00 */
[----:B------:R1:W-:Y:S01]  /*16bb0*/  LDGSTS.E [R2+0x2b580], desc[UR8][R48.64], !P6 ;  /* 0x2b58000030027fae */ /* 0x0003e2000f121848 */
[----:B--2---:R-:W-:-:S03]  /*16bc0*/  IMAD.WIDE R66, R106, 0x4, R10 ;  /* 0x000000046a427825 */ /* 0x004fc600078e020a */
        /* <DEDUP_REMOVED lines=10> */
[C---:B-1----:R-:W-:Y:S01]  /*16c70*/  IMAD.WIDE R62, R106.reuse, 0x4, R14 ;  /* 0x000000046a3e7825 */ /* 0x042fe200078e020e */
[C---:B------:R-:W-:Y:S02]  /*16c80*/  LEA R104, P6, R105.reuse, UR10, 0x2 ;  /* 0x0000000a69687c11 */ /* 0x040fe4000f8c10ff */
[----:B------:R1:W-:Y:S02]  /*16c90*/  STL.64 [R1+0x2318], R58 ;  /* 0x0023183a01007387 */ /* 0x0003e40000100a00 */
[----:B------:R-:W-:Y:S01]  /*16ca0*/  LEA.HI.X.SX32 R105, R105, UR11, 0x2, P6 ;  /* 0x0000000b69697c11 */ /* 0x000fe2000b0f16ff */
[----:B------:R-:W-:Y:S01]  /*16cb0*/  ULDC.64 UR10, c[0x0][0x218] ;  /* 0x00008600000a7ab9 */ /* 0x000fe20000000a00 */
[C---:B--2---:R-:W-:Y:S01]  /*16cc0*/  IMAD.WIDE R60, R106.reuse, 0x4, R16 ;  /* 0x000000046a3c7825 */ /* 0x044fe200078e0210 */
[----:B------:R-:W-:Y:S03]  /*16cd0*/  LDGSTS.E [R2+0x2d000], desc[UR8][R70.64], !P4 ;  /* 0x2d00000046027fae */ /* 0x000fe6000e121848 */
[C---:B---3--:R-:W-:Y:S01]  /*16ce0*/  IMAD.WIDE R40, R106.reuse, 0x4, R36 ;  /* 0x000000046a287825 */ /* 0x048fe200078e0224 */
[----:B------:R-:W-:Y:S03]  /*16cf0*/  LDGSTS.E [R2+0x2d080], desc[UR8][R68.64], !P4 ;  /* 0x2d08000044027fae */ /* 0x000fe6000e121848 */
[C---:B-1----:R-:W-:Y:S01]  /*16d00*/  IMAD.WIDE R58, R106.reuse, 0x4, R18 ;  /* 0x000000046a3a7825 */ /* 0x042fe200078e0212 */
[----:B------:R1:W-:Y:S04]  /*16d10*/  STL.64 [R1+0x2310], R54 ;  /* 0x0023103601007387 */ /* 0x0003e80000100a00 */
[----:B------:R-:W-:Y:S04]  /*16d20*/  LDGSTS.E [R2+0x2d100], desc[UR8][R66.64], !P4 ;  /* 0x2d10000042027fae */ /* 0x000fe8000e121848 */
[----:B------:R2:W-:Y:S01]  /*16d30*/  STL.64 [R1+0x2308], R52 ;  /* 0x0023083401007387 */ /* 0x0005e20000100a00 */
[----:B-1----:R-:W-:-:S03]  /*16d40*/  IMAD.WIDE R54, R106, 0x4, R22 ;  /* 0x000000046a367825 */ /* 0x002fc600078e0216 */
[----:B------:R1:W-:Y:S04]  /*16d50*/  LDGSTS.E [R2+0x2d180], desc[UR8][R64.64], !P4 ;  /* 0x2d18000040027fae */ /* 0x0003e8000e121848 */
[----:B------:R3:W-:Y:S01]  /*16d60*/  STL.64 [R1+0x2300], R50 ;  /* 0x0023003201007387 */ /* 0x0007e20000100a00 */
[----:B--2---:R-:W-:-:S03]  /*16d70*/  IMAD.WIDE R52, R106, 0x4, R24 ;  /* 0x000000046a347825 */ /* 0x004fc600078e0218 */
[----:B------:R-:W-:Y:S04]  /*16d80*/  LDGSTS.E [R2+0x2d200], desc[UR8][R62.64], !P4 ;  /* 0x2d2000003e027fae */ /* 0x000fe8000e121848 */
[----:B------:R-:W-:Y:S01]  /*16d90*/  LDGSTS.E [R2+0x2d280], desc[UR8][R60.64], !P4 ;  /* 0x2d2800003c027fae */ /* 0x000fe2000e121848 */
[----:B---3--:R-:W-:-:S03]  /*16da0*/  IMAD.WIDE R50, R106, 0x4, R26 ;  /* 0x000000046a327825 */ /* 0x008fc600078e021a */
[----:B------:R2:W-:Y:S04]  /*16db0*/  STL.64 [R1+0x22f8], R46 ;  /* 0x0022f82e01007387 */ /* 0x0005e80000100a00 */
        /* <DEDUP_REMOVED lines=9> */
[----:B------:R-:W-:Y:S04]  /*16e50*/  LDGSTS.E [R2+0x2d500], desc[UR8][R50.64], !P4 ;  /* 0x2d50000032027fae */ /* 0x000fe8000e121848 */
[----:B------:R2:W-:Y:S04]  /*16e60*/  LDGSTS.E [R2+0x2d580], desc[UR8][R48.64], !P4 ;  /* 0x2d58000030027fae */ /* 0x0005e8000e121848 */
[----:B------:R3:W-:Y:S04]  /*16e70*/  LDGSTS.E [R2+0x2d600], desc[UR8][R46.64], !P4 ;  /* 0x2d6000002e027fae */ /* 0x0007e8000e121848 */
[----:B------:R4:W-:Y:S04]  /*16e80*/  LDGSTS.E [R2+0x2d680], desc[UR8][R44.64], !P4 ;  /* 0x2d6800002c027fae */ /* 0x0009e8000e121848 */
[----:B------:R5:W-:Y:S04]  /*16e90*/  LDGSTS.E [R2+0x2d700], desc[UR8][R42.64], !P4 ;  /* 0x2d7000002a027fae */ /* 0x000be8000e121848 */
[----:B------:R5:W-:Y:S01]  /*16ea0*/  LDGSTS.E [R2+0x2d780], desc[UR8][R40.64], !P4 ;  /* 0x2d78000028027fae */ /* 0x000be2000e121848 */
[----:B------:R-:W-:Y:S01]  /*16eb0*/  ISETP.GE.U32.AND P4, PT, R107, 0x7fffff22, PT ;  /* 0x7fffff226b00780c */ /* 0x000fe20003f86070 */
[----:B------:R-:W-:-:S02]  /*16ec0*/  IMAD.WIDE R106, R110, 0x4, R10 ;  /* 0x000000046e6a7825 */ /* 0x000fc400078e020a */
[----:B------:R1:W-:Y:S04]  /*16ed0*/  STL.64 [R1+0x8c0], R64 ;  /* 0x0008c04001007387 */ /* 0x0003e80000100a00 */
[----:B------:R-:W-:Y:S04]  /*16ee0*/  STL.64 [R1+0x20], R70 ;  /* 0x0000204601007387 */ /* 0x000fe80000100a00 */
[----:B------:R-:W-:Y:S04]  /*16ef0*/  STL.64 [R1+0x18], R68 ;  /* 0x0000184401007387 */ /* 0x000fe80000100a00 */
[----:B------:R2:W-:Y:S01]  /*16f00*/  STL.64 [R1+0x10], R66 ;  /* 0x0000104201007387 */ /* 0x0005e20000100a00 */
[----:B-1----:R-:W-:-:S03]  /*16f10*/  IMAD.WIDE R64, R110, 0x4, R242 ;  /* 0x000000046e407825 */ /* 0x002fc600078e02f2 */
[----:B------:R1:W-:Y:S04]  /*16f20*/  STL.64 [R1+0x2d58], R48 ;  /* 0x002d583001007387 */ /* 0x0003e80000100a00 */
[----:B------:R3:W-:Y:S01]  /*16f30*/  STL.64 [R1+0x2d50], R56 ;  /* 0x002d503801007387 */ /* 0x0007e20000100a00 */
[----:B--2---:R-:W-:-:S03]  /*16f40*/  IMAD.WIDE R66, R110, 0x4, R240 ;  /* 0x000000046e427825 */ /* 0x004fc600078e02f0 */
[----:B------:R2:W-:Y:S01]  /*16f50*/  STL.64 [R1+0x2280], R62 ;  /* 0x0022803e01007387 */ /* 0x0005e20000100a00 */
[----:B-1----:R-:W-:-:S03]  /*16f60*/  IMAD.WIDE R48, R110, 0x4, R28 ;  /* 0x000000046e307825 */ /* 0x002fc600078e021c */
[----:B------:R1:W-:Y:S01]  /*16f70*/  STL.64 [R1+0x2278], R60 ;  /* 0x0022783c01007387 */ /* 0x0003e20000100a00 */
[----:B---3--:R-:W-:-:S03]  /*16f80*/  IMAD.WIDE R56, R110, 0x4, R20 ;  /* 0x000000046e387825 */ /* 0x008fc600078e0214 */
[----:B------:R3:W-:Y:S01]  /*16f90*/  STL.64 [R1+0x2270], R58 ;  /* 0x0022703a01007387 */ /* 0x0007e20000100a00 */
[----:B--2---:R-:W-:-:S03]  /*16fa0*/  IMAD.WIDE R62, R110, 0x4, R14 ;  /* 0x000000046e3e7825 */ /* 0x004fc600078e020e */
[----:B------:R-:W-:Y:S01]  /*16fb0*/  LDGSTS.E [R2+0x2f000], desc[UR8][R66.64], !P4 ;  /* 0x2f00000042027fae */ /* 0x000fe2000e121848 */
[----:B-1----:R-:W-:-:S03]  /*16fc0*/  IMAD.WIDE R60, R110, 0x4, R16 ;  /* 0x000000046e3c7825 */ /* 0x002fc600078e0210 */
[----:B------:R1:W-:Y:S01]  /*16fd0*/  LDGSTS.E [R2+0x2f080], desc[UR8][R64.64], !P4 ;  /* 0x2f08000040027fae */ /* 0x0003e2000e121848 */
        /* <DEDUP_REMOVED lines=8> */
[----:B------:R3:W-:Y:S04]  /*17060*/  LDGSTS.E [R2+0x2f200], desc[UR8][R62.64], !P4 ;  /* 0x2f2000003e027fae */ /* 0x0007e8000e121848 */
[----:B------:R3:W-:Y:S01]  /*17070*/  LDGSTS.E [R2+0x2f280], desc[UR8][R60.64], !P4 ;  /* 0x2f2800003c027fae */ /* 0x0007e2000e121848 */
[----:B--2---:R-:W-:-:S03]  /*17080*/  IMAD.WIDE R50, R110, 0x4, R26 ;  /* 0x000000046e327825 */ /* 0x004fc600078e021a */
[----:B------:R2:W-:Y:S04]  /*17090*/  STL.64 [R1+0x2250], R46 ;  /* 0x0022502e01007387 */ /* 0x0005e80000100a00 */
        /* <DEDUP_REMOVED lines=13> */
[C---:B------:R-:W-:Y:S01]  /*17170*/  LEA R110, P6, R9.reuse, UR10, 0x2 ;  /* 0x0000000a096e7c11 */ /* 0x040fe2000f8c10ff */
[----:B------:R-:W-:Y:S02]  /*17180*/  ULDC UR10, c[0x0][0x238] ;  /* 0x00008e00000a7ab9 */ /* 0x000fe40000000800 */
[----:B------:R1:W-:Y:S01]  /*17190*/  LDGSTS.E [R2+0x2f600], desc[UR8][R46.64], !P4 ;  /* 0x2f6000002e027fae */ /* 0x0003e2000e121848 */
[----:B------:R-:W-:Y:S01]  /*171a0*/  LEA.HI.X.SX32 R111, R9, UR11, 0x2, P6 ;  /* 0x0000000b096f7c11 */ /* 0x000fe2000b0f16ff */
[----:B------:R-:W-:Y:S01]  /*171b0*/  IMAD R9, R232, 0x62, RZ ;  /* 0x00000062e8097824 */ /* 0x000fe200078e02ff */
[----:B------:R-:W-:Y:S01]  /*171c0*/  ISETP.GE.U32.AND P6, PT, R115, 0x7fffff1a, PT ;  /* 0x7fffff1a7300780c */ /* 0x000fe20003fc6070 */
[----:B------:R1:W-:Y:S01]  /*171d0*/  LDGSTS.E [R2+0x2f680], desc[UR8][R44.64], !P4 ;  /* 0x2f6800002c027fae */ /* 0x0003e2000e121848 */
[----:B------:R-:W-:Y:S01]  /*171e0*/  USHF.L.U32 UR10, UR10, 0x7, URZ ;  /* 0x000000070a0a7899 */ /* 0x000fe2000800063f */
[C---:B------:R-:W-:Y:S01]  /*171f0*/  IMAD.WIDE R116, R9.reuse, 0x4, R242 ;  /* 0x0000000409747825 */ /* 0x040fe200078e02f2 */
[----:B------:R-:W-:Y:S01]  /*17200*/  ULDC UR11, c[0x0][0x240] ;  /* 0x00009000000b7ab9 */ /* 0x000fe20000000800 */
[----:B------:R1:W-:Y:S02]  /*17210*/  LDGSTS.E [R2+0x2f700], desc[UR8][R42.64], !P4 ;  /* 0x2f7000002a027fae */ /* 0x0003e4000e121848 */
[----:B------:R-:W-:-:S02]  /*17220*/  IMAD.WIDE R118, R9, 0x4, R10 ;  /* 0x0000000409767825 */ /* 0x000fc400078e020a */
[----:B------:R1:W-:Y:S01]  /*17230*/  LDGSTS.E [R2+0x2f780], desc[UR8][R40.64], !P4 ;  /* 0x2f78000028027fae */ /* 0x0003e2000e121848 */
[----:B------:R-:W-:Y:S01]  /*17240*/  LEA R112, P4, R113, UR12, 0x2 ;  /* 0x0000000c71707c11 */ /* 0x000fe2000f8810ff */
[----:B------:R-:W-:Y:S01]  /*17250*/  IMAD.WIDE R120, R9, 0x4, R12 ;  /* 0x0000000409787825 */ /* 0x000fe200078e020c */
[----:B------:R-:W-:Y:S01]  /*17260*/  ULDC UR12, c[0x0][0x240] ;  /* 0x00009000000c7ab9 */ /* 0x000fe20000000800 */
[----:B------:R-:W-:Y:S01]  /*17270*/  STL.64 [R1+0x76e0], R104 ;  /* 0x0076e06801007387 */ /* 0x000fe20000100a00 */
[----:B------:R-:W-:Y:S01]  /*17280*/  LEA.HI.X.SX32 R113, R113, UR13, 0x2, P4 ;  /* 0x0000000d71717c11 */ /* 0x000fe2000a0f16ff */
[----:B------:R-:W-:Y:S01]  /*17290*/  ULDC UR13, c[0x0][0x240] ;  /* 0x00009000000d7ab9 */ /* 0x000fe20000000800 */
[----:B------:R-:W-:Y:S01]  /*172a0*/  ISETP.GE.U32.AND P4, PT, R114, 0x7fffff16, PT ;  /* 0x7fffff167200780c */ /* 0x000fe20003f86070 */
[--C-:B------:R-:W-:Y:S01]  /*172b0*/  IMAD.WIDE R114, R9, 0x4, R240.reuse ;  /* 0x0000000409727825 */ /* 0x100fe200078e02f0 */
[----:B------:R3:W-:Y:S04]  /*172c0*/  STL.64 [R1+0x8d0], R64 ;  /* 0x0008d04001007387 */ /* 0x0007e80000100a00 */
[----:B------:R-:W-:Y:S04]  /*172d0*/  STL.64 [R1+0x8c8], R66 ;  /* 0x0008c84201007387 */ /* 0x000fe80000100a00 */
[----:B------:R2:W-:Y:S04]  /*172e0*/  STL.64 [R1+0x1ef8], R62 ;  /* 0x001ef83e01007387 */ /* 0x0005e80000100a00 */
[----:B------:R4:W-:Y:S01]  /*172f0*/  STL.64 [R1+0x1ef0], R60 ;  /* 0x001ef03c01007387 */ /* 0x0009e20000100a00 */
[----:B---3--:R-:W-:-:S03]  /*17300*/  IMAD.WIDE R64, R128, 0x4, R240 ;  /* 0x0000000480407825 */ /* 0x008fc600078e02f0 */
[----:B------:R3:W-:Y:S01]  /*17310*/  STL.64 [R1+0x1ee8], R58 ;  /* 0x001ee83a01007387 */ /* 0x0007e20000100a00 */
[----:B--2---:R-:W-:-:S03]  /*17320*/  IMAD.WIDE R62, R9, 0x4, R14 ;  /* 0x00000004093e7825 */ /* 0x004fc600078e020e */
[----:B------:R-:W-:Y:S01]  /*17330*/  LDGSTS.E [R2+0x31000], desc[UR8][R114.64], !P3 ;  /* 0x3100000072027fae */ /* 0x000fe2000d921848 */
[----:B----4-:R-:W-:-:S03]  /*17340*/  IMAD.WIDE R60, R9, 0x4, R16 ;  /* 0x00000004093c7825 */ /* 0x010fc600078e0210 */
        /* <DEDUP_REMOVED lines=30> */
[----:B------:R-:W-:-:S03]  /*17530*/  IADD3 R9, R123, -0x73, RZ ;  /* 0xffffff8d7b097810 */ /* 0x000fc60007ffe0ff */
[----:B------:R2:W-:Y:S04]  /*17540*/  LDGSTS.E [R2+0x31600], desc[UR8][R46.64], !P3 ;  /* 0x316000002e027fae */ /* 0x0005e8000d921848 */
[----:B------:R2:W-:Y:S04]  /*17550*/  LDGSTS.E [R2+0x31680], desc[UR8][R44.64], !P3 ;  /* 0x316800002c027fae */ /* 0x0005e8000d921848 */
[----:B------:R-:W-:Y:S04]  /*17560*/  STL.64 [R1+0x7708], R106 ;  /* 0x0077086a01007387 */ /* 0x000fe80000100a00 */
[----:B------:R2:W-:Y:S04]  /*17570*/  LDGSTS.E [R2+0x31700], desc[UR8][R42.64], !P3 ;  /* 0x317000002a027fae */ /* 0x0005e8000d921848 */
[----:B------:R-:W-:Y:S04]  /*17580*/  STL.64 [R1+0x7710], R108 ;  /* 0x0077106c01007387 */ /* 0x000fe80000100a00 */
        /* <DEDUP_REMOVED lines=8> */
[----:B-1----:R-:W-:-:S03]  /*17610*/  IMAD.WIDE R62, R128, 0x4, R14 ;  /* 0x00000004803e7825 */ /* 0x002fc600078e020e */
[----:B------:R1:W-:Y:S01]  /*17620*/  STL.64 [R1+0x1e80], R56 ;  /* 0x001e803801007387 */ /* 0x0003e20000100a00 */
[----:B----4-:R-:W-:-:S03]  /*17630*/  IMAD.WIDE R60, R128, 0x4, R16 ;  /* 0x00000004803c7825 */ /* 0x010fc600078e0210 */
[----:B------:R-:W-:Y:S01]  /*17640*/  LDGSTS.E [R2+0x33000], desc[UR8][R64.64], !P6 ;  /* 0x3300000040027fae */ /* 0x000fe2000f121848 */
[----:B-----5:R-:W-:-:S03]  /*17650*/  IMAD.WIDE R58, R128, 0x4, R18 ;  /* 0x00000004803a7825 */ /* 0x020fc600078e0212 */
[----:B------:R4:W-:Y:S04]  /*17660*/  STL.64 [R1+0x1e78], R54 ;  /* 0x001e783601007387 */ /* 0x0009e80000100a00 */
[----:B------:R-:W-:Y:S01]  /*17670*/  LDGSTS.E [R2+0x33080], desc[UR8][R122.64], !P6 ;  /* 0x330800007a027fae */ /* 0x000fe2000f121848 */
[----:B-1----:R-:W-:-:S03]  /*17680*/  IMAD.WIDE R56, R128, 0x4, R20 ;  /* 0x0000000480387825 */ /* 0x002fc600078e0214 */
[----:B------:R3:W-:Y:S04]  /*17690*/  STL.64 [R1+0x1e70], R52 ;  /* 0x001e703401007387 */ /* 0x0007e80000100a00 */
[----:B------:R-:W-:Y:S01]  /*176a0*/  LDGSTS.E [R2+0x33100], desc[UR8][R124.64], !P6 ;  /* 0x331000007c027fae */ /* 0x000fe2000f121848 */
[----:B----4-:R-:W-:-:S03]  /*176b0*/  IMAD.WIDE R54, R128, 0x4, R22 ;  /* 0x0000000480367825 */ /* 0x010fc600078e0216 */
[----:B------:R1:W-:Y:S04]  /*176c0*/  STL.64 [R1+0x1e68], R50 ;  /* 0x001e683201007387 */ /* 0x0003e80000100a00 */
[----:B------:R-:W-:Y:S01]  /*176d0*/  LDGSTS.E [R2+0x33180], desc[UR8][R126.64], !P6 ;  /* 0x331800007e027fae */ /* 0x000fe2000f121848 */
        /* <DEDUP_REMOVED lines=18> */
[----:B------:R2:W-:Y:S01]  /*17800*/  LDGSTS.E [R2+0x33500], desc[UR8][R50.64], !P6 ;  /* 0x3350000032027fae */ /* 0x0005e2000f121848 */
[----:B---3--:R-:W-:-:S03]  /*17810*/  IMAD.WIDE R40, R128, 0x4, R36 ;  /* 0x0000000480287825 */ /* 0x008fc600078e0224 */
        /* <DEDUP_REMOVED lines=11> */
[----:B------:R-:W-:Y:S02]  /*178d0*/  STL.64 [R1+0x7728], R120 ;  /* 0x0077287801007387 */ /* 0x000fe40000100a00 */
[----:B------:R-:W-:-:S02]  /*178e0*/  IMAD.WIDE R132, R9, 0x4, R10 ;  /* 0x0000000409847825 */ /* 0x000fc400078e020a */
[----:B------:R-:W-:Y:S02]  /*178f0*/  STL.64 [R1+0x598], R64 ;  /* 0x0005984001007387 */ /* 0x000fe40000100a00 */
[C---:B------:R-:W-:Y:S02]  /*17900*/  IMAD.WIDE R134, R9.reuse, 0x4, R12 ;  /* 0x0000000409867825 */ /* 0x040fe400078e020c */
[----:B------:R4:W-:Y:S04]  /*17910*/  STL.64 [R1+0x1e38], R62 ;  /* 0x001e383e01007387 */ /* 0x0009e80000100a00 */
[----:B------:R5:W-:Y:S04]  /*17920*/  STL.64 [R1+0x1e30], R60 ;  /* 0x001e303c01007387 */ /* 0x000be80000100a00 */
[----:B------:R1:W-:Y:S01]  /*17930*/  STL.64 [R1+0x1e28], R58 ;  /* 0x001e283a01007387 */ /* 0x0003e20000100a00 */
[----:B----4-:R-:W-:-:S03]  /*17940*/  IMAD.WIDE R62, R9, 0x4, R14 ;  /* 0x00000004093e7825 */ /* 0x010fc600078e020e */
[----:B------:R4:W-:Y:S01]  /*17950*/  STL.64 [R1+0x1e20], R56 ;  /* 0x001e203801007387 */ /* 0x0009e20000100a00 */
[----:B-----5:R-:W-:-:S03]  /*17960*/  IMAD.WIDE R60, R9, 0x4, R16 ;  /* 0x00000004093c7825 */ /* 0x020fc600078e0210 */
[----:B------:R-:W-:Y:S01]  /*17970*/  LDGSTS.E [R2+0x35000], desc[UR8][R128.64], !P4 ;  /* 0x3500000080027fae */ /* 0x000fe2000e121848 */
[----:B-1----:R-:W-:-:S03]  /*17980*/  IMAD.WIDE R58, R9, 0x4, R18 ;  /* 0x00000004093a7825 */ /* 0x002fc600078e0212 */
[----:B------:R1:W-:Y:S04]  /*17990*/  STL.64 [R1+0x1e18], R54 ;  /* 0x001e183601007387 */ /* 0x0003e80000100a00 */
[----:B------:R-:W-:Y:S01]  /*179a0*/  LDGSTS.E [R2+0x35080], desc[UR8][R130.64], !P4 ;  /* 0x3508000082027fae */ /* 0x000fe2000e121848 */
[----:B----4-:R-:W-:-:S03]  /*179b0*/  IMAD.WIDE R56, R9, 0x4, R20 ;  /* 0x0000000409387825 */ /* 0x010fc600078e0214 */
        /* <DEDUP_REMOVED lines=18> */
[----:B------:R-:W-:Y:S04]  /*17ae0*/  STL.64 [R1+0x78a0], R122 ;  /* 0x0078a07a01007387 */ /* 0x000fe80000100a00 */
[----:B------:R3:W-:Y:S01]  /*17af0*/  LDGSTS.E [R2+0x35400], desc[UR8][R54.64], !P4 ;  /* 0x3540000036027fae */ /* 0x0007e2000e121848 */
[----:B-1----:R-:W-:-:S03]  /*17b00*/  IMAD.WIDE R42, R9, 0x4, R34 ;  /* 0x00000004092a7825 */ /* 0x002fc600078e0222 */
[----:B------:R1:W-:Y:S04]  /*17b10*/  STL.64 [R1+0x1de0], R40 ;  /* 0x001de02801007387 */ /* 0x0003e80000100a00 */
[----:B------:R3:W-:Y:S04]  /*17b20*/  LDGSTS.E [R2+0x35480], desc[UR8][R52.64], !P4 ;  /* 0x3548000034027fae */ /* 0x0007e8000e121848 */
[----:B------:R3:W-:Y:S01]  /*17b30*/  LDGSTS.E [R2+0x35500], desc[UR8][R50.64], !P4 ;  /* 0x3550000032027fae */ /* 0x0007e2000e121848 */
[----:B-1----:R-:W-:-:S03]  /*17b40*/  IMAD.WIDE R40, R9, 0x4, R36 ;  /* 0x0000000409287825 */ /* 0x002fc600078e0224 */
        /* <DEDUP_REMOVED lines=15> */
[----:B----4-:R-:W-:-:S03]  /*17c40*/  IMAD.WIDE R60, R144, 0x4, R16 ;  /* 0x00000004903c7825 */ /* 0x010fc600078e0210 */
[----:B------:R-:W-:Y:S01]  /*17c50*/  LDGSTS.E [R2+0x37000], desc[UR8][R136.64], !P3 ;  /* 0x3700000088027fae */ /* 0x000fe2000d921848 */
[----:B-----5:R-:W-:-:S03]  /*17c60*/  IMAD.WIDE R58, R144, 0x4, R18 ;  /* 0x00000004903a7825 */ /* 0x020fc600078e0212 */
[----:B------:R3:W-:Y:S04]  /*17c70*/  STL.64 [R1+0x1db8], R54 ;  /* 0x001db83601007387 */ /* 0x0007e80000100a00 */
[----:B------:R-:W-:Y:S01]  /*17c80*/  LDGSTS.E [R2+0x37080], desc[UR8][R138.64], !P3 ;  /* 0x370800008a027fae */ /* 0x000fe2000d921848 */
[----:B--2---:R-:W-:-:S03]  /*17c90*/  IMAD.WIDE R56, R144, 0x4, R20 ;  /* 0x0000000490387825 */ /* 0x004fc600078e0214 */
[----:B------:R2:W-:Y:S04]  /*17ca0*/  STL.64 [R1+0x1db0], R52 ;  /* 0x001db03401007387 */ /* 0x0005e80000100a00 */
[----:B------:R-:W-:Y:S01]  /*17cb0*/  LDGSTS.E [R2+0x37100], desc[UR8][R140.64], !P3 ;  /* 0x371000008c027fae */ /* 0x000fe2000d921848 */
[----:B---3--:R-:W-:-:S03]  /*17cc0*/  IMAD.WIDE R54, R144, 0x4, R22 ;  /* 0x0000000490367825 */ /* 0x008fc600078e0216 */
        /* <DEDUP_REMOVED lines=17> */
[----:B------:R2:W-:Y:S01]  /*17de0*/  STL.64 [R1+0x1d80], R40 ;  /* 0x001d802801007387 */ /* 0x0005e20000100a00 */
[----:B-1----:R-:W-:-:S03]  /*17df0*/  IMAD.WIDE R42, R144, 0x4, R34 ;  /* 0x00000004902a7825 */ /* 0x002fc600078e0222 */
[----:B------:R1:W-:Y:S04]  /*17e00*/  LDGSTS.E [R2+0x37480], desc[UR8][R52.64], !P3 ;  /* 0x3748000034027fae */ /* 0x0003e8000d921848 */
[----:B------:R1:W-:Y:S01]  /*17e10*/  LDGSTS.E [R2+0x37500], desc[UR8][R50.64], !P3 ;  /* 0x3750000032027fae */ /* 0x0003e2000d921848 */
[----:B--2---:R-:W-:-:S03]  /*17e20*/  IMAD.WIDE R40, R144, 0x4, R36 ;  /* 0x0000000490287825 */ /* 0x004fc600078e0224 */
        /* <DEDUP_REMOVED lines=13> */
[----:B------:R4:W-:Y:S02]  /*17f00*/  STL.64 [R1+0x1d78], R62 ;  /* 0x001d783e01007387 */ /* 0x0009e40000100a00 */
[C---:B------:R-:W-:Y:S02]  /*17f10*/  IMAD.WIDE R150, R9.reuse, 0x4, R12 ;  /* 0x0000000409967825 */ /* 0x040fe400078e020c */
[----:B------:R5:W-:Y:S04]  /*17f20*/  STL.64 [R1+0x1d70], R60 ;  /* 0x001d703c01007387 */ /* 0x000be80000100a00 */
[----:B------:R3:W-:Y:S01]  /*17f30*/  STL.64 [R1+0x1d68], R58 ;  /* 0x001d683a01007387 */ /* 0x0007e20000100a00 */
[----:B----4-:R-:W-:-:S03]  /*17f40*/  IMAD.WIDE R62, R9, 0x4, R14 ;  /* 0x00000004093e7825 */ /* 0x010fc600078e020e */
[----:B------:R4:W-:Y:S01]  /*17f50*/  STL.64 [R1+0x1d60], R56 ;  /* 0x001d603801007387 */ /* 0x0009e20000100a00 */
[----:B-----5:R-:W-:-:S03]  /*17f60*/  IMAD.WIDE R60, R9, 0x4, R16 ;  /* 0x00000004093c7825 */ /* 0x020fc600078e0210 */
[----:B------:R-:W-:Y:S01]  /*17f70*/  LDGSTS.E [R2+0x39000], desc[UR8][R144.64], !P6 ;  /* 0x3900000090027fae */ /* 0x000fe2000f121848 */
[----:B---3--:R-:W-:-:S03]  /*17f80*/  IMAD.WIDE R58, R9, 0x4, R18 ;  /* 0x00000004093a7825 */ /* 0x008fc600078e0212 */
[----:B------:R3:W-:Y:S04]  /*17f90*/  STL.64 [R1+0x1d58], R54 ;  /* 0x001d583601007387 */ /* 0x0007e80000100a00 */
[----:B------:R-:W-:Y:S01]  /*17fa0*/  LDGSTS.E [R2+0x39080], desc[UR8][R146.64], !P6 ;  /* 0x3908000092027fae */ /* 0x000fe2000f121848 */
[----:B----4-:R-:W-:-:S03]  /*17fb0*/  IMAD.WIDE R56, R9, 0x4, R20 ;  /* 0x0000000409387825 */ /* 0x010fc600078e0214 */
[----:B------:R1:W-:Y:S04]  /*17fc0*/  STL.64 [R1+0x1d50], R52 ;  /* 0x001d503401007387 */ /* 0x0003e80000100a00 */
[----:B------:R-:W-:Y:S01]  /*17fd0*/  LDGSTS.E [R2+0x39100], desc[UR8][R148.64], !P6 ;  /* 0x3910000094027fae */ /* 0x000fe2000f121848 */
[----:B---3--:R-:W-:-:S03]  /*17fe0*/  IMAD.WIDE R54, R9, 0x4, R22 ;  /* 0x0000000409367825 */ /* 0x008fc600078e0216 */
[----:B------:R3:W-:Y:S04]  /*17ff0*/  STL.64 [R1+0x1d48], R50 ;  /* 0x001d483201007387 */ /* 0x0007e80000100a00 */
[----:B------:R-:W-:Y:S01]  /*18000*/  LDGSTS.E [R2+0x39180], desc[UR8][R150.64], !P6 ;  /* 0x3918000096027fae */ /* 0x000fe2000f121848 */
[----:B-1----:R-:W-:-:S03]  /*18010*/  IMAD.WIDE R52, R9, 0x4, R24 ;  /* 0x0000000409347825 */ /* 0x002fc600078e0218 */
        /* <DEDUP_REMOVED lines=18> */
[----:B-1----:R-:W-:-:S03]  /*18140*/  IMAD.WIDE R40, R9, 0x4, R36 ;  /* 0x0000000409287825 */ /* 0x002fc600078e0224 */
[----:B------:R1:W-:Y:S01]  /*18150*/  LDGSTS.E [R2+0x39580], desc[UR8][R48.64], !P6 ;  /* 0x3958000030027fae */ /* 0x0003e2000f121848 */
[----:B------:R-:W-:-:S03]  /*18160*/  IADD3 R9, R153, -0x4, RZ ;  /* 0xfffffffc99097810 */ /* 0x000fc60007ffe0ff */
        /* <DEDUP_REMOVED lines=147> */
[----:B------:R-:W-:Y:S04]  /*18aa0*/  STL.64 [R1+0x7960], R162 ;  /* 0x007960a201007387 */ /* 0x000fe80000100a00 */
        /* <DEDUP_REMOVED lines=22> */
[----:B------:R1:W-:Y:S01]  /*18c10*/  STL.64 [R1+0x1bb8], R46 ;  /* 0x001bb82e01007387 */ /* 0x0003e20000100a00 */
[----:B-----5:R-:W-:-:S03]  /*18c20*/  IMAD.WIDE R52, R9, 0x4, R24 ;  /* 0x0000000409347825 */ /* 0x020fc600078e0218 */
[----:B------:R-:W-:Y:S01]  /*18c30*/  LDGSTS.E [R0+0x1800], desc[UR8][R70.64], !P4 ;  /* 0x0180000046007fae */ /* 0x000fe2000e121848 */
[----:B---3--:R-:W-:-:S03]  /*18c40*/  IMAD.WIDE R50, R9, 0x4, R26 ;  /* 0x0000000409327825 */ /* 0x008fc600078e021a */
[----:B------:R3:W-:Y:S01]  /*18c50*/  STL.64 [R1+0x1bb0], R44 ;  /* 0x001bb02c01007387 */ /* 0x0007e20000100a00 */
[----:B--2---:R-:W-:-:S03]  /*18c60*/  IMAD.WIDE R48, R9, 0x4, R28 ;  /* 0x0000000409307825 */ /* 0x004fc600078e021c */
[----:B------:R2:W-:Y:S01]  /*18c70*/  LDGSTS.E [R0+0x1880], desc[UR8][R68.64], !P4 ;  /* 0x0188000044007fae */ /* 0x0005e2000e121848 */
[----:B-1----:R-:W-:-:S03]  /*18c80*/  IMAD.WIDE R46, R9, 0x4, R30 ;  /* 0x00000004092e7825 */ /* 0x002fc600078e021e */
[----:B------:R-:W-:Y:S04]  /*18c90*/  STL.64 [R1+0x7978], R168 ;  /* 0x007978a801007387 */ /* 0x000fe80000100a00 */
[----:B------:R1:W-:Y:S01]  /*18ca0*/  LDGSTS.E [R0+0x1900], desc[UR8][R66.64], !P4 ;  /* 0x0190000042007fae */ /* 0x0003e2000e121848 */
[----:B---3--:R-:W-:-:S03]  /*18cb0*/  IMAD.WIDE R44, R9, 0x4, R32 ;  /* 0x00000004092c7825 */ /* 0x008fc600078e0220 */
[----:B------:R3:W-:Y:S04]  /*18cc0*/  STL.64 [R1+0x1ba8], R42 ;  /* 0x001ba82a01007387 */ /* 0x0007e80000100a00 */
[----:B------:R4:W-:Y:S04]  /*18cd0*/  LDGSTS.E [R0+0x1980], desc[UR8][R64.64], !P4 ;  /* 0x0198000040007fae */ /* 0x0009e8000e121848 */
[----:B------:R5:W-:Y:S04]  /*18ce0*/  STL.64 [R1+0x1ba0], R40 ;  /* 0x001ba02801007387 */ /* 0x000be80000100a00 */
[----:B------:R4:W-:Y:S01]  /*18cf0*/  LDGSTS.E [R0+0x1a00], desc[UR8][R62.64], !P4 ;  /* 0x01a000003e007fae */ /* 0x0009e2000e121848 */
[----:B---3--:R-:W-:-:S03]  /*18d00*/  IMAD.WIDE R42, R9, 0x4, R34 ;  /* 0x00000004092a7825 */ /* 0x008fc600078e0222 */
[----:B------:R-:W-:Y:S04]  /*18d10*/  STL.64 [R1+0x7980], R170 ;  /* 0x007980aa01007387 */ /* 0x000fe80000100a00 */
[----:B------:R3:W-:Y:S01]  /*18d20*/  LDGSTS.E [R0+0x1a80], desc[UR8][R60.64], !P4 ;  /* 0x01a800003c007fae */ /* 0x0007e2000e121848 */
[----:B-----5:R-:W-:-:S03]  /*18d30*/  IMAD.WIDE R40, R9, 0x4, R36 ;  /* 0x0000000409287825 */ /* 0x020fc600078e0224 */
[----:B------:R-:W-:Y:S01]  /*18d40*/  STL.64 [R1+0x7988], R172 ;  /* 0x007988ac01007387 */ /* 0x000fe20000100a00 */
[----:B------:R-:W-:Y:S02]  /*18d50*/  VIADD R9, R178, 0xffffffec ;  /* 0xffffffecb2097836 */ /* 0x000fe40000000000 */
[----:B------:R-:W5:Y:S01]  /*18d60*/  LDC R178, c[0x0][0x230] ;  /* 0x00008c00ffb27b82 */ /* 0x000f620000000800 */
[----:B------:R3:W-:Y:S04]  /*18d70*/  LDGSTS.E [R0+0x1b00], desc[UR8][R58.64], !P4 ;  /* 0x01b000003a007fae */ /* 0x0007e8000e121848 */
[----:B------:R-:W-:Y:S04]  /*18d80*/  STL.64 [R1+0x7990], R174 ;  /* 0x007990ae01007387 */ /* 0x000fe80000100a00 */
[----:B------:R3:W-:Y:S04]  /*18d90*/  LDGSTS.E [R0+0x1b80], desc[UR8][R56.64], !P4 ;  /* 0x01b8000038007fae */ /* 0x0007e8000e121848 */
[----:B------:R2:W-:Y:S04]  /*18da0*/  STL.64 [R1+0x76f8], R2 ;  /* 0x0076f80201007387 */ /* 0x0005e80000100a00 */
[----:B------:R5:W-:Y:S04]  /*18db0*/  LDGSTS.E [R0+0x1c00], desc[UR8][R54.64], !P4 ;  /* 0x01c0000036007fae */ /* 0x000be8000e121848 */
[----:B------:R-:W-:Y:S04]  /*18dc0*/  STL.64 [R1+0x4a0], R70 ;  /* 0x0004a04601007387 */ /* 0x000fe80000100a00 */
[----:B------:R5:W-:Y:S01]  /*18dd0*/  LDGSTS.E [R0+0x1c80], desc[UR8][R52.64], !P4 ;  /* 0x01c8000034007fae */ /* 0x000be2000e121848 */
[----:B--2---:R-:W-:-:S03]  /*18de0*/  IMAD.WIDE R2, R176, 0x4, R36 ;  /* 0x00000004b0027825 */ /* 0x004fc600078e0224 */
[----:B------:R2:W-:Y:S04]  /*18df0*/  STL.64 [R1+0x498], R68 ;  /* 0x0004984401007387 */ /* 0x0005e80000100a00 */
[----:B------:R5:W-:Y:S04]  /*18e00*/  LDGSTS.E [R0+0x1d00], desc[UR8][R50.64], !P4 ;  /* 0x01d0000032007fae */ /* 0x000be8000e121848 */
        /* <DEDUP_REMOVED lines=58> */
[----:B------:R3:W-:Y:S02]  /*191b0*/  STL.64 [R1+0x418], R66 ;  /* 0x0004184201007387 */ /* 0x0007e40000100a00 */
[----:B------:R-:W-:Y:S02]  /*191c0*/  IMAD.WIDE R172, R9, 0x4, R10 ;  /* 0x0000000409ac7825 */ /* 0x000fe400078e020a */
[----:B------:R5:W-:Y:S04]  /*191d0*/  STL.64 [R1+0x410], R64 ;  /* 0x0004104001007387 */ /* 0x000be80000100a00 */
[----:B------:R4:W-:Y:S01]  /*191e0*/  STL.64 [R1+0x408], R62 ;  /* 0x0004083e01007387 */ /* 0x0009e20000100a00 */
[----:B-1----:R-:W-:-:S03]  /*191f0*/  IMAD.WIDE R68, R176, 0x4, R240 ;  /* 0x00000004b0447825 */ /* 0x002fc600078e02f0 */
[----:B------:R1:W-:Y:S01]  /*19200*/  STL.64 [R1+0x400], R60 ;  /* 0x0004003c01007387 */ /* 0x0003e20000100a00 */
[----:B---3--:R-:W-:-:S03]  /*19210*/  IMAD.WIDE R66, R176, 0x4, R242 ;  /* 0x00000004b0427825 */ /* 0x008fc600078e02f2 */
[----:B------:R3:W-:Y:S01]  /*19220*/  STL.64 [R1+0x3f8], R58 ;  /* 0x0003f83a01007387 */ /* 0x0007e20000100a00 */
[----:B-----5:R-:W-:-:S03]  /*19230*/  IMAD.WIDE R64, R9, 0x4, R240 ;  /* 0x0000000409407825 */ /* 0x020fc600078e02f0 */
[----:B------:R5:W-:Y:S01]  /*19240*/  STL.64 [R1+0x3f0], R56 ;  /* 0x0003f03801007387 */ /* 0x000be20000100a00 */
[----:B----4-:R-:W-:-:S03]  /*19250*/  IMAD.WIDE R62, R9, 0x4, R12 ;  /* 0x00000004093e7825 */ /* 0x010fc600078e020c */
[----:B------:R4:W-:Y:S01]  /*19260*/  LDGSTS.E [R0+0x5800], desc[UR8][R64.64], !P6 ;  /* 0x0580000040007fae */ /* 0x0009e2000f121848 */
[----:B-1----:R-:W-:-:S03]  /*19270*/  IMAD.WIDE R60, R9, 0x4, R14 ;  /* 0x00000004093c7825 */ /* 0x002fc600078e020e */
[----:B------:R1:W-:Y:S01]  /*19280*/  STL.64 [R1+0x3e8], R54 ;  /* 0x0003e83601007387 */ /* 0x0003e20000100a00 */
[----:B---3--:R-:W-:-:S03]  /*19290*/  IMAD.WIDE R58, R9, 0x4, R16 ;  /* 0x00000004093a7825 */ /* 0x008fc600078e0210 */
[----:B------:R-:W-:Y:S01]  /*192a0*/  LDGSTS.E [R0+0x5880], desc[UR8][R174.64], !P6 ;  /* 0x05880000ae007fae */ /* 0x000fe2000f121848 */
[----:B-----5:R-:W-:-:S03]  /*192b0*/  IMAD.WIDE R56, R9, 0x4, R18 ;  /* 0x0000000409387825 */ /* 0x020fc600078e0212 */
        /* <DEDUP_REMOVED lines=25> */
[----:B--2---:R-:W-:-:S03]  /*19450*/  IMAD.WIDE R2, R9, 0x4, R36 ;  /* 0x0000000409027825 */ /* 0x004fc600078e0224 */
[----:B------:R2:W-:Y:S01]  /*19460*/  STL.64 [R1+0x3a0], R64 ;  /* 0x0003a04001007387 */ /* 0x0005e20000100a00 */
[----:B------:R-:W-:-:S03]  /*19470*/  VIADD R9, R178, 0xffffffe4 ;  /* 0xffffffe4b2097836 */ /* 0x000fc60000000000 */
[----:B------:R1:W-:Y:S01]  /*19480*/  LDGSTS.E [R0+0x5d80], desc[UR8][R46.64], !P6 ;  /* 0x05d800002e007fae */ /* 0x0003e2000f121848 */
[----:B------:R-:W1:Y:S03]  /*19490*/  LDC R178, c[0x0][0x230] ;  /* 0x00008c00ffb27b82 */ /* 0x000e660000000800 */
        /* <DEDUP_REMOVED lines=11> */
[C---:B-----5:R-:W-:Y:S01]  /*19550*/  IMAD.WIDE R58, R176.reuse, 0x4, R16 ;  /* 0x00000004b03a7825 */ /* 0x060fe200078e0210 */
[----:B------:R-:W-:Y:S02]  /*19560*/  ISETP.GE.U32.AND P6, PT, R177, 0x7fffff69, PT ;  /* 0x7fffff69b100780c */ /* 0x000fe40003fc6070 */
[----:B------:R4:W-:Y:S01]  /*19570*/  STL.64 [R1+0x1070], R54 ;  /* 0x0010703601007387 */ /* 0x0009e20000100a00 */
[----:B------:R-:W5:Y:S03]  /*19580*/  LDC R177, c[0x0][0x230] ;  /* 0x00008c00ffb17b82 */ /* 0x000f660000000800 */
[----:B------:R-:W-:Y:S01]  /*19590*/  LDGSTS.E [R0+0x7800], desc[UR8][R68.64], !P4 ;  /* 0x0780000044007fae */ /* 0x000fe2000e121848 */
[----:B--2---:R-:W-:-:S03]  /*195a0*/  IMAD.WIDE R56, R176, 0x4, R18 ;  /* 0x00000004b0387825 */ /* 0x004fc600078e0212 */
[----:B------:R3:W-:Y:S04]  /*195b0*/  STL.64 [R1+0x1078], R52 ;  /* 0x0010783401007387 */ /* 0x0007e80000100a00 */
[----:B------:R2:W-:Y:S01]  /*195c0*/  LDGSTS.E [R0+0x7880], desc[UR8][R66.64], !P4 ;  /* 0x0788000042007fae */ /* 0x0005e2000e121848 */
[----:B----4-:R-:W-:-:S03]  /*195d0*/  IMAD.WIDE R54, R176, 0x4, R20 ;  /* 0x00000004b0367825 */ /* 0x010fc600078e0214 */
[----:B------:R1:W-:Y:S04]  /*195e0*/  STL.64 [R1+0x1080], R50 ;  /* 0x0010803201007387 */ /* 0x0003e80000100a00 */
[----:B------:R4:W-:Y:S01]  /*195f0*/  LDGSTS.E [R0+0x7900], desc[UR8][R64.64], !P4 ;  /* 0x0790000040007fae */ /* 0x0009e2000e121848 */
[----:B---3--:R-:W-:-:S03]  /*19600*/  IMAD.WIDE R52, R176, 0x4, R22 ;  /* 0x00000004b0347825 */ /* 0x008fc600078e0216 */
[----:B------:R3:W-:Y:S01]  /*19610*/  STL.64 [R1+0x1088], R48 ;  /* 0x0010883001007387 */ /* 0x0007e20000100a00 */
[----:B-----5:R-:W-:-:S03]  /*19620*/  IADD3 R177, R177, -0x20, RZ ;  /* 0xffffffe0b1b17810 */ /* 0x020fc60007ffe0ff */
        /* <DEDUP_REMOVED lines=19> */
[----:B-1----:R-:W-:Y:S02]  /*19760*/  IMAD.MOV.U32 R174, RZ, RZ, R38 ;  /* 0x000000ffffae7224 */ /* 0x002fe400078e0026 */
[----:B------:R-:W-:Y:S01]  /*19770*/  IMAD.MOV.U32 R175, RZ, RZ, R39 ;  /* 0x000000ffffaf7224 */ /* 0x000fe200078e0027 */
[----:B------:R1:W-:Y:S01]  /*19780*/  LDGSTS.E [R0+0x7d00], desc[UR8][R48.64], !P4 ;  /* 0x07d0000030007fae */ /* 0x0003e2000e121848 */
[----:B------:R-:W-:-:S03]  /*19790*/  IMAD.WIDE R38, R252, 0x4, R36 ;  /* 0x00000004fc267825 */ /* 0x000fc600078e0224 */
[----:B------:R1:W-:Y:S01]  /*197a0*/  LDGSTS.E [R0+0x7d80], desc[UR8][R46.64], !P4 ;  /* 0x07d800002e007fae */ /* 0x0003e2000e121848 */
[----:B---3--:R-:W-:-:S03]  /*197b0*/  IMAD.WIDE R2, R176, 0x4, R36 ;  /* 0x00000004b0027825 */ /* 0x008fc600078e0224 */
[----:B------:R3:W-:Y:S01]  /*197c0*/  LDGSTS.E [R0+0x7e00], desc[UR8][R44.64], !P4 ;  /* 0x07e000002c007fae */ /* 0x0007e2000e121848 */
[----:B------:R-:W-:-:S03]  /*197d0*/  IMAD R176, R232, 0x17, RZ ;  /* 0x00000017e8b07824 */ /* 0x000fc600078e02ff */
[----:B------:R3:W-:Y:S01]  /*197e0*/  LDGSTS.E [R0+0x7e80], desc[UR8][R42.64], !P4 ;  /* 0x07e800002a007fae */ /* 0x0007e2000e121848 */
[----:B------:R-:W-:-:S03]  /*197f0*/  IMAD.WIDE R122, R176, 0x4, R240 ;  /* 0x00000004b07a7825 */ /* 0x000fc600078e02f0 */
[----:B------:R3:W-:Y:S04]  /*19800*/  LDGSTS.E [R0+0x7f00], desc[UR8][R40.64], !P4 ;  /* 0x07f0000028007fae */ /* 0x0007e8000e121848 */
[----:B------:R3:W-:Y:S01]  /*19810*/  LDGSTS.E [R0+0x7f80], desc[UR8][R2.64], !P4 ;  /* 0x07f8000002007fae */ /* 0x0007e2000e121848 */
[----:B------:R-:W-:Y:S01]  /*19820*/  ISETP.GE.U32.AND P4, PT, R9, 0x7fffff65, PT ;  /* 0x7fffff650900780c */ /* 0x000fe20003f86070 */
[----:B------:R-:W-:Y:S02]  /*19830*/  IMAD R9, R232, 0x13, RZ ;  /* 0x00000013e8097824 */ /* 0x000fe400078e02ff */
[----:B------:R-:W-:Y:S02]  /*19840*/  STL.64 [R1+0x7a28], R172 ;  /* 0x007a28ac01007387 */ /* 0x000fe40000100a00 */
[----:B------:R-:W-:-:S02]  /*19850*/  IMAD.WIDE R166, R9, 0x4, R10 ;  /* 0x0000000409a67825 */ /* 0x000fc400078e020a */
[----:B------:R-:W-:Y:S02]  /*19860*/  STL.64 [R1+0x380], R68 ;  /* 0x0003804401007387 */ /* 0x000fe40000100a00 */
[----:B------:R-:W-:Y:S02]  /*19870*/  IMAD.WIDE R164, R9, 0x4, R12 ;  /* 0x0000000409a47825 */ /* 0x000fe400078e020c */
[----:B------:R2:W-:Y:S04]  /*19880*/  STL.64 [R1+0x378], R66 ;  /* 0x0003784201007387 */ /* 0x0005e80000100a00 */
        /* <DEDUP_REMOVED lines=8> */
[----:B------:R5:W-:Y:S01]  /*19910*/  LDGSTS.E [R0+0x9800], desc[UR8][R64.64], !P3 ;  /* 0x0980000040007fae */ /* 0x000be2000d921848 */
[----:B-1----:R-:W-:-:S03]  /*19920*/  IMAD.WIDE R60, R9, 0x4, R14 ;  /* 0x00000004093c7825 */ /* 0x002fc600078e020e */
[----:B------:R1:W-:Y:S01]  /*19930*/  STL.64 [R1+0x1b80], R54 ;  /* 0x001b803601007387 */ /* 0x0003e20000100a00 */
[----:B--2---:R-:W-:-:S03]  /*19940*/  IMAD.WIDE R58, R9, 0x4, R16 ;  /* 0x00000004093a7825 */ /* 0x004fc600078e0210 */
[----:B------:R2:W-:Y:S01]  /*19950*/  LDGSTS.E [R0+0x9880], desc[UR8][R62.64], !P3 ;  /* 0x098800003e007fae */ /* 0x0005e2000d921848 */
[----:B----4-:R-:W-:-:S03]  /*19960*/  IMAD.WIDE R56, R9, 0x4, R18 ;  /* 0x0000000409387825 */ /* 0x010fc600078e0212 */
        /* <DEDUP_REMOVED lines=25> */
[----:B----4-:R-:W-:-:S03]  /*19b00*/  IMAD.WIDE R2, R9, 0x4, R36 ;  /* 0x0000000409027825 */ /* 0x010fc600078e0224 */
[----:B------:R4:W-:Y:S01]  /*19b10*/  LDGSTS.E [R0+0x9d80], desc[UR8][R46.64], !P3 ;  /* 0x09d800002e007fae */ /* 0x0009e2000d921848 */
[----:B------:R-:W-:-:S03]  /*19b20*/  VIADD R9, R178, 0xffffffdc ;  /* 0xffffffdcb2097836 */ /* 0x000fc60000000000 */
[----:B------:R3:W-:Y:S01]  /*19b30*/  STL.64 [R1+0x360], R64 ;  /* 0x0003604001007387 */ /* 0x0007e20000100a00 */
[----:B------:R-:W4:Y:S03]  /*19b40*/  LDC R178, c[0x0][0x230] ;  /* 0x00008c00ffb27b82 */ /* 0x000f260000000800 */
[----:B------:R4:W-:Y:S04]  /*19b50*/  LDGSTS.E [R0+0x9e00], desc[UR8][R44.64], !P3 ;  /* 0x09e000002c007fae */ /* 0x0009e8000d921848 */
        /* <DEDUP_REMOVED lines=13> */
[----:B------:R-:W-:Y:S04]  /*19c30*/  LDGSTS.E [R0+0xb800], desc[UR8][R122.64], !P6 ;  /* 0x0b8000007a007fae */ /* 0x000fe8000f121848 */
[----:B------:R5:W-:Y:S01]  /*19c40*/  STL.64 [R1+0x1b20], R54 ;  /* 0x001b203601007387 */ /* 0x000be20000100a00 */
[----:B---3--:R-:W-:-:S03]  /*19c50*/  IMAD.WIDE R56, R176, 0x4, R18 ;  /* 0x00000004b0387825 */ /* 0x008fc600078e0212 */
[----:B------:R-:W-:Y:S04]  /*19c60*/  LDGSTS.E [R0+0xb880], desc[UR8][R66.64], !P6 ;  /* 0x0b88000042007fae */ /* 0x000fe8000f121848 */
[----:B------:R3:W-:Y:S01]  /*19c70*/  STL.64 [R1+0x1b18], R52 ;  /* 0x001b183401007387 */ /* 0x0007e20000100a00 */
[----:B-----5:R-:W-:-:S03]  /*19c80*/  IMAD.WIDE R54, R176, 0x4, R20 ;  /* 0x00000004b0367825 */ /* 0x020fc600078e0214 */
[----:B------:R5:W-:Y:S01]  /*19c90*/  LDGSTS.E [R0+0xb900], desc[UR8][R64.64], !P6 ;  /* 0x0b90000040007fae */ /* 0x000be2000f121848 */
[----:B--2---:R-:W-:-:S03]  /*19ca0*/  VIADD R177, R177, 0xffffffd8 ;  /* 0xffffffd8b1b17836 */ /* 0x004fc60000000000 */
[----:B------:R1:W-:Y:S01]  /*19cb0*/  STL.64 [R1+0x1b10], R50 ;  /* 0x001b103201007387 */ /* 0x0003e20000100a00 */
[----:B---3--:R-:W-:-:S03]  /*19cc0*/  IMAD.WIDE R52, R176, 0x4, R22 ;  /* 0x00000004b0347825 */ /* 0x008fc600078e0216 */
        /* <DEDUP_REMOVED lines=23> */
[----:B------:R3:W-:Y:S01]  /*19e40*/  LDGSTS.E [R0+0xbe00], desc[UR8][R44.64], !P6 ;  /* 0x0be000002c007fae */ /* 0x0007e2000f121848 */
[----:B------:R-:W-:-:S03]  /*19e50*/  IMAD.WIDE R162, R176, 0x4, R240 ;  /* 0x00000004b0a27825 */ /* 0x000fc600078e02f0 */
[----:B------:R3:W-:Y:S01]  /*19e60*/  LDGSTS.E [R0+0xbe80], desc[UR8][R42.64], !P6 ;  /* 0x0be800002a007fae */ /* 0x0007e2000f121848 */
        /* <DEDUP_REMOVED lines=10> */
[----:B------:R-:W-:Y:S04]  /*19f10*/  STL.64 [R1+0x338], R66 ;  /* 0x0003384201007387 */ /* 0x000fe80000100a00 */
        /* <DEDUP_REMOVED lines=15> */
[----:B------:R1:W-:Y:S04]  /*1a010*/  STL.64 [R1+0x1ab0], R50 ;  /* 0x001ab03201007387 */ /* 0x0003e80000100a00 */
[----:B------:R-:W-:Y:S01]  /*1a020*/  LDGSTS.E [R0+0xd900], desc[UR8][R168.64], !P4 ;  /* 0x0d900000a8007fae */ /* 0x000fe2000e121848 */
[----:B----4-:R-:W-:-:S03]  /*1a030*/  IMAD.WIDE R52, R9, 0x4, R22 ;  /* 0x0000000409347825 */ /* 0x010fc600078e0216 */
[----:B------:R4:W-:Y:S04]  /*1a040*/  STL.64 [R1+0x1aa8], R48 ;  /* 0x001aa83001007387 */ /* 0x0009e80000100a00 */
[----:B------:R-:W-:Y:S01]  /*1a050*/  LDGSTS.E [R0+0xd980], desc[UR8][R128.64], !P4 ;  /* 0x0d98000080007fae */ /* 0x000fe2000e121848 */
[----:B-1----:R-:W-:-:S03]  /*1a060*/  IMAD.WIDE R50, R9, 0x4, R24 ;  /* 0x0000000409327825 */ /* 0x002fc600078e0218 */
        /* <DEDUP_REMOVED lines=9> */
[----:B------:R-:W-:Y:S04]  /*1a100*/  STL.64 [R1+0x79f8], R122 ;  /* 0x0079f87a01007387 */ /* 0x000fe80000100a00 */
[----:B------:R4:W-:Y:S01]  /*1a110*/  LDGSTS.E [R0+0xdb80], desc[UR8][R54.64], !P4 ;  /* 0x0db8000036007fae */ /* 0x0009e2000e121848 */
[----:B---3--:R-:W-:-:S03]  /*1a120*/  IMAD.WIDE R42, R9, 0x4, R32 ;  /* 0x00000004092a7825 */ /* 0x008fc600078e0220 */
[----:B------:R3:W-:Y:S04]  /*1a130*/  STL.64 [R1+0x1a88], R40 ;  /* 0x001a882801007387 */ /* 0x0007e80000100a00 */
[----:B------:R4:W-:Y:S04]  /*1a140*/  LDGSTS.E [R0+0xdc00], desc[UR8][R52.64], !P4 ;  /* 0x0dc0000034007fae */ /* 0x0009e8000e121848 */
[----:B------:R2:W-:Y:S01]  /*1a150*/  STL.64 [R1+0x1a80], R2 ;  /* 0x001a800201007387 */ /* 0x0005e20000100a00 */
[----:B---3--:R-:W-:-:S03]  /*1a160*/  IMAD.WIDE R40, R9, 0x4, R34 ;  /* 0x0000000409287825 */ /* 0x008fc600078e0222 */
[----:B------:R3:W-:Y:S04]  /*1a170*/  LDGSTS.E [R0+0xdc80], desc[UR8][R50.64], !P4 ;  /* 0x0dc8000032007fae */ /* 0x0007e8000e121848 */
[----:B------:R3:W-:Y:S01]  /*1a180*/  LDGSTS.E [R0+0xdd00], desc[UR8][R48.64], !P4 ;  /* 0x0dd0000030007fae */ /* 0x0007e2000e121848 */
[----:B--2---:R-:W-:-:S03]  /*1a190*/  IMAD.WIDE R2, R9, 0x4, R36 ;  /* 0x0000000409027825 */ /* 0x004fc600078e0224 */
[----:B------:R2:W-:Y:S01]  /*1a1a0*/  LDGSTS.E [R0+0xdd80], desc[UR8][R46.64], !P4 ;  /* 0x0dd800002e007fae */ /* 0x0005e2000e121848 */
[----:B------:R-:W-:-:S03]  /*1a1b0*/  VIADD R9, R178, 0xffffffd4 ;  /* 0xffffffd4b2097836 */ /* 0x000fc60000000000 */
[----:B------:R-:W-:Y:S01]  /*1a1c0*/  STL.64 [R1+0x320], R64 ;  /* 0x0003204001007387 */ /* 0x000fe20000100a00 */
[----:B------:R-:W2:Y:S03]  /*1a1d0*/  LDC R178, c[0x0][0x230] ;  /* 0x00008c00ffb27b82 */ /* 0x000ea60000000800 */
[----:B------:R2:W-:Y:S04]  /*1a1e0*/  LDGSTS.E [R0+0xde00], desc[UR8][R44.64], !P4 ;  /* 0x0de000002c007fae */ /* 0x0005e8000e121848 */
[----:B------:R1:W-:Y:S04]  /*1a1f0*/  STL.64 [R1+0x318], R62 ;  /* 0x0003183e01007387 */ /* 0x0003e80000100a00 */
[----:B------:R2:W-:Y:S04]  /*1a200*/  LDGSTS.E [R0+0xde80], desc[UR8][R42.64], !P4 ;  /* 0x0de800002a007fae */ /* 0x0005e8000e121848 */
[----:B------:R5:W-:Y:S04]  /*1a210*/  STL.64 [R1+0x1a78], R60 ;  /* 0x001a783c01007387 */ /* 0x000be80000100a00 */
[----:B------:R2:W-:Y:S01]  /*1a220*/  LDGSTS.E [R0+0xdf00], desc[UR8][R40.64], !P4 ;  /* 0x0df0000028007fae */ /* 0x0005e2000e121848 */
[----:B-1----:R-:W-:-:S03]  /*1a230*/  IMAD.WIDE R62, R176, 0x4, R12 ;  /* 0x00000004b03e7825 */ /* 0x002fc600078e020c */
[----:B------:R1:W-:Y:S04]  /*1a240*/  STL.64 [R1+0x1a70], R58 ;  /* 0x001a703a01007387 */ /* 0x0003e80000100a00 */
[----:B------:R2:W-:Y:S01]  /*1a250*/  LDGSTS.E [R0+0xdf80], desc[UR8][R2.64], !P4 ;  /* 0x0df8000002007fae */ /* 0x0005e2000e121848 */
[C---:B-----5:R-:W-:Y:S01]  /*1a260*/  IMAD.WIDE R60, R176.reuse, 0x4, R14 ;  /* 0x00000004b03c7825 */ /* 0x060fe200078e020e */
[----:B------:R-:W-:Y:S02]  /*1a270*/  ISETP.GE.U32.AND P4, PT, R177, 0x7fffff59, PT ;  /* 0x7fffff59b100780c */ /* 0x000fe40003f86070 */
[----:B------:R5:W-:Y:S01]  /*1a280*/  STL.64 [R1+0x1a68], R56 ;  /* 0x001a683801007387 */ /* 0x000be20000100a00 */
[----:B------:R-:W3:Y:S01]  /*1a290*/  LDC R177, c[0x0][0x230] ;  /* 0x00008c00ffb17b82 */ /* 0x000ee20000000800 */
[----:B-1----:R-:W-:-:S02]  /*1a2a0*/  IMAD.WIDE R58, R176, 0x4, R16 ;  /* 0x00000004b03a7825 */ /* 0x002fc400078e0210 */
[----:B------:R-:W-:Y:S04]  /*1a2b0*/  LDGSTS.E [R0+0xf800], desc[UR8][R162.64], !P3 ;  /* 0x0f800000a2007fae */ /* 0x000fe8000d921848 */
[----:B------:R4:W-:Y:S01]  /*1a2c0*/  STL.64 [R1+0x1a60], R54 ;  /* 0x001a603601007387 */ /* 0x0009e20000100a00 */
[----:B-----5:R-:W-:-:S03]  /*1a2d0*/  IMAD.WIDE R56, R176, 0x4, R18 ;  /* 0x00000004b0387825 */ /* 0x020fc600078e0212 */
[----:B------:R-:W-:Y:S04]  /*1a2e0*/  LDGSTS.E [R0+0xf880], desc[UR8][R160.64], !P3 ;  /* 0x0f880000a0007fae */ /* 0x000fe8000d921848 */
[----:B------:R1:W-:Y:S01]  /*1a2f0*/  STL.64 [R1+0x1a58], R52 ;  /* 0x001a583401007387 */ /* 0x0003e20000100a00 */
[----:B----4-:R-:W-:-:S03]  /*1a300*/  IMAD.WIDE R54, R176, 0x4, R20 ;  /* 0x00000004b0367825 */ /* 0x010fc600078e0214 */
[----:B------:R-:W-:Y:S01]  /*1a310*/  LDGSTS.E [R0+0xf900], desc[UR8][R148.64], !P3 ;  /* 0x0f90000094007fae */ /* 0x000fe2000d921848 */
[----:B---3--:R-:W-:-:S03]  /*1a320*/  IADD3 R177, R177, -0x30, RZ ;  /* 0xffffffd0b1b17810 */ /* 0x008fc60007ffe0ff */
        /* <DEDUP_REMOVED lines=25> */
[----:B------:R4:W-:Y:S01]  /*1a4c0*/  LDGSTS.E [R0+0xfe00], desc[UR8][R44.64], !P3 ;  /* 0x0fe000002c007fae */ /* 0x0009e2000d921848 */
[----:B------:R-:W-:-:S03]  /*1a4d0*/  IMAD.WIDE R246, R176, 0x4, R240 ;  /* 0x00000004b0f67825 */ /* 0x000fc600078e02f0 */
[----:B------:R4:W-:Y:S01]  /*1a4e0*/  LDGSTS.E [R0+0xfe80], desc[UR8][R42.64], !P3 ;  /* 0x0fe800002a007fae */ /* 0x0009e2000d921848 */
[----:B------:R-:W-:-:S03]  /*1a4f0*/  IMAD.WIDE R152, R176, 0x4, R10 ;  /* 0x00000004b0987825 */ /* 0x000fc600078e020a */
[----:B------:R-:W-:Y:S01]  /*1a500*/  STL.64 [R1+0x79d8], R168 ;  /* 0x0079d8a801007387 */ /* 0x000fe20000100a00 */
[----:B------:R-:W-:-:S03]  /*1a510*/  IMAD.WIDE R150, R176, 0x4, R12 ;  /* 0x00000004b0967825 */ /* 0x000fc600078e020c */
[----:B------:R4:W-:Y:S04]  /*1a520*/  LDGSTS.E [R0+0xff00], desc[UR8][R40.64], !P3 ;  /* 0x0ff0000028007fae */ /* 0x0009e8000d921848 */
[----:B------:R-:W-:Y:S04]  /*1a530*/  STL.64 [R1+0x79e0], R128 ;  /* 0x0079e08001007387 */ /* 0x000fe80000100a00 */
        /* <DEDUP_REMOVED lines=8> */
[----:B------:R-:W-:-:S02]  /*1a5c0*/  IMAD.WIDE R170, R9, 0x4, R12 ;  /* 0x0000000409aa7825 */ /* 0x000fc400078e020c */
[----:B------:R3:W-:Y:S02]  /*1a5d0*/  STL.64 [R1+0x1a08], R56 ;  /* 0x001a083801007387 */ /* 0x0007e40000100a00 */
[C---:B--2---:R-:W-:Y:S02]  /*1a5e0*/  IMAD.WIDE R62, R9.reuse, 0x4, R240 ;  /* 0x00000004093e7825 */ /* 0x044fe400078e02f0 */
[----:B------:R2:W-:Y:S02]  /*1a5f0*/  STL.64 [R1+0x1a00], R54 ;  /* 0x001a003601007387 */ /* 0x0005e40000100a00 */
[C---:B-----5:R-:W-:Y:S02]  /*1a600*/  IMAD.WIDE R60, R9.reuse, 0x4, R14 ;  /* 0x00000004093c7825 */ /* 0x060fe400078e020e */
[----:B------:R5:W-:Y:S02]  /*1a610*/  STL.64 [R1+0x19f8], R52 ;  /* 0x0019f83401007387 */ /* 0x000be40000100a00 */
[----:B-1----:R-:W-:-:S02]  /*1a620*/  IMAD.WIDE R58, R9, 0x4, R16 ;  /* 0x00000004093a7825 */ /* 0x002fc400078e0210 */
[----:B------:R1:W-:Y:S02]  /*1a630*/  STL.64 [R1+0x19f0], R50 ;  /* 0x0019f03201007387 */ /* 0x0003e40000100a00 */
[C---:B---3--:R-:W-:Y:S02]  /*1a640*/  IMAD.WIDE R56, R9.reuse, 0x4, R18 ;  /* 0x0000000409387825 */ /* 0x048fe400078e0212 */
[----:B------:R3:W-:Y:S02]  /*1a650*/  STL.64 [R1+0x19e8], R48 ;  /* 0x0019e83001007387 */ /* 0x0007e40000100a00 */
[C---:B--2---:R-:W-:Y:S02]  /*1a660*/  IMAD.WIDE R54, R9.reuse, 0x4, R20 ;  /* 0x0000000409367825 */ /* 0x044fe400078e0214 */
[----:B------:R4:W-:Y:S02]  /*1a670*/  STL.64 [R1+0x19e0], R46 ;  /* 0x0019e02e01007387 */ /* 0x0009e40000100a00 */
[----:B-----5:R-:W-:-:S02]  /*1a680*/  IMAD.WIDE R52, R9, 0x4, R22 ;  /* 0x0000000409347825 */ /* 0x020fc400078e0216 */
[----:B------:R2:W-:Y:S02]  /*1a690*/  STL.64 [R1+0x19d8], R44 ;  /* 0x0019d82c01007387 */ /* 0x0005e40000100a00 */
[C---:B-1----:R-:W-:Y:S02]  /*1a6a0*/  IMAD.WIDE R50, R9.reuse, 0x4, R24 ;  /* 0x0000000409327825 */ /* 0x042fe400078e0218 */
[----:B------:R1:W-:Y:S02]  /*1a6b0*/  STL.64 [R1+0x19d0], R42 ;  /* 0x0019d02a01007387 */ /* 0x0003e40000100a00 */
[C---:B---3--:R-:W-:Y:S02]  /*1a6c0*/  IMAD.WIDE R48, R9.reuse, 0x4, R26 ;  /* 0x0000000409307825 */ /* 0x048fe400078e021a */
[----:B------:R3:W-:Y:S02]  /*1a6d0*/  LDGSTS.E [R0+0x11800], desc[UR8][R62.64], !P6 ;  /* 0x118000003e007fae */ /* 0x0007e4000f121848 */
[----:B----4-:R-:W-:-:S02]  /*1a6e0*/  IMAD.WIDE R46, R9, 0x4, R28 ;  /* 0x00000004092e7825 */ /* 0x010fc400078e021c */
[----:B------:R-:W-:Y:S02]  /*1a6f0*/  STL.64 [R1+0x79c8], R162 ;  /* 0x0079c8a201007387 */ /* 0x000fe40000100a00 */
[C---:B--2---:R-:W-:Y:S02]  /*1a700*/  IMAD.WIDE R44, R9.reuse, 0x4, R30 ;  /* 0x00000004092c7825 */ /* 0x044fe400078e021e */
[----:B------:R-:W-:Y:S02]  /*1a710*/  LDGSTS.E [R0+0x11880], desc[UR8][R144.64], !P6 ;  /* 0x1188000090007fae */ /* 0x000fe4000f121848 */
[C---:B-1----:R-:W-:Y:S02]  /*1a720*/  IMAD.WIDE R42, R9.reuse, 0x4, R32 ;  /* 0x00000004092a7825 */ /* 0x042fe400078e0220 */
[----:B------:R1:W-:Y:S04]  /*1a730*/  STL.64 [R1+0x19c8], R40 ;  /* 0x0019c82801007387 */ /* 0x0003e80000100a00 */
[----:B------:R-:W-:Y:S04]  /*1a740*/  LDGSTS.E [R0+0x11900], desc[UR8][R130.64], !P6 ;  /* 0x1190000082007fae */ /* 0x000fe8000f121848 */
[----:B------:R2:W-:Y:S04]  /*1a750*/  STL.64 [R1+0x19c0], R2 ;  /* 0x0019c00201007387 */ /* 0x0005e80000100a00 */
[----:B------:R-:W-:Y:S01]  /*1a760*/  LDGSTS.E [R0+0x11980], desc[UR8][R170.64], !P6 ;  /* 0x11980000aa007fae */ /* 0x000fe2000f121848 */
[----:B-1----:R-:W-:-:S03]  /*1a770*/  IMAD.WIDE R40, R9, 0x4, R34 ;  /* 0x0000000409287825 */ /* 0x002fc600078e0222 */
[----:B------:R-:W-:Y:S04]  /*1a780*/  STL.64 [R1+0x79d0], R160 ;  /* 0x0079d0a001007387 */ /* 0x000fe80000100a00 */
[----:B------:R1:W-:Y:S01]  /*1a790*/  LDGSTS.E [R0+0x11a00], desc[UR8][R60.64], !P6 ;  /* 0x11a000003c007fae */ /* 0x0003e2000f121848 */
[----:B--2---:R-:W-:-:S03]  /*1a7a0*/  IMAD.WIDE R2, R9, 0x4, R36 ;  /* 0x0000000409027825 */ /* 0x004fc600078e0224 */
[----:B------:R-:W-:Y:S01]  /*1a7b0*/  STL.64 [R1+0x79e8], R148 ;  /* 0x0079e89401007387 */ /* 0x000fe20000100a00 */
[----:B------:R-:W-:Y:S02]  /*1a7c0*/  VIADD R9, R178, 0xffffffcc ;  /* 0xffffffccb2097836 */ /* 0x000fe40000000000 */
[----:B------:R-:W2:Y:S01]  /*1a7d0*/  LDC R178, c[0x0][0x230] ;  /* 0x00008c00ffb27b82 */ /* 0x000ea20000000800 */
[----:B------:R4:W-:Y:S04]  /*1a7e0*/  LDGSTS.E [R0+0x11a80], desc[UR8][R58.64], !P6 ;  /* 0x11a800003a007fae */ /* 0x0009e8000f121848 */
[----:B------:R3:W-:Y:S04]  /*1a7f0*/  STL.64 [R1+0x2e0], R62 ;  /* 0x0002e03e01007387 */ /* 0x0007e80000100a00 */
[----:B------:R5:W-:Y:S04]  /*1a800*/  LDGSTS.E [R0+0x11b00], desc[UR8][R56.64], !P6 ;  /* 0x11b0000038007fae */ /* 0x000be8000f121848 */
        /* <DEDUP_REMOVED lines=15> */
[----:B------:R4:W-:Y:S01]  /*1a900*/  LDGSTS.E [R0+0x11e00], desc[UR8][R44.64], !P6 ;  /* 0x11e000002c007fae */ /* 0x0009e2000f121848 */
[----:B---3--:R-:W-:-:S03]  /*1a910*/  IMAD.WIDE R52, R176, 0x4, R242 ;  /* 0x00000004b0347825 */ /* 0x008fc600078e02f2 */
[----:B------:R3:W-:Y:S04]  /*1a920*/  LDGSTS.E [R0+0x11e80], desc[UR8][R42.64], !P6 ;  /* 0x11e800002a007fae */ /* 0x0007e8000f121848 */
[----:B------:R3:W-:Y:S04]  /*1a930*/  LDGSTS.E [R0+0x11f00], desc[UR8][R40.64], !P6 ;  /* 0x11f0000028007fae */ /* 0x0007e8000f121848 */
[----:B------:R3:W-:Y:S01]  /*1a940*/  LDGSTS.E [R0+0x11f80], desc[UR8][R2.64], !P6 ;  /* 0x11f8000002007fae */ /* 0x0007e2000f121848 */
[----:B------:R-:W-:Y:S02]  /*1a950*/  ISETP.GE.U32.AND P6, PT, R177, 0x7fffff51, PT ;  /* 0x7fffff51b100780c */ /* 0x000fe40003fc6070 */
[----:B------:R-:W2:Y:S01]  /*1a960*/  LDC R177, c[0x0][0x230] ;  /* 0x00008c00ffb17b82 */ /* 0x000ea20000000800 */
[----:B------:R-:W-:Y:S04]  /*1a970*/  LDGSTS.E [R0+0x13800], desc[UR8][R246.64], !P4 ;  /* 0x13800000f6007fae */ /* 0x000fe8000e121848 */
[----:B------:R-:W-:Y:S04]  /*1a980*/  LDGSTS.E [R0+0x13880], desc[UR8][R52.64], !P4 ;  /* 0x1388000034007fae */ /* 0x000fe8000e121848 */
[----:B------:R1:W-:Y:S04]  /*1a990*/  STL.64 [R1+0x1990], R50 ;  /* 0x0019903201007387 */ /* 0x0003e80000100a00 */
[----:B------:R-:W-:Y:S04]  /*1a9a0*/  LDGSTS.E [R0+0x13900], desc[UR8][R152.64], !P4 ;  /* 0x1390000098007fae */ /* 0x000fe8000e121848 */
[----:B------:R5:W-:Y:S04]  /*1a9b0*/  STL.64 [R1+0x1988], R48 ;  /* 0x0019883001007387 */ /* 0x000be80000100a00 */
[----:B------:R-:W-:Y:S01]  /*1a9c0*/  LDGSTS.E [R0+0x13980], desc[UR8][R150.64], !P4 ;  /* 0x1398000096007fae */ /* 0x000fe2000e121848 */
[----:B-1----:R-:W-:-:S03]  /*1a9d0*/  IMAD.WIDE R50, R176, 0x4, R24 ;  /* 0x00000004b0327825 */ /* 0x002fc600078e0218 */
[----:B------:R1:W-:Y:S01]  /*1a9e0*/  STL.64 [R1+0x1980], R46 ;  /* 0x0019802e01007387 */ /* 0x0003e20000100a00 */
[----:B--2---:R-:W-:-:S03]  /*1a9f0*/  VIADD R177, R177, 0xffffffc8 ;  /* 0xffffffc8b1b17836 */ /* 0x004fc60000000000 */
[----:B------:R2:W-:Y:S01]  /*1aa00*/  LDGSTS.E [R0+0x13a00], desc[UR8][R62.64], !P4 ;  /* 0x13a000003e007fae */ /* 0x0005e2000e121848 */
[----:B-----5:R-:W-:-:S03]  /*1aa10*/  IMAD.WIDE R48, R176, 0x4, R26 ;  /* 0x00000004b0307825 */ /* 0x020fc600078e021a */
        /* <DEDUP_REMOVED lines=8> */
[----:B---3--:R-:W-:-:S03]  /*1aaa0*/  IMAD.WIDE R42, R176, 0x4, R32 ;  /* 0x00000004b02a7825 */ /* 0x008fc600078e0220 */
[----:B------:R-:W-:Y:S04]  /*1aab0*/  STL.64 [R1+0x79a8], R144 ;  /* 0x0079a89001007387 */ /* 0x000fe80000100a00 */
[----:B------:R3:W-:Y:S01]  /*1aac0*/  LDGSTS.E [R0+0x13c00], desc[UR8][R54.64], !P4 ;  /* 0x13c0000036007fae */ /* 0x0007e2000e121848 */
[----:B----4-:R-:W-:-:S03]  /*1aad0*/  IMAD.WIDE R40, R176, 0x4, R34 ;  /* 0x00000004b0287825 */ /* 0x010fc600078e0222 */
[----:B------:R4:W-:Y:S04]  /*1aae0*/  STL.64 [R1+0x1960], R2 ;  /* 0x0019600201007387 */ /* 0x0009e80000100a00 */
        /* <DEDUP_REMOVED lines=11> */
[----:B------:R4:W-:Y:S01]  /*1aba0*/  LDGSTS.E [R0+0x13f00], desc[UR8][R40.64], !P4 ;  /* 0x13f0000028007fae */ /* 0x0009e2000e121848 */
[----:B------:R-:W-:-:S03]  /*1abb0*/  IMAD.WIDE R134, R176, 0x4, R12 ;  /* 0x00000004b0867825 */ /* 0x000fc600078e020c */
[----:B------:R-:W-:Y:S04]  /*1abc0*/  STL.64 [R1+0x79b8], R170 ;  /* 0x0079b8aa01007387 */ /* 0x000fe80000100a00 */
[----:B------:R4:W-:Y:S01]  /*1abd0*/  LDGSTS.E [R0+0x13f80], desc[UR8][R2.64], !P4 ;  /* 0x13f8000002007fae */ /* 0x0009e2000e121848 */
[----:B------:R-:W-:Y:S01]  /*1abe0*/  ISETP.GE.U32.AND P4, PT, R9, 0x7fffff4d, PT ;  /* 0x7fffff4d0900780c */ /* 0x000fe20003f86070 */
[----:B------:R-:W-:Y:S02]  /*1abf0*/  IMAD R9, R232, 0x2b, RZ ;  /* 0x0000002be8097824 */ /* 0x000fe400078e02ff */
[----:B------:R2:W-:Y:S02]  /*1ac00*/  STL.64 [R1+0x1958], R62 ;  /* 0x0019583e01007387 */ /* 0x0005e40000100a00 */
[----:B------:R-:W-:-:S02]  /*1ac10*/  IMAD.WIDE R154, R9, 0x4, R240 ;  /* 0x00000004099a7825 */ /* 0x000fc400078e02f0 */
[----:B------:R5:W-:Y:S02]  /*1ac20*/  STL.64 [R1+0x1950], R60 ;  /* 0x0019503c01007387 */ /* 0x000be40000100a00 */
[C---:B------:R-:W-:Y:S02]  /*1ac30*/  IMAD.WIDE R132, R9.reuse, 0x4, R242 ;  /* 0x0000000409847825 */ /* 0x040fe400078e02f2 */
[----:B------:R1:W-:Y:S02]  /*1ac40*/  STL.64 [R1+0x1948], R58 ;  /* 0x0019483a01007387 */ /* 0x0003e40000100a00 */
[C---:B------:R-:W-:Y:S02]  /*1ac50*/  IMAD.WIDE R92, R9.reuse, 0x4, R10 ;  /* 0x00000004095c7825 */ /* 0x040fe400078e020a */
[----:B------:R3:W-:Y:S02]  /*1ac60*/  STL.64 [R1+0x1940], R56 ;  /* 0x0019403801007387 */ /* 0x0007e40000100a00 */
[----:B--2---:R-:W-:-:S02]  /*1ac70*/  IMAD.WIDE R62, R9, 0x4, R14 ;  /* 0x00000004093e7825 */ /* 0x004fc400078e020e */
[----:B------:R2:W-:Y:S02]  /*1ac80*/  STL.64 [R1+0x1938], R54 ;  /* 0x0019383601007387 */ /* 0x0005e40000100a00 */
[C---:B-----5:R-:W-:Y:S02]  /*1ac90*/  IMAD.WIDE R60, R9.reuse, 0x4, R16 ;  /* 0x00000004093c7825 */ /* 0x060fe400078e0210 */
[----:B------:R5:W-:Y:S02]  /*1aca0*/  STL.64 [R1+0x1930], R50 ;  /* 0x0019303201007387 */ /* 0x000be40000100a00 */
[C---:B-1----:R-:W-:Y:S02]  /*1acb0*/  IMAD.WIDE R58, R9.reuse, 0x4, R18 ;  /* 0x00000004093a7825 */ /* 0x042fe400078e0212 */
[----:B------:R1:W-:Y:S02]  /*1acc0*/  STL.64 [R1+0x1928], R48 ;  /* 0x0019283001007387 */ /* 0x0003e40000100a00 */
[----:B---3--:R-:W-:-:S02]  /*1acd0*/  IMAD.WIDE R56, R9, 0x4, R20 ;  /* 0x0000000409387825 */ /* 0x008fc400078e0214 */
[----:B------:R4:W-:Y:S02]  /*1ace0*/  STL.64 [R1+0x1920], R46 ;  /* 0x0019202e01007387 */ /* 0x0009e40000100a00 */
[C---:B--2---:R-:W-:Y:S02]  /*1acf0*/  IMAD.WIDE R54, R9.reuse, 0x4, R22 ;  /* 0x0000000409367825 */ /* 0x044fe400078e0216 */
[----:B------:R2:W-:Y:S02]  /*1ad00*/  STL.64 [R1+0x1918], R44 ;  /* 0x0019182c01007387 */ /* 0x0005e40000100a00 */
[C---:B-----5:R-:W-:Y:S02]  /*1ad10*/  IMAD.WIDE R50, R9.reuse, 0x4, R12 ;  /* 0x0000000409327825 */ /* 0x060fe400078e020c */
[----:B------:R3:W-:Y:S02]  /*1ad20*/  STL.64 [R1+0x1910], R42 ;  /* 0x0019102a01007387 */ /* 0x0007e40000100a00 */
[----:B-1----:R-:W-:-:S02]  /*1ad30*/  IMAD.WIDE R48, R9, 0x4, R26 ;  /* 0x0000000409307825 */ /* 0x002fc400078e021a */
[----:B------:R-:W-:Y:S02]  /*1ad40*/  STL.64 [R1+0x7998], R246 ;  /* 0x007998f601007387 */ /* 0x000fe40000100a00 */
[C---:B----4-:R-:W-:Y:S02]  /*1ad50*/  IMAD.WIDE R46, R9.reuse, 0x4, R28 ;  /* 0x00000004092e7825 */ /* 0x050fe400078e021c */
[----:B------:R-:W-:Y:S02]  /*1ad60*/  LDGSTS.E [R0+0x15800], desc[UR8][R154.64], !P3 ;  /* 0x158000009a007fae */ /* 0x000fe4000d921848 */
[C---:B--2---:R-:W-:Y:S02]  /*1ad70*/  IMAD.WIDE R44, R9.reuse, 0x4, R30 ;  /* 0x00000004092c7825 */ /* 0x044fe400078e021e */
[----:B------:R1:W-:Y:S02]  /*1ad80*/  STL.64 [R1+0x1908], R40 ;  /* 0x0019082801007387 */ /* 0x0003e40000100a00 */
[----:B---3--:R-:W-:-:S02]  /*1ad90*/  IMAD.WIDE R42, R9, 0x4, R32 ;  /* 0x00000004092a7825 */ /* 0x008fc400078e0220 */
[----:B------:R-:W-:Y:S04]  /*1ada0*/  LDGSTS.E [R0+0x15880], desc[UR8][R132.64], !P3 ;  /* 0x1588000084007fae */ /* 0x000fe8000d921848 */
[----:B------:R2:W-:Y:S04]  /*1adb0*/  STL.64 [R1+0x1900], R2 ;  /* 0x0019000201007387 */ /* 0x0005e80000100a00 */
[----:B------:R-:W-:Y:S01]  /*1adc0*/  LDGSTS.E [R0+0x15900], desc[UR8][R92.64], !P3 ;  /* 0x159000005c007fae */ /* 0x000fe2000d921848 */
[----:B-1----:R-:W-:-:S03]  /*1add0*/  IMAD.WIDE R40, R9, 0x4, R34 ;  /* 0x0000000409287825 */ /* 0x002fc600078e0222 */
[----:B------:R1:W-:Y:S04]  /*1ade0*/  STL.64 [R1+0x79a0], R52 ;  /* 0x0079a03401007387 */ /* 0x0003e80000100a00 */
[----:B------:R-:W-:Y:S01]  /*1adf0*/  LDGSTS.E [R0+0x15980], desc[UR8][R50.64], !P3 ;  /* 0x1598000032007fae */ /* 0x000fe2000d921848 */
[----:B--2---:R-:W-:-:S03]  /*1ae00*/  IMAD.WIDE R2, R9, 0x4, R36 ;  /* 0x0000000409027825 */ /* 0x004fc600078e0224 */
[----:B------:R2:W-:Y:S01]  /*1ae10*/  LDGSTS.E [R0+0x15a00], desc[UR8][R62.64], !P3 ;  /* 0x15a000003e007fae */ /* 0x0005e2000d921848 */
[----:B-1----:R-:W-:-:S03]  /*1ae20*/  IMAD.WIDE R52, R9, 0x4, R24 ;  /* 0x0000000409347825 */ /* 0x002fc600078e0218 */
[----:B------:R1:W-:Y:S01]  /*1ae30*/  LDGSTS.E [R0+0x15a80], desc[UR8][R60.64], !P3 ;  /* 0x15a800003c007fae */ /* 0x0003e2000d921848 */
[----:B------:R-:W-:-:S03]  /*1ae40*/  VIADD R9, R178, 0xffffffc4 ;  /* 0xffffffc4b2097836 */ /* 0x000fc60000000000 */
[----:B------:R3:W-:Y:S01]  /*1ae50*/  LDGSTS.E [R0+0x15b00], desc[UR8][R58.64], !P3 ;  /* 0x15b000003a007fae */ /* 0x0007e2000d921848 */
[----:B------:R-:W4:Y:S03]  /*1ae60*/  LDC R178, c[0x0][0x230] ;  /* 0x00008c00ffb27b82 */ /* 0x000f260000000800 */
[----:B------:R5:W-:Y:S04]  /*1ae70*/  LDGSTS.E [R0+0x15b80], desc[UR8][R56.64], !P3 ;  /* 0x15b8000038007fae */ /* 0x000be8000d921848 */
[----:B------:R5:W-:Y:S04]  /*1ae80*/  LDGSTS.E [R0+0x15c00], desc[UR8][R54.64], !P3 ;  /* 0x15c0000036007fae */ /* 0x000be8000d921848 */
[----:B------:R4:W-:Y:S04]  /*1ae90*/  LDGSTS.E [R0+0x15c80], desc[UR8][R52.64], !P3 ;  /* 0x15c8000034007fae */ /* 0x0009e8000d921848 */
[----:B------:R4:W-:Y:S04]  /*1aea0*/  LDGSTS.E [R0+0x15d00], desc[UR8][R48.64], !P3 ;  /* 0x15d0000030007fae */ /* 0x0009e8000d921848 */
[----:B------:R-:W-:Y:S04]  /*1aeb0*/  STL.64 [R1+0x79c0], R152 ;  /* 0x0079c09801007387 */ /* 0x000fe80000100a00 */
[----:B------:R4:W-:Y:S04]  /*1aec0*/  LDGSTS.E [R0+0x15d80], desc[UR8][R46.64], !P3 ;  /* 0x15d800002e007fae */ /* 0x0009e8000d921848 */
[----:B------:R-:W-:Y:S04]  /*1aed0*/  STL.64 [R1+0x79f0], R150 ;  /* 0x0079f09601007387 */ /* 0x000fe80000100a00 */
[----:B------:R4:W-:Y:S04]  /*1aee0*/  LDGSTS.E [R0+0x15e00], desc[UR8][R44.64], !P3 ;  /* 0x15e000002c007fae */ /* 0x0009e8000d921848 */
[----:B------:R2:W-:Y:S04]  /*1aef0*/  STL.64 [R1+0x18f8], R62 ;  /* 0x0018f83e01007387 */ /* 0x0005e80000100a00 */
[----:B------:R4:W-:Y:S04]  /*1af00*/  LDGSTS.E [R0+0x15e80], desc[UR8][R42.64], !P3 ;  /* 0x15e800002a007fae */ /* 0x0009e8000d921848 */
[----:B------:R1:W-:Y:S04]  /*1af10*/  STL.64 [R1+0x18f0], R60 ;  /* 0x0018f03c01007387 */ /* 0x0003e80000100a00 */
[----:B------:R4:W-:Y:S01]  /*1af20*/  LDGSTS.E [R0+0x15f00], desc[UR8][R40.64], !P3 ;  /* 0x15f0000028007fae */ /* 0x0009e2000d921848 */
[----:B--2---:R-:W-:-:S03]  /*1af30*/  IMAD.WIDE R62, R176, 0x4, R14 ;  /* 0x00000004b03e7825 */ /* 0x004fc600078e020e */
[----:B------:R3:W-:Y:S04]  /*1af40*/  STL.64 [R1+0x18e8], R58 ;  /* 0x0018e83a01007387 */ /* 0x0007e80000100a00 */
[----:B------:R2:W-:Y:S01]  /*1af50*/  LDGSTS.E [R0+0x15f80], desc[UR8][R2.64], !P3 ;  /* 0x15f8000002007fae */ /* 0x0005e2000d921848 */
[C---:B-1----:R-:W-:Y:S01]  /*1af60*/  IMAD.WIDE R60, R176.reuse, 0x4, R16 ;  /* 0x00000004b03c7825 */ /* 0x042fe200078e0210 */
[----:B------:R-:W-:Y:S02]  /*1af70*/  ISETP.GE.U32.AND P3, PT, R177, 0x7fffff49, PT ;  /* 0x7fffff49b100780c */ /* 0x000fe40003f66070 */
[----:B------:R5:W-:Y:S01]  /*1af80*/  STL.64 [R1+0x18e0], R56 ;  /* 0x0018e03801007387 */ /* 0x000be20000100a00 */
[----:B------:R-:W1:Y:S03]  /*1af90*/  LDC R177, c[0x0][0x230] ;  /* 0x00008c00ffb17b82 */ /* 0x000e660000000800 */
[----:B------:R-:W-:Y:S01]  /*1afa0*/  LDGSTS.E [R0+0x17800], desc[UR8][R158.64], !P6 ;  /* 0x178000009e007fae */ /* 0x000fe2000f121848 */
[----:B---3--:R-:W-:-:S03]  /*1afb0*/  IMAD.WIDE R58, R176, 0x4, R18 ;  /* 0x00000004b03a7825 */ /* 0x008fc600078e0212 */
[----:B------:R3:W-:Y:S04]  /*1afc0*/  STL.64 [R1+0x18d8], R54 ;  /* 0x0018d83601007387 */ /* 0x0007e80000100a00 */
[----:B------:R-:W-:Y:S01]  /*1afd0*/  LDGSTS.E [R0+0x17880], desc[UR8][R156.64], !P6 ;  /* 0x178800009c007fae */ /* 0x000fe2000f121848 */
[----:B-----5:R-:W-:-:S03]  /*1afe0*/  IMAD.WIDE R56, R176, 0x4, R20 ;  /* 0x00000004b0387825 */ /* 0x020fc600078e0214 */
[----:B------:R4:W-:Y:S04]  /*1aff0*/  STL.64 [R1+0x18d0], R52 ;  /* 0x0018d03401007387 */ /* 0x0009e80000100a00 */
[----:B------:R-:W-:Y:S01]  /*1b000*/  LDGSTS.E [R0+0x17900], desc[UR8][R88.64], !P6 ;  /* 0x1790000058007fae */ /* 0x000fe2000f121848 */
[----:B---3--:R-:W-:-:S03]  /*1b010*/  IMAD.WIDE R54, R176, 0x4, R22 ;  /* 0x00000004b0367825 */ /* 0x008fc600078e0216 */
[----:B------:R3:W-:Y:S01]  /*1b020*/  STL.64 [R1+0x18c8], R48 ;  /* 0x0018c83001007387 */ /* 0x0007e20000100a00 */
[----:B-1----:R-:W-:-:S03]  /*1b030*/  IADD3 R177, R177, -0x40, RZ ;  /* 0xffffffc0b1b17810 */ /* 0x002fc60007ffe0ff */
[----:B------:R-:W-:Y:S01]  /*1b040*/  LDGSTS.E [R0+0x17980], desc[UR8][R134.64], !P6 ;  /* 0x1798000086007fae */ /* 0x000fe2000f121848 */
[----:B----4-:R-:W-:-:S03]  /*1b050*/  IMAD.WIDE R52, R176, 0x4, R24 ;  /* 0x00000004b0347825 */ /* 0x010fc600078e0218 */
        /* <DEDUP_REMOVED lines=30> */
[----:B------:R-:W-:Y:S01]  /*1b240*/  STL.64 [R1+0x7a18], R132 ;  /* 0x007a188401007387 */ /* 0x000fe20000100a00 */
[----:B------:R-:W-:-:S03]  /*1b250*/  IMAD.WIDE R142, R176, 0x4, R12 ;  /* 0x00000004b08e7825 */ /* 0x000fc600078e020c */
[----:B------:R-:W-:Y:S01]  /*1b260*/  STL.64 [R1+0x7a30], R92 ;  /* 0x007a305c01007387 */ /* 0x000fe20000100a00 */
[----:B------:R-:W-:-:S03]  /*1b270*/  IMAD.WIDE R146, R9, 0x4, R240 ;  /* 0x0000000409927825 */ /* 0x000fc600078e02f0 */
[----:B------:R4:W-:Y:S01]  /*1b280*/  STL.64 [R1+0x1898], R62 ;  /* 0x0018983e01007387 */ /* 0x0009e20000100a00 */
[----:B------:R-:W-:-:S03]  /*1b290*/  IMAD.WIDE R140, R9, 0x4, R242 ;  /* 0x00000004098c7825 */ /* 0x000fc600078e02f2 */
[----:B------:R5:W-:Y:S01]  /*1b2a0*/  STL.64 [R1+0x1890], R60 ;  /* 0x0018903c01007387 */ /* 0x000be20000100a00 */
[----:B------:R-:W-:-:S03]  /*1b2b0*/  IMAD.WIDE R138, R9, 0x4, R10 ;  /* 0x00000004098a7825 */ /* 0x000fc600078e020a */
[----:B------:R3:W-:Y:S01]  /*1b2c0*/  STL.64 [R1+0x1888], R58 ;  /* 0x0018883a01007387 */ /* 0x0007e20000100a00 */
[----:B------:R-:W-:-:S03]  /*1b2d0*/  IMAD.WIDE R136, R9, 0x4, R12 ;  /* 0x0000000409887825 */ /* 0x000fc600078e020c */
[----:B------:R-:W-:Y:S01]  /*1b2e0*/  LDGSTS.E [R0+0x19800], desc[UR8][R146.64], !P4 ;  /* 0x1980000092007fae */ /* 0x000fe2000e121848 */
[----:B----4-:R-:W-:-:S03]  /*1b2f0*/  IMAD.WIDE R62, R9, 0x4, R14 ;  /* 0x00000004093e7825 */ /* 0x010fc600078e020e */
[----:B------:R4:W-:Y:S01]  /*1b300*/  STL.64 [R1+0x1880], R56 ;  /* 0x0018803801007387 */ /* 0x0009e20000100a00 */
[----:B-----5:R-:W-:-:S03]  /*1b310*/  IMAD.WIDE R60, R9, 0x4, R16 ;  /* 0x00000004093c7825 */ /* 0x020fc600078e0210 */
[----:B------:R-:W-:Y:S01]  /*1b320*/  LDGSTS.E [R0+0x19880], desc[UR8][R140.64], !P4 ;  /* 0x198800008c007fae */ /* 0x000fe2000e121848 */
[----:B---3--:R-:W-:-:S03]  /*1b330*/  IMAD.WIDE R58, R9, 0x4, R18 ;  /* 0x00000004093a7825 */ /* 0x008fc600078e0212 */
[----:B------:R3:W-:Y:S01]  /*1b340*/  STL.64 [R1+0x1878], R54 ;  /* 0x0018783601007387 */ /* 0x0007e20000100a00 */
[----:B----4-:R-:W-:-:S03]  /*1b350*/  IMAD.WIDE R56, R9, 0x4, R20 ;  /* 0x0000000409387825 */ /* 0x010fc600078e0214 */
[----:B------:R-:W-:Y:S04]  /*1b360*/  LDGSTS.E [R0+0x19900], desc[UR8][R138.64], !P4 ;  /* 0x199000008a007fae */ /* 0x000fe8000e121848 */
[----:B------:R1:W-:Y:S01]  /*1b370*/  STL.64 [R1+0x1870], R52 ;  /* 0x0018703401007387 */ /* 0x0003e20000100a00 */
[----:B---3--:R-:W-:-:S03]  /*1b380*/  IMAD.WIDE R54, R9, 0x4, R22 ;  /* 0x0000000409367825 */ /* 0x008fc600078e0216 */
[----:B------:R-:W-:Y:S04]  /*1b390*/  LDGSTS.E [R0+0x19980], desc[UR8][R136.64], !P4 ;  /* 0x1998000088007fae */ /* 0x000fe8000e121848 */
        /* <DEDUP_REMOVED lines=25> */
[----:B------:R2:W-:Y:S04]  /*1b530*/  STL.64 [R1+0x1838], R62 ;  /* 0x0018383e01007387 */ /* 0x0005e80000100a00 */
[----:B------:R3:W-:Y:S04]  /*1b540*/  LDGSTS.E [R0+0x19f00], desc[UR8][R40.64], !P4 ;  /* 0x19f0000028007fae */ /* 0x0007e8000e121848 */
[----:B------:R4:W-:Y:S04]  /*1b550*/  STL.64 [R1+0x1830], R60 ;  /* 0x0018303c01007387 */ /* 0x0009e80000100a00 */
[----:B------:R3:W-:Y:S01]  /*1b560*/  LDGSTS.E [R0+0x19f80], desc[UR8][R2.64], !P4 ;  /* 0x19f8000002007fae */ /* 0x0007e2000e121848 */
[----:B--2---:R-:W-:Y:S01]  /*1b570*/  IMAD.WIDE R62, R176, 0x4, R14 ;  /* 0x00000004b03e7825 */ /* 0x004fe200078e020e */
[----:B------:R-:W-:-:S02]  /*1b580*/  ISETP.GE.U32.AND P4, PT, R177, 0x7fffff41, PT ;  /* 0x7fffff41b100780c */ /* 0x000fc40003f86070 */
[----:B------:R2:W-:Y:S01]  /*1b590*/  STL.64 [R1+0x1828], R58 ;  /* 0x0018283a01007387 */ /* 0x0005e20000100a00 */
[----:B------:R-:W5:Y:S01]  /*1b5a0*/  LDC R177, c[0x0][0x230] ;  /* 0x00008c00ffb17b82 */ /* 0x000f620000000800 */
[C---:B----4-:R-:W-:Y:S02]  /*1b5b0*/  IMAD.WIDE R60, R176.reuse, 0x4, R16 ;  /* 0x00000004b03c7825 */ /* 0x050fe400078e0210 */
[----:B------:R-:W-:Y:S04]  /*1b5c0*/  LDGSTS.E [R0+0x1b800], desc[UR8][R126.64], !P3 ;  /* 0x1b8000007e007fae */ /* 0x000fe8000d921848 */
[----:B------:R4:W-:Y:S01]  /*1b5d0*/  STL.64 [R1+0x1820], R56 ;  /* 0x0018203801007387 */ /* 0x0009e20000100a00 */
[----:B--2---:R-:W-:-:S03]  /*1b5e0*/  IMAD.WIDE R58, R176, 0x4, R18 ;  /* 0x00000004b03a7825 */ /* 0x004fc600078e0212 */
[----:B------:R-:W-:Y:S04]  /*1b5f0*/  LDGSTS.E [R0+0x1b880], desc[UR8][R124.64], !P3 ;  /* 0x1b8800007c007fae */ /* 0x000fe8000d921848 */
[----:B------:R2:W-:Y:S01]  /*1b600*/  STL.64 [R1+0x1818], R54 ;  /* 0x0018183601007387 */ /* 0x0005e20000100a00 */
[----:B----4-:R-:W-:-:S03]  /*1b610*/  IMAD.WIDE R56, R176, 0x4, R20 ;  /* 0x00000004b0387825 */ /* 0x010fc600078e0214 */
[----:B------:R-:W-:Y:S01]  /*1b620*/  LDGSTS.E [R0+0x1b900], desc[UR8][R70.64], !P3 ;  /* 0x1b90000046007fae */ /* 0x000fe2000d921848 */
[----:B-----5:R-:W-:-:S03]  /*1b630*/  VIADD R177, R177, 0xffffffb8 ;  /* 0xffffffb8b1b17836 */ /* 0x020fc60000000000 */
[----:B------:R1:W-:Y:S01]  /*1b640*/  STL.64 [R1+0x1810], R52 ;  /* 0x0018103401007387 */ /* 0x0003e20000100a00 */
[----:B--2---:R-:W-:-:S03]  /*1b650*/  IMAD.WIDE R54, R176, 0x4, R22 ;  /* 0x00000004b0367825 */ /* 0x004fc600078e0216 */
[----:B------:R-:W-:Y:S04]  /*1b660*/  LDGSTS.E [R0+0x1b980], desc[UR8][R142.64], !P3 ;  /* 0x1b9800008e007fae */ /* 0x000fe8000d921848 */
        /* <DEDUP_REMOVED lines=31> */
[----:B------:R3:W-:Y:S01]  /*1b860*/  STL.64 [R1+0x17d8], R62 ;  /* 0x0017d83e01007387 */ /* 0x0007e20000100a00 */
[----:B------:R-:W-:-:S03]  /*1b870*/  IMAD.WIDE R68, R176, 0x4, R14 ;  /* 0x00000004b0447825 */ /* 0x000fc600078e020e */
[----:B------:R4:W-:Y:S01]  /*1b880*/  STL.64 [R1+0x17d0], R60 ;  /* 0x0017d03c01007387 */ /* 0x0009e20000100a00 */
[----:B------:R-:W-:-:S03]  /*1b890*/  IMAD.WIDE R90, R9, 0x4, R240 ;  /* 0x00000004095a7825 */ /* 0x000fc600078e02f0 */
[----:B------:R5:W-:Y:S01]  /*1b8a0*/  STL.64 [R1+0x17c8], R58 ;  /* 0x0017c83a01007387 */ /* 0x000be20000100a00 */
[----:B------:R-:W-:-:S03]  /*1b8b0*/  IMAD.WIDE R94, R9, 0x4, R242 ;  /* 0x00000004095e7825 */ /* 0x000fc600078e02f2 */
[----:B------:R-:W-:Y:S01]  /*1b8c0*/  LDGSTS.E [R0+0x1d800], desc[UR8][R90.64], !P6 ;  /* 0x1d8000005a007fae */ /* 0x000fe2000f121848 */
[----:B------:R-:W-:-:S03]  /*1b8d0*/  IMAD.WIDE R96, R9, 0x4, R10 ;  /* 0x0000000409607825 */ /* 0x000fc600078e020a */
[----:B------:R1:W-:Y:S01]  /*1b8e0*/  STL.64 [R1+0x17c0], R56 ;  /* 0x0017c03801007387 */ /* 0x0003e20000100a00 */
[----:B------:R-:W-:-:S03]  /*1b8f0*/  IMAD.WIDE R76, R9, 0x4, R12 ;  /* 0x00000004094c7825 */ /* 0x000fc600078e020c */
[----:B------:R-:W-:Y:S01]  /*1b900*/  LDGSTS.E [R0+0x1d880], desc[UR8][R94.64], !P6 ;  /* 0x1d8800005e007fae */ /* 0x000fe2000f121848 */
[----:B---3--:R-:W-:-:S03]  /*1b910*/  IMAD.WIDE R62, R9, 0x4, R14 ;  /* 0x00000004093e7825 */ /* 0x008fc600078e020e */
[----:B------:R3:W-:Y:S01]  /*1b920*/  STL.64 [R1+0x17b8], R54 ;  /* 0x0017b83601007387 */ /* 0x0007e20000100a00 */
[----:B----4-:R-:W-:-:S03]  /*1b930*/  IMAD.WIDE R60, R9, 0x4, R16 ;  /* 0x00000004093c7825 */ /* 0x010fc600078e0210 */
[----:B------:R-:W-:Y:S01]  /*1b940*/  LDGSTS.E [R0+0x1d900], desc[UR8][R96.64], !P6 ;  /* 0x1d90000060007fae */ /* 0x000fe2000f121848 */
[----:B-----5:R-:W-:-:S03]  /*1b950*/  IMAD.WIDE R58, R9, 0x4, R18 ;  /* 0x00000004093a7825 */ /* 0x020fc600078e0212 */
[----:B------:R4:W-:Y:S01]  /*1b960*/  STL.64 [R1+0x17b0], R52 ;  /* 0x0017b03401007387 */ /* 0x0009e20000100a00 */
[----:B-1----:R-:W-:-:S03]  /*1b970*/  IMAD.WIDE R56, R9, 0x4, R20 ;  /* 0x0000000409387825 */ /* 0x002fc600078e0214 */
[----:B------:R-:W-:Y:S01]  /*1b980*/  LDGSTS.E [R0+0x1d980], desc[UR8][R76.64], !P6 ;  /* 0x1d9800004c007fae */ /* 0x000fe2000f121848 */
[----:B---3--:R-:W-:-:S03]  /*1b990*/  IMAD.WIDE R54, R9, 0x4, R22 ;  /* 0x0000000409367825 */ /* 0x008fc600078e0216 */
        /* <DEDUP_REMOVED lines=19> */
[----:B-1----:R-:W-:-:S03]  /*1bad0*/  IMAD.WIDE R2, R9, 0x4, R36 ;  /* 0x0000000409027825 */ /* 0x002fc600078e0224 */
[----:B------:R1:W-:Y:S01]  /*1bae0*/  LDGSTS.E [R0+0x1dd80], desc[UR8][R46.64], !P6 ;  /* 0x1dd800002e007fae */ /* 0x0003e2000f121848 */
[----:B------:R-:W-:-:S03]  /*1baf0*/  VIADD R9, R178, 0xffffffb4 ;  /* 0xffffffb4b2097836 */ /* 0x000fc60000000000 */
[----:B------:R1:W-:Y:S01]  /*1bb00*/  LDGSTS.E [R0+0x1de00], desc[UR8][R44.64], !P6 ;  /* 0x1de000002c007fae */ /* 0x0003e2000f121848 */
[----:B------:R-:W1:Y:S03]  /*1bb10*/  LDC R178, c[0x0][0x230] ;  /* 0x00008c00ffb27b82 */ /* 0x000e660000000800 */
[----:B------:R2:W-:Y:S04]  /*1bb20*/  STL.64 [R1+0x1778], R62 ;  /* 0x0017783e01007387 */ /* 0x0005e80000100a00 */
[----:B------:R1:W-:Y:S04]  /*1bb30*/  LDGSTS.E [R0+0x1de80], desc[UR8][R42.64], !P6 ;  /* 0x1de800002a007fae */ /* 0x0003e8000f121848 */
[----:B------:R1:W-:Y:S01]  /*1bb40*/  LDGSTS.E [R0+0x1df00], desc[UR8][R40.64], !P6 ;  /* 0x1df0000028007fae */ /* 0x0003e2000f121848 */
[----:B--2---:R-:W-:-:S03]  /*1bb50*/  IMAD.WIDE R62, R176, 0x4, R12 ;  /* 0x00000004b03e7825 */ /* 0x004fc600078e020c */
[----:B------:R2:W-:Y:S04]  /*1bb60*/  STL.64 [R1+0x1770], R60 ;  /* 0x0017703c01007387 */ /* 0x0005e80000100a00 */
[----:B------:R1:W-:Y:S01]  /*1bb70*/  LDGSTS.E [R0+0x1df80], desc[UR8][R2.64], !P6 ;  /* 0x1df8000002007fae */ /* 0x0003e2000f121848 */
[----:B------:R-:W-:Y:S02]  /*1bb80*/  ISETP.GE.U32.AND P6, PT, R177, 0x7fffff39, PT ;  /* 0x7fffff39b100780c */ /* 0x000fe40003fc6070 */
[----:B------:R-:W5:Y:S01]  /*1bb90*/  LDC R177, c[0x0][0x230] ;  /* 0x00008c00ffb17b82 */ /* 0x000f620000000800 */
[----:B------:R4:W-:Y:S01]  /*1bba0*/  STL.64 [R1+0x1768], R58 ;  /* 0x0017683a01007387 */ /* 0x0009e20000100a00 */
[----:B--2---:R-:W-:-:S03]  /*1bbb0*/  IMAD.WIDE R60, R176, 0x4, R16 ;  /* 0x00000004b03c7825 */ /* 0x004fc600078e0210 */
[----:B------:R-:W-:Y:S04]  /*1bbc0*/  LDGSTS.E [R0+0x1f800], desc[UR8][R74.64], !P4 ;  /* 0x1f8000004a007fae */ /* 0x000fe8000e121848 */
[----:B------:R2:W-:Y:S01]  /*1bbd0*/  STL.64 [R1+0x1760], R56 ;  /* 0x0017603801007387 */ /* 0x0005e20000100a00 */
[----:B----4-:R-:W-:-:S03]  /*1bbe0*/  IMAD.WIDE R58, R176, 0x4, R18 ;  /* 0x00000004b03a7825 */ /* 0x010fc600078e0212 */
[----:B------:R-:W-:Y:S04]  /*1bbf0*/  LDGSTS.E [R0+0x1f880], desc[UR8][R66.64], !P4 ;  /* 0x1f88000042007fae */ /* 0x000fe8000e121848 */
[----:B------:R4:W-:Y:S01]  /*1bc00*/  STL.64 [R1+0x1758], R54 ;  /* 0x0017583601007387 */ /* 0x0009e20000100a00 */
[----:B--2---:R-:W-:-:S03]  /*1bc10*/  IMAD.WIDE R56, R176, 0x4, R20 ;  /* 0x00000004b0387825 */ /* 0x004fc600078e0214 */
[----:B------:R-:W-:Y:S01]  /*1bc20*/  LDGSTS.E [R0+0x1f900], desc[UR8][R64.64], !P4 ;  /* 0x1f90000040007fae */ /* 0x000fe2000e121848 */
[----:B-----5:R-:W-:-:S03]  /*1bc30*/  IADD3 R177, R177, -0x50, RZ ;  /* 0xffffffb0b1b17810 */ /* 0x020fc60007ffe0ff */
[----:B------:R3:W-:Y:S01]  /*1bc40*/  STL.64 [R1+0x1750], R52 ;  /* 0x0017503401007387 */ /* 0x0007e20000100a00 */
[----:B----4-:R-:W-:-:S03]  /*1bc50*/  IMAD.WIDE R54, R176, 0x4, R22 ;  /* 0x00000004b0367825 */ /* 0x010fc600078e0216 */
[----:B------:R-:W-:Y:S04]  /*1bc60*/  LDGSTS.E [R0+0x1f980], desc[UR8][R62.64], !P4 ;  /* 0x1f9800003e007fae */ /* 0x000fe8000e121848 */
        /* <DEDUP_REMOVED lines=18> */
[----:B------:R-:W-:Y:S01]  /*1bd90*/  LDGSTS.E [R0+0x1fd00], desc[UR8][R48.64], !P4 ;  /* 0x1fd0000030007fae */ /* 0x000fe2000e121848 */
[----:B--2---:R-:W-:-:S03]  /*1bda0*/  IMAD.WIDE R2, R176, 0x4, R36 ;  /* 0x00000004b0027825 */ /* 0x004fc600078e0224 */
[----:B------:R-:W-:Y:S01]  /*1bdb0*/  LDGSTS.E [R0+0x1fd80], desc[UR8][R46.64], !P4 ;  /* 0x1fd800002e007fae */ /* 0x000fe2000e121848 */
[----:B------:R-:W-:-:S03]  /*1bdc0*/  IMAD R176, R232, 0x47, RZ ;  /* 0x00000047e8b07824 */ /* 0x000fc600078e02ff */
[----:B------:R-:W-:Y:S01]  /*1bdd0*/  LDGSTS.E [R0+0x1fe00], desc[UR8][R44.64], !P4 ;  /* 0x1fe000002c007fae */ /* 0x000fe2000e121848 */
[----:B------:R-:W-:-:S03]  /*1bde0*/  IMAD.WIDE R102, R176, 0x4, R242 ;  /* 0x00000004b0667825 */ /* 0x000fc600078e02f2 */
[----:B------:R2:W-:Y:S01]  /*1bdf0*/  STL.64 [R1+0x16b8], R68 ;  /* 0x0016b84401007387 */ /* 0x0005e20000100a00 */
[----:B------:R-:W-:-:S03]  /*1be00*/  IMAD.WIDE R100, R176, 0x4, R10 ;  /* 0x00000004b0647825 */ /* 0x000fc600078e020a */
[----:B------:R-:W-:Y:S01]  /*1be10*/  LDGSTS.E [R0+0x1fe80], desc[UR8][R42.64], !P4 ;  /* 0x1fe800002a007fae */ /* 0x000fe2000e121848 */
[----:B------:R-:W-:-:S03]  /*1be20*/  IMAD.WIDE R98, R176, 0x4, R12 ;  /* 0x00000004b0627825 */ /* 0x000fc600078e020c */
[----:B------:R1:W-:Y:S01]  /*1be30*/  STL.64 [R1+0x16b0], R60 ;  /* 0x0016b03c01007387 */ /* 0x0003e20000100a00 */
[----:B------:R-:W-:-:S03]  /*1be40*/  IMAD.WIDE R80, R176, 0x4, R14 ;  /* 0x00000004b0507825 */ /* 0x000fc600078e020e */
[----:B------:R3:W-:Y:S04]  /*1be50*/  LDGSTS.E [R0+0x1ff00], desc[UR8][R40.64], !P4 ;  /* 0x1ff0000028007fae */ /* 0x0007e8000e121848 */
[----:B------:R4:W-:Y:S04]  /*1be60*/  STL.64 [R1+0x16a8], R58 ;  /* 0x0016a83a01007387 */ /* 0x0009e80000100a00 */
[----:B------:R3:W-:Y:S01]  /*1be70*/  LDGSTS.E [R0+0x1ff80], desc[UR8][R2.64], !P4 ;  /* 0x1ff8000002007fae */ /* 0x0007e2000e121848 */
[----:B------:R-:W-:Y:S01]  /*1be80*/  ISETP.GE.U32.AND P4, PT, R9, 0x7fffff35, PT ;  /* 0x7fffff350900780c */ /* 0x000fe20003f86070 */
[----:B------:R-:W-:-:S02]  /*1be90*/  IMAD R9, R232, 0x43, RZ ;  /* 0x00000043e8097824 */ /* 0x000fc400078e02ff */
[----:B------:R5:W-:Y:S02]  /*1bea0*/  STL.64 [R1+0x16a0], R56 ;  /* 0x0016a03801007387 */ /* 0x000be40000100a00 */
[C---:B--2---:R-:W-:Y:S02]  /*1beb0*/  IMAD.WIDE R68, R9.reuse, 0x4, R240 ;  /* 0x0000000409447825 */ /* 0x044fe400078e02f0 */
[----:B------:R2:W-:Y:S02]  /*1bec0*/  STL.64 [R1+0x1698], R54 ;  /* 0x0016983601007387 */ /* 0x0005e40000100a00 */
[C---:B------:R-:W-:Y:S02]  /*1bed0*/  IMAD.WIDE R86, R9.reuse, 0x4, R242 ;  /* 0x0000000409567825 */ /* 0x040fe400078e02f2 */
[----:B------:R3:W-:Y:S02]  /*1bee0*/  STL.64 [R1+0x1690], R52 ;  /* 0x0016903401007387 */ /* 0x0007e40000100a00 */
[----:B------:R-:W-:-:S02]  /*1bef0*/  IMAD.WIDE R244, R9, 0x4, R10 ;  /* 0x0000000409f47825 */ /* 0x000fc400078e020a */
[----:B------:R-:W-:Y:S02]  /*1bf00*/  STL.64 [R1+0x1688], R48 ;  /* 0x0016883001007387 */ /* 0x000fe40000100a00 */
[C---:B------:R-:W-:Y:S02]  /*1bf10*/  IMAD.WIDE R78, R9.reuse, 0x4, R14 ;  /* 0x00000004094e7825 */ /* 0x040fe400078e020e */
[----:B------:R-:W-:Y:S02]  /*1bf20*/  STL.64 [R1+0x1680], R46 ;  /* 0x0016802e01007387 */ /* 0x000fe40000100a00 */
[C---:B------:R-:W-:Y:S02]  /*1bf30*/  IMAD.WIDE R72, R9.reuse, 0x4, R16 ;  /* 0x0000000409487825 */ /* 0x040fe400078e0210 */
[----:B------:R-:W-:Y:S02]  /*1bf40*/  STL.64 [R1+0x1678], R44 ;  /* 0x0016782c01007387 */ /* 0x000fe40000100a00 */
[----:B-1----:R-:W-:-:S02]  /*1bf50*/  IMAD.WIDE R60, R9, 0x4, R18 ;  /* 0x00000004093c7825 */ /* 0x002fc400078e0212 */
[----:B------:R-:W-:Y:S02]  /*1bf60*/  STL.64 [R1+0x1670], R42 ;  /* 0x0016702a01007387 */ /* 0x000fe40000100a00 */
[C---:B----4-:R-:W-:Y:S02]  /*1bf70*/  IMAD.WIDE R58, R9.reuse, 0x4, R20 ;  /* 0x00000004093a7825 */ /* 0x050fe400078e0214 */
[----:B------:R1:W-:Y:S02]  /*1bf80*/  STL.64 [R1+0x1668], R40 ;  /* 0x0016682801007387 */ /* 0x0003e40000100a00 */
[C---:B-----5:R-:W-:Y:S02]  /*1bf90*/  IMAD.WIDE R56, R9.reuse, 0x4, R22 ;  /* 0x0000000409387825 */ /* 0x060fe400078e0216 */
[----:B------:R-:W-:Y:S02]  /*1bfa0*/  LDGSTS.E [R0+0x21800], desc[UR8][R68.64], !P3 ;  /* 0x2180000044007fae */ /* 0x000fe4000d921848 */
[----:B--2---:R-:W-:-:S02]  /*1bfb0*/  IMAD.WIDE R54, R9, 0x4, R24 ;  /* 0x0000000409367825 */ /* 0x004fc400078e0218 */
[----:B------:R-:W-:Y:S02]  /*1bfc0*/  LDGSTS.E [R0+0x21880], desc[UR8][R86.64], !P3 ;  /* 0x2188000056007fae */ /* 0x000fe4000d921848 */
[C---:B---3--:R-:W-:Y:S02]  /*1bfd0*/  IMAD.WIDE R52, R9.reuse, 0x4, R26 ;  /* 0x0000000409347825 */ /* 0x048fe400078e021a */
[----:B------:R-:W-:Y:S02]  /*1bfe0*/  LDGSTS.E [R0+0x21900], desc[UR8][R244.64], !P3 ;  /* 0x21900000f4007fae */ /* 0x000fe4000d921848 */
[C---:B-1----:R-:W-:Y:S02]  /*1bff0*/  IMAD.WIDE R40, R9.reuse, 0x4, R12 ;  /* 0x0000000409287825 */ /* 0x042fe400078e020c */
[----:B------:R1:W-:Y:S02]  /*1c000*/  STL.64 [R1+0x1660], R2 ;  /* 0x0016600201007387 */ /* 0x0003e40000100a00 */
[----:B------:R-:W-:-:S02]  /*1c010*/  IMAD.WIDE R48, R9, 0x4, R28 ;  /* 0x0000000409307825 */ /* 0x000fc400078e021c */
[----:B------:R-:W-:Y:S02]  /*1c020*/  LDGSTS.E [R0+0x21980], desc[UR8][R40.64], !P3 ;  /* 0x2198000028007fae */ /* 0x000fe4000d921848 */
[C---:B------:R-:W-:Y:S02]  /*1c030*/  IMAD.WIDE R46, R9.reuse, 0x4, R30 ;  /* 0x00000004092e7825 */ /* 0x040fe400078e021e */
[----:B------:R2:W-:Y:S02]  /*1c040*/  LDGSTS.E [R0+0x21a00], desc[UR8][R78.64], !P3 ;  /* 0x21a000004e007fae */ /* 0x0005e4000d921848 */
[C---:B------:R-:W-:Y:S02]  /*1c050*/  IMAD.WIDE R44, R9.reuse, 0x4, R32 ;  /* 0x00000004092c7825 */ /* 0x040fe400078e0220 */
[----:B------:R3:W-:Y:S02]  /*1c060*/  LDGSTS.E [R0+0x21a80], desc[UR8][R72.64], !P3 ;  /* 0x21a8000048007fae */ /* 0x0007e4000d921848 */
[----:B------:R-:W-:-:S02]  /*1c070*/  IMAD.WIDE R42, R9, 0x4, R34 ;  /* 0x00000004092a7825 */ /* 0x000fc400078e0222 */
[----:B------:R4:W-:Y:S02]  /*1c080*/  LDGSTS.E [R0+0x21b00], desc[UR8][R60.64], !P3 ;  /* 0x21b000003c007fae */ /* 0x0009e4000d921848 */
[----:B-1----:R-:W-:Y:S02]  /*1c090*/  IMAD.WIDE R2, R9, 0x4, R36 ;  /* 0x0000000409027825 */ /* 0x002fe400078e0224 */
[----:B------:R1:W-:Y:S02]  /*1c0a0*/  LDGSTS.E [R0+0x21b80], desc[UR8][R58.64], !P3 ;  /* 0x21b800003a007fae */ /* 0x0003e4000d921848 */
[----:B------:R-:W-:Y:S02]  /*1c0b0*/  VIADD R9, R178, 0xffffffac ;  /* 0xffffffacb2097836 */ /* 0x000fe40000000000 */
[----:B------:R5:W-:Y:S01]  /*1c0c0*/  LDGSTS.E [R0+0x21c00], desc[UR8][R56.64], !P3 ;  /* 0x21c0000038007fae */ /* 0x000be2000d921848 */
[----:B------:R-:W5:Y:S03]  /*1c0d0*/  LDC R178, c[0x0][0x230] ;  /* 0x00008c00ffb27b82 */ /* 0x000f660000000800 */
[----:B------:R2:W-:Y:S04]  /*1c0e0*/  STL.64 [R1+0x1658], R78 ;  /* 0x0016584e01007387 */ /* 0x0005e80000100a00 */
[----:B------:R5:W-:Y:S04]  /*1c0f0*/  LDGSTS.E [R0+0x21c80], desc[UR8][R54.64], !P3 ;  /* 0x21c8000036007fae */ /* 0x000be8000d921848 */
[----:B------:R3:W-:Y:S04]  /*1c100*/  STL.64 [R1+0x1650], R72 ;  /* 0x0016504801007387 */ /* 0x0007e80000100a00 */
[----:B------:R5:W-:Y:S01]  /*1c110*/  LDGSTS.E [R0+0x21d00], desc[UR8][R52.64], !P3 ;  /* 0x21d0000034007fae */ /* 0x000be2000d921848 */
[----:B--2---:R-:W-:-:S03]  /*1c120*/  IMAD.WIDE R78, R176, 0x4, R16 ;  /* 0x00000004b04e7825 */ /* 0x004fc600078e0210 */
[----:B------:R2:W-:Y:S01]  /*1c130*/  LDGSTS.E [R0+0x21d80], desc[UR8][R48.64], !P3 ;  /* 0x21d8000030007fae */ /* 0x0005e2000d921848 */
[----:B---3--:R-:W-:-:S03]  /*1c140*/  IMAD.WIDE R72, R176, 0x4, R240 ;  /* 0x00000004b0487825 */ /* 0x008fc600078e02f0 */
[----:B------:R3:W-:Y:S04]  /*1c150*/  LDGSTS.E [R0+0x21e00], desc[UR8][R46.64], !P3 ;  /* 0x21e000002e007fae */ /* 0x0007e8000d921848 */
[----:B------:R3:W-:Y:S04]  /*1c160*/  LDGSTS.E [R0+0x21e80], desc[UR8][R44.64], !P3 ;  /* 0x21e800002c007fae */ /* 0x0007e8000d921848 */
[----:B------:R3:W-:Y:S04]  /*1c170*/  LDGSTS.E [R0+0x21f00], desc[UR8][R42.64], !P3 ;  /* 0x21f000002a007fae */ /* 0x0007e8000d921848 */
[----:B------:R3:W-:Y:S01]  /*1c180*/  LDGSTS.E [R0+0x21f80], desc[UR8][R2.64], !P3 ;  /* 0x21f8000002007fae */ /* 0x0007e2000d921848 */
[----:B------:R-:W-:-:S02]  /*1c190*/  ISETP.GE.U32.AND P3, PT, R177, 0x7fffff31, PT ;  /* 0x7fffff31b100780c */ /* 0x000fc40003f66070 */
[----:B------:R-:W2:Y:S01]  /*1c1a0*/  LDC R177, c[0x0][0x230] ;  /* 0x00008c00ffb17b82 */ /* 0x000ea20000000800 */
[----:B------:R4:W-:Y:S04]  /*1c1b0*/  STL.64 [R1+0x1648], R60 ;  /* 0x0016483c01007387 */ /* 0x0009e80000100a00 */
[----:B------:R-:W-:Y:S04]  /*1c1c0*/  LDGSTS.E [R0+0x23800], desc[UR8][R72.64], !P6 ;  /* 0x2380000048007fae */ /* 0x000fe8000f121848 */
[----:B------:R1:W-:Y:S01]  /*1c1d0*/  STL.64 [R1+0x1640], R58 ;  /* 0x0016403a01007387 */ /* 0x0003e20000100a00 */
[----:B----4-:R-:W-:-:S03]  /*1c1e0*/  IMAD.WIDE R60, R176, 0x4, R18 ;  /* 0x00000004b03c7825 */ /* 0x010fc600078e0212 */
[----:B------:R-:W-:Y:S04]  /*1c1f0*/  LDGSTS.E [R0+0x23880], desc[UR8][R102.64], !P6 ;  /* 0x2388000066007fae */ /* 0x000fe8000f121848 */
[----:B------:R5:W-:Y:S01]  /*1c200*/  STL.64 [R1+0x1638], R56 ;  /* 0x0016383801007387 */ /* 0x000be20000100a00 */
[----:B-1----:R-:W-:-:S03]  /*1c210*/  IMAD.WIDE R58, R176, 0x4, R20 ;  /* 0x00000004b03a7825 */ /* 0x002fc600078e0214 */
[----:B------:R-:W-:Y:S01]  /*1c220*/  LDGSTS.E [R0+0x23900], desc[UR8][R100.64], !P6 ;  /* 0x2390000064007fae */ /* 0x000fe2000f121848 */
[----:B--2---:R-:W-:-:S03]  /*1c230*/  VIADD R177, R177, 0xffffffa8 ;  /* 0xffffffa8b1b17836 */ /* 0x004fc60000000000 */
[----:B------:R1:W-:Y:S01]  /*1c240*/  STL.64 [R1+0x1630], R54 ;  /* 0x0016303601007387 */ /* 0x0003e20000100a00 */
[----:B-----5:R-:W-:-:S03]  /*1c250*/  IMAD.WIDE R56, R176, 0x4, R22 ;  /* 0x00000004b0387825 */ /* 0x020fc600078e0216 */
        /* <DEDUP_REMOVED lines=12> */
[----:B------:R-:W-:Y:S04]  /*1c320*/  LDGSTS.E [R0+0x23b80], desc[UR8][R58.64], !P6 ;  /* 0x23b800003a007fae */ /* 0x000fe8000f121848 */
[----:B------:R3:W-:Y:S01]  /*1c330*/  STL.64 [R1+0x1608], R42 ;  /* 0x0016082a01007387 */ /* 0x0007e20000100a00 */
[----:B-----5:R-:W-:-:S03]  /*1c340*/  IMAD.WIDE R44, R176, 0x4, R32 ;  /* 0x00000004b02c7825 */ /* 0x020fc600078e0220 */
[----:B------:R-:W-:Y:S04]  /*1c350*/  LDGSTS.E [R0+0x23c00], desc[UR8][R56.64], !P6 ;  /* 0x23c0000038007fae */ /* 0x000fe8000f121848 */
[----:B------:R5:W-:Y:S01]  /*1c360*/  STL.64 [R1+0x1600], R2 ;  /* 0x0016000201007387 */ /* 0x000be20000100a00 */
[----:B---3--:R-:W-:-:S03]  /*1c370*/  IMAD.WIDE R42, R176, 0x4, R34 ;  /* 0x00000004b02a7825 */ /* 0x008fc600078e0222 */
[----:B------:R-:W-:Y:S04]  /*1c380*/  LDGSTS.E [R0+0x23c80], desc[UR8][R54.64], !P6 ;  /* 0x23c8000036007fae */ /* 0x000fe8000f121848 */
[----:B------:R-:W-:Y:S01]  /*1c390*/  LDGSTS.E [R0+0x23d00], desc[UR8][R52.64], !P6 ;  /* 0x23d0000034007fae */ /* 0x000fe2000f121848 */
[----:B-----5:R-:W-:-:S03]  /*1c3a0*/  IMAD.WIDE R2, R176, 0x4, R36 ;  /* 0x00000004b0027825 */ /* 0x020fc600078e0224 */
[----:B------:R3:W-:Y:S01]  /*1c3b0*/  LDGSTS.E [R0+0x23d80], desc[UR8][R48.64], !P6 ;  /* 0x23d8000030007fae */ /* 0x0007e2000f121848 */
[----:B------:R-:W-:-:S03]  /*1c3c0*/  IMAD R176, R232, 0x4f, RZ ;  /* 0x0000004fe8b07824 */ /* 0x000fc600078e02ff */
[----:B------:R5:W-:Y:S01]  /*1c3d0*/  LDGSTS.E [R0+0x23e00], desc[UR8][R46.64], !P6 ;  /* 0x23e000002e007fae */ /* 0x000be2000f121848 */
[----:B------:R-:W-:-:S03]  /*1c3e0*/  IMAD.WIDE R112, R176, 0x4, R14 ;  /* 0x00000004b0707825 */ /* 0x000fc600078e020e */
[----:B------:R1:W-:Y:S01]  /*1c3f0*/  STL.64 [R1+0x15f8], R80 ;  /* 0x0015f85001007387 */ /* 0x0003e20000100a00 */
[----:B------:R-:W-:-:S03]  /*1c400*/  IMAD.WIDE R110, R176, 0x4, R16 ;  /* 0x00000004b06e7825 */ /* 0x000fc600078e0210 */
[----:B------:R5:W-:Y:S01]  /*1c410*/  LDGSTS.E [R0+0x23e80], desc[UR8][R44.64], !P6 ;  /* 0x23e800002c007fae */ /* 0x000be2000f121848 */
        /* <DEDUP_REMOVED lines=16> */
[----:B------:R3:W-:Y:S02]  /*1c520*/  STL.64 [R1+0x15c0], R48 ;  /* 0x0015c03001007387 */ /* 0x0007e40000100a00 */
[C---:B-1----:R-:W-:Y:S02]  /*1c530*/  IMAD.WIDE R80, R9.reuse, 0x4, R22 ;  /* 0x0000000409507825 */ /* 0x042fe400078e0216 */
[----:B------:R5:W-:Y:S02]  /*1c540*/  STL.64 [R1+0x15b8], R46 ;  /* 0x0015b82e01007387 */ /* 0x000be40000100a00 */
[----:B--2---:R-:W-:-:S02]  /*1c550*/  IMAD.WIDE R78, R9, 0x4, R24 ;  /* 0x00000004094e7825 */ /* 0x004fc400078e0218 */
[----:B------:R1:W-:Y:S02]  /*1c560*/  STL.64 [R1+0x15b0], R44 ;  /* 0x0015b02c01007387 */ /* 0x0003e40000100a00 */
[C---:B----4-:R-:W-:Y:S02]  /*1c570*/  IMAD.WIDE R60, R9.reuse, 0x4, R26 ;  /* 0x00000004093c7825 */ /* 0x050fe400078e021a */
[----:B------:R2:W-:Y:S02]  /*1c580*/  STL.64 [R1+0x15a8], R42 ;  /* 0x0015a82a01007387 */ /* 0x0005e40000100a00 */
[C---:B---3--:R-:W-:Y:S02]  /*1c590*/  IMAD.WIDE R48, R9.reuse, 0x4, R240 ;  /* 0x0000000409307825 */ /* 0x048fe400078e02f0 */
[----:B------:R3:W-:Y:S02]  /*1c5a0*/  STL.64 [R1+0x15a0], R2 ;  /* 0x0015a00201007387 */ /* 0x0007e40000100a00 */
[----:B-----5:R-:W-:-:S02]  /*1c5b0*/  IMAD.WIDE R46, R9, 0x4, R242 ;  /* 0x00000004092e7825 */ /* 0x020fc400078e02f2 */
[----:B------:R-:W-:Y:S02]  /*1c5c0*/  LDGSTS.E [R0+0x25800], desc[UR8][R48.64], !P4 ;  /* 0x2580000030007fae */ /* 0x000fe4000e121848 */
[C---:B-1----:R-:W-:Y:S02]  /*1c5d0*/  IMAD.WIDE R44, R9.reuse, 0x4, R10 ;  /* 0x00000004092c7825 */ /* 0x042fe400078e020a */
[----:B------:R-:W-:Y:S02]  /*1c5e0*/  LDGSTS.E [R0+0x25880], desc[UR8][R46.64], !P4 ;  /* 0x258800002e007fae */ /* 0x000fe4000e121848 */
[C---:B--2---:R-:W-:Y:S02]  /*1c5f0*/  IMAD.WIDE R42, R9.reuse, 0x4, R12 ;  /* 0x00000004092a7825 */ /* 0x044fe400078e020c */
[----:B------:R-:W-:Y:S02]  /*1c600*/  LDGSTS.E [R0+0x25900], desc[UR8][R44.64], !P4 ;  /* 0x259000002c007fae */ /* 0x000fe4000e121848 */
        /* <DEDUP_REMOVED lines=8> */
[----:B---3--:R-:W-:Y:S02]  /*1c690*/  IMAD.WIDE R2, R9, 0x4, R36 ;  /* 0x0000000409027825 */ /* 0x008fe400078e0224 */
[----:B------:R3:W-:Y:S02]  /*1c6a0*/  LDGSTS.E [R0+0x25b80], desc[UR8][R82.64], !P4 ;  /* 0x25b8000052007fae */ /* 0x0007e4000e121848 */
[----:B------:R-:W-:Y:S02]  /*1c6b0*/  VIADD R9, R178, 0xffffffa4 ;  /* 0xffffffa4b2097836 */ /* 0x000fe40000000000 */
[----:B------:R1:W-:Y:S01]  /*1c6c0*/  STL.64 [R1+0x1598], R104 ;  /* 0x0015986801007387 */ /* 0x0003e20000100a00 */
[----:B------:R-:W5:Y:S03]  /*1c6d0*/  LDC R178, c[0x0][0x230] ;  /* 0x00008c00ffb27b82 */ /* 0x000f660000000800 */
[----:B------:R3:W-:Y:S04]  /*1c6e0*/  LDGSTS.E [R0+0x25c00], desc[UR8][R80.64], !P4 ;  /* 0x25c0000050007fae */ /* 0x0007e8000e121848 */
        /* <DEDUP_REMOVED lines=15> */
[----:B------:R4:W-:Y:S01]  /*1c7e0*/  LDGSTS.E [R0+0x25f00], desc[UR8][R52.64], !P4 ;  /* 0x25f0000034007fae */ /* 0x0009e2000e121848 */
[----:B---3--:R-:W-:-:S03]  /*1c7f0*/  IMAD.WIDE R78, R176, 0x4, R12 ;  /* 0x00000004b04e7825 */ /* 0x008fc600078e020c */
[----:B------:R3:W-:Y:S01]  /*1c800*/  LDGSTS.E [R0+0x25f80], desc[UR8][R2.64], !P4 ;  /* 0x25f8000002007fae */ /* 0x0007e2000e121848 */
[----:B------:R-:W-:Y:S02]  /*1c810*/  ISETP.GE.U32.AND P4, PT, R177, 0x7fffff29, PT ;  /* 0x7fffff29b100780c */ /* 0x000fe40003f86070 */
[----:B------:R-:W1:Y:S01]  /*1c820*/  LDC R177, c[0x0][0x230] ;  /* 0x00008c00ffb17b82 */ /* 0x000e620000000800 */
[----:B------:R-:W-:Y:S04]  /*1c830*/  LDGSTS.E [R0+0x27800], desc[UR8][R84.64], !P3 ;  /* 0x2780000054007fae */ /* 0x000fe8000d921848 */
[----:B------:R-:W-:Y:S04]  /*1c840*/  LDGSTS.E [R0+0x27880], desc[UR8][R82.64], !P3 ;  /* 0x2788000052007fae */ /* 0x000fe8000d921848 */
[----:B------:R-:W-:Y:S04]  /*1c850*/  LDGSTS.E [R0+0x27900], desc[UR8][R80.64], !P3 ;  /* 0x2790000050007fae */ /* 0x000fe8000d921848 */
[----:B------:R-:W-:Y:S04]  /*1c860*/  LDGSTS.E [R0+0x27980], desc[UR8][R78.64], !P3 ;  /* 0x279800004e007fae */ /* 0x000fe8000d921848 */
[----:B------:R2:W-:Y:S04]  /*1c870*/  STL.64 [R1+0x1568], R60 ;  /* 0x0015683c01007387 */ /* 0x0005e80000100a00 */
[----:B------:R3:W-:Y:S01]  /*1c880*/  LDGSTS.E [R0+0x27a00], desc[UR8][R112.64], !P3 ;  /* 0x27a0000070007fae */ /* 0x0007e2000d921848 */
[----:B-1----:R-:W-:-:S03]  /*1c890*/  IADD3 R177, R177, -0x60, RZ ;  /* 0xffffffa0b1b17810 */ /* 0x002fc60007ffe0ff */
        /* <DEDUP_REMOVED lines=8> */
[----:B------:R-:W-:Y:S04]  /*1c920*/  LDGSTS.E [R0+0x27b80], desc[UR8][R106.64], !P3 ;  /* 0x27b800006a007fae */ /* 0x000fe8000d921848 */
[----:B------:R5:W-:Y:S01]  /*1c930*/  STL.64 [R1+0x1548], R52 ;  /* 0x0015483401007387 */ /* 0x000be20000100a00 */
[----:B----4-:R-:W-:-:S03]  /*1c940*/  IMAD.WIDE R54, R176, 0x4, R32 ;  /* 0x00000004b0367825 */ /* 0x010fc600078e0220 */
[----:B------:R-:W-:Y:S04]  /*1c950*/  LDGSTS.E [R0+0x27c00], desc[UR8][R104.64], !P3 ;  /* 0x27c0000068007fae */ /* 0x000fe8000d921848 */
[----:B------:R3:W-:Y:S01]  /*1c960*/  STL.64 [R1+0x1540], R2 ;  /* 0x0015400201007387 */ /* 0x0007e20000100a00 */
[----:B-----5:R-:W-:-:S03]  /*1c970*/  IMAD.WIDE R52, R176, 0x4, R34 ;  /* 0x00000004b0347825 */ /* 0x020fc600078e0222 */
[----:B------:R-:W-:Y:S04]  /*1c980*/  LDGSTS.E [R0+0x27c80], desc[UR8][R92.64], !P3 ;  /* 0x27c800005c007fae */ /* 0x000fe8000d921848 */
        /* <DEDUP_REMOVED lines=8> */
[----:B------:R2:W-:Y:S01]  /*1ca10*/  STL.64 [R1+0x1538], R112 ;  /* 0x0015387001007387 */ /* 0x0005e20000100a00 */
[----:B------:R-:W-:-:S03]  /*1ca20*/  IMAD.WIDE R128, R176, 0x4, R18 ;  /* 0x00000004b0807825 */ /* 0x000fc600078e0212 */
[----:B------:R5:W-:Y:S01]  /*1ca30*/  LDGSTS.E [R0+0x27f00], desc[UR8][R52.64], !P3 ;  /* 0x27f0000034007fae */ /* 0x000be2000d921848 */
[----:B------:R-:W-:-:S03]  /*1ca40*/  IMAD.WIDE R122, R176, 0x4, R20 ;  /* 0x00000004b07a7825 */ /* 0x000fc600078e0214 */
[----:B------:R1:W-:Y:S04]  /*1ca50*/  STL.64 [R1+0x1530], R110 ;  /* 0x0015306e01007387 */ /* 0x0003e80000100a00 */
[----:B------:R5:W-:Y:S01]  /*1ca60*/  LDGSTS.E [R0+0x27f80], desc[UR8][R2.64], !P3 ;  /* 0x27f8000002007fae */ /* 0x000be2000d921848 */
[----:B------:R-:W-:Y:S01]  /*1ca70*/  ISETP.GE.U32.AND P3, PT, R9, 0x7fffff25, PT ;  /* 0x7fffff250900780c */ /* 0x000fe20003f66070 */
[----:B------:R-:W-:Y:S02]  /*1ca80*/  IMAD R9, R232, 0x53, RZ ;  /* 0x00000053e8097824 */ /* 0x000fe400078e02ff */
[----:B------:R4:W-:Y:S02]  /*1ca90*/  STL.64 [R1+0x1528], R108 ;  /* 0x0015286c01007387 */ /* 0x0009e40000100a00 */
[----:B------:R-:W-:-:S02]  /*1caa0*/  IMAD.WIDE R120, R9, 0x4, R14 ;  /* 0x0000000409787825 */ /* 0x000fc400078e020e */
[----:B------:R-:W-:Y:S02]  /*1cab0*/  STL.64 [R1+0x1520], R106 ;  /* 0x0015206a01007387 */ /* 0x000fe40000100a00 */
[C---:B------:R-:W-:Y:S02]  /*1cac0*/  IMAD.WIDE R118, R9.reuse, 0x4, R16 ;  /* 0x0000000409767825 */ /* 0x040fe400078e0210 */
[----:B------:R-:W-:Y:S02]  /*1cad0*/  STL.64 [R1+0x1518], R104 ;  /* 0x0015186801007387 */ /* 0x000fe40000100a00 */
[C---:B------:R-:W-:Y:S02]  /*1cae0*/  IMAD.WIDE R116, R9.reuse, 0x4, R18 ;  /* 0x0000000409747825 */ /* 0x040fe400078e0212 */
[----:B------:R-:W-:Y:S02]  /*1caf0*/  STL.64 [R1+0x1510], R92 ;  /* 0x0015105c01007387 */ /* 0x000fe40000100a00 */
[----:B------:R-:W-:-:S02]  /*1cb00*/  IMAD.WIDE R114, R9, 0x4, R20 ;  /* 0x0000000409727825 */ /* 0x000fc400078e0214 */
[----:B------:R3:W-:Y:S02]  /*1cb10*/  STL.64 [R1+0x1508], R60 ;  /* 0x0015083c01007387 */ /* 0x0007e40000100a00 */
[C---:B--2---:R-:W-:Y:S02]  /*1cb20*/  IMAD.WIDE R112, R9.reuse, 0x4, R22 ;  /* 0x0000000409707825 */ /* 0x044fe400078e0216 */
[----:B------:R2:W-:Y:S02]  /*1cb30*/  STL.64 [R1+0x1500], R58 ;  /* 0x0015003a01007387 */ /* 0x0005e40000100a00 */
[C---:B-1----:R-:W-:Y:S02]  /*1cb40*/  IMAD.WIDE R110, R9.reuse, 0x4, R24 ;  /* 0x00000004096e7825 */ /* 0x042fe400078e0218 */
[----:B------:R5:W-:Y:S02]  /*1cb50*/  STL.64 [R1+0x14f8], R56 ;  /* 0x0014f83801007387 */ /* 0x000be40000100a00 */
[----:B----4-:R-:W-:-:S02]  /*1cb60*/  IMAD.WIDE R108, R9, 0x4, R26 ;  /* 0x00000004096c7825 */ /* 0x010fc400078e021a */
[----:B------:R1:W-:Y:S02]  /*1cb70*/  STL.64 [R1+0x14f0], R54 ;  /* 0x0014f03601007387 */ /* 0x0003e40000100a00 */
[C---:B---3--:R-:W-:Y:S02]  /*1cb80*/  IMAD.WIDE R60, R9.reuse, 0x4, R240 ;  /* 0x00000004093c7825 */ /* 0x048fe400078e02f0 */
[----:B------:R3:W-:Y:S02]  /*1cb90*/  STL.64 [R1+0x14e8], R52 ;  /* 0x0014e83401007387 */ /* 0x0007e40000100a00 */
[C---:B--2---:R-:W-:Y:S02]  /*1cba0*/  IMAD.WIDE R58, R9.reuse, 0x4, R242 ;  /* 0x00000004093a7825 */ /* 0x044fe400078e02f2 */
[----:B------:R-:W-:Y:S02]  /*1cbb0*/  LDGSTS.E [R0+0x29800], desc[UR8][R60.64], !P6 ;  /* 0x298000003c007fae */ /* 0x000fe4000f121848 */
[----:B-----5:R-:W-:-:S02]  /*1cbc0*/  IMAD.WIDE R56, R9, 0x4, R10 ;  /* 0x0000000409387825 */ /* 0x020fc400078e020a */
[----:B------:R-:W-:Y:S02]  /*1cbd0*/  LDGSTS.E [R0+0x29880], desc[UR8][R58.64], !P6 ;  /* 0x298800003a007fae */ /* 0x000fe4000f121848 */
[C---:B-1----:R-:W-:Y:S02]  /*1cbe0*/  IMAD.WIDE R54, R9.reuse, 0x4, R12 ;  /* 0x0000000409367825 */ /* 0x042fe400078e020c */
[----:B------:R-:W-:Y:S02]  /*1cbf0*/  LDGSTS.E [R0+0x29900], desc[UR8][R56.64], !P6 ;  /* 0x2990000038007fae */ /* 0x000fe4000f121848 */
[C---:B------:R-:W-:Y:S02]  /*1cc00*/  IMAD.WIDE R106, R9.reuse, 0x4, R28 ;  /* 0x00000004096a7825 */ /* 0x040fe400078e021c */
[----:B------:R-:W-:Y:S02]  /*1cc10*/  LDGSTS.E [R0+0x29980], desc[UR8][R54.64], !P6 ;  /* 0x2998000036007fae */ /* 0x000fe4000f121848 */
[----:B------:R-:W-:-:S02]  /*1cc20*/  IMAD.WIDE R104, R9, 0x4, R30 ;  /* 0x0000000409687825 */ /* 0x000fc400078e021e */
[----:B------:R1:W-:Y:S02]  /*1cc30*/  LDGSTS.E [R0+0x29a00], desc[UR8][R120.64], !P6 ;  /* 0x29a0000078007fae */ /* 0x0003e4000f121848 */
[C---:B------:R-:W-:Y:S02]  /*1cc40*/  IMAD.WIDE R92, R9.reuse, 0x4, R32 ;  /* 0x00000004095c7825 */ /* 0x040fe400078e0220 */
[----:B------:R2:W-:Y:S02]  /*1cc50*/  LDGSTS.E [R0+0x29a80], desc[UR8][R118.64], !P6 ;  /* 0x29a8000076007fae */ /* 0x0005e4000f121848 */
[C---:B---3--:R-:W-:Y:S02]  /*1cc60*/  IMAD.WIDE R52, R9.reuse, 0x4, R34 ;  /* 0x0000000409347825 */ /* 0x048fe400078e0222 */
[----:B------:R3:W-:Y:S04]  /*1cc70*/  STL.64 [R1+0x14e0], R2 ;  /* 0x0014e00201007387 */ /* 0x0007e80000100a00 */
[----:B------:R4:W-:Y:S04]  /*1cc80*/  LDGSTS.E [R0+0x29b00], desc[UR8][R116.64], !P6 ;  /* 0x29b0000074007fae */ /* 0x0009e8000f121848 */
[----:B------:R1:W-:Y:S04]  /*1cc90*/  STL.64 [R1+0x14d8], R120 ;  /* 0x0014d87801007387 */ /* 0x0003e80000100a00 */
[----:B------:R5:W-:Y:S01]  /*1cca0*/  LDGSTS.E [R0+0x29b80], desc[UR8][R114.64], !P6 ;  /* 0x29b8000072007fae */ /* 0x000be2000f121848 */
[----:B---3--:R-:W-:-:S03]  /*1ccb0*/  IMAD.WIDE R2, R9, 0x4, R36 ;  /* 0x0000000409027825 */ /* 0x008fc600078e0224 */
[----:B------:R2:W-:Y:S01]  /*1ccc0*/  STL.64 [R1+0x14d0], R118 ;  /* 0x0014d07601007387 */ /* 0x0005e20000100a00 */
[----:B------:R-:W-:Y:S02]  /*1ccd0*/  VIADD R9, R178, 0xffffff9c ;  /* 0xffffff9cb2097836 */ /* 0x000fe40000000000 */
[----:B------:R-:W3:Y:S01]  /*1cce0*/  LDC R178, c[0x0][0x230] ;  /* 0x00008c00ffb27b82 */ /* 0x000ee20000000800 */
        /* <DEDUP_REMOVED lines=16> */
[----:B-1----:R-:W-:-:S03]  /*1cdf0*/  IMAD.WIDE R110, R176, 0x4, R26 ;  /* 0x00000004b06e7825 */ /* 0x002fc600078e021a */
[----:B------:R1:W-:Y:S01]  /*1ce00*/  LDGSTS.E [R0+0x29f00], desc[UR8][R52.64], !P6 ;  /* 0x29f0000034007fae */ /* 0x0003e2000f121848 */
[----:B--2---:R-:W-:-:S03]  /*1ce10*/  IMAD.WIDE R108, R176, 0x4, R12 ;  /* 0x00000004b06c7825 */ /* 0x004fc600078e020c */
[----:B------:R2:W-:Y:S01]  /*1ce20*/  LDGSTS.E [R0+0x29f80], desc[UR8][R2.64], !P6 ;  /* 0x29f8000002007fae */ /* 0x0005e2000f121848 */
[----:B------:R-:W-:Y:S02]  /*1ce30*/  ISETP.GE.U32.AND P6, PT, R177, 0x7fffff21, PT ;  /* 0x7fffff21b100780c */ /* 0x000fe40003fc6070 */
[----:B------:R-:W2:Y:S01]  /*1ce40*/  LDC R177, c[0x0][0x230] ;  /* 0x00008c00ffb17b82 */ /* 0x000ea20000000800 */
[----:B------:R-:W-:Y:S04]  /*1ce50*/  LDGSTS.E [R0+0x2b800], desc[UR8][R120.64], !P4 ;  /* 0x2b80000078007fae */ /* 0x000fe8000e121848 */
[----:B------:R-:W-:Y:S04]  /*1ce60*/  LDGSTS.E [R0+0x2b880], desc[UR8][R118.64], !P4 ;  /* 0x2b88000076007fae */ /* 0x000fe8000e121848 */
[----:B------:R-:W-:Y:S04]  /*1ce70*/  LDGSTS.E [R0+0x2b900], desc[UR8][R116.64], !P4 ;  /* 0x2b90000074007fae */ /* 0x000fe8000e121848 */
[----:B------:R-:W-:Y:S04]  /*1ce80*/  LDGSTS.E [R0+0x2b980], desc[UR8][R108.64], !P4 ;  /* 0x2b9800006c007fae */ /* 0x000fe8000e121848 */
[----:B------:R-:W-:Y:S04]  /*1ce90*/  LDGSTS.E [R0+0x2ba00], desc[UR8][R132.64], !P4 ;  /* 0x2ba0000084007fae */ /* 0x000fe8000e121848 */
[----:B------:R3:W-:Y:S04]  /*1cea0*/  STL.64 [R1+0x14a0], R106 ;  /* 0x0014a06a01007387 */ /* 0x0007e80000100a00 */
[----:B------:R-:W-:Y:S04]  /*1ceb0*/  LDGSTS.E [R0+0x2ba80], desc[UR8][R130.64], !P4 ;  /* 0x2ba8000082007fae */ /* 0x000fe8000e121848 */
[----:B------:R5:W-:Y:S01]  /*1cec0*/  STL.64 [R1+0x1498], R104 ;  /* 0x0014986801007387 */ /* 0x000be20000100a00 */
[----:B---3--:R-:W-:-:S03]  /*1ced0*/  IMAD.WIDE R106, R176, 0x4, R28 ;  /* 0x00000004b06a7825 */ /* 0x008fc600078e021c */
[----:B------:R-:W-:Y:S04]  /*1cee0*/  LDGSTS.E [R0+0x2bb00], desc[UR8][R128.64], !P4 ;  /* 0x2bb0000080007fae */ /* 0x000fe8000e121848 */
[----:B------:R4:W-:Y:S01]  /*1cef0*/  STL.64 [R1+0x1490], R92 ;  /* 0x0014905c01007387 */ /* 0x0009e20000100a00 */
[----:B-----5:R-:W-:-:S03]  /*1cf00*/  IMAD.WIDE R104, R176, 0x4, R30 ;  /* 0x00000004b0687825 */ /* 0x020fc600078e021e */
[----:B------:R-:W-:Y:S04]  /*1cf10*/  LDGSTS.E [R0+0x2bb80], desc[UR8][R122.64], !P4 ;  /* 0x2bb800007a007fae */ /* 0x000fe8000e121848 */
[----:B------:R1:W-:Y:S01]  /*1cf20*/  STL.64 [R1+0x1488], R52 ;  /* 0x0014883401007387 */ /* 0x0003e20000100a00 */
[----:B----4-:R-:W-:-:S03]  /*1cf30*/  IMAD.WIDE R92, R176, 0x4, R32 ;  /* 0x00000004b05c7825 */ /* 0x010fc600078e0220 */
[----:B------:R3:W-:Y:S04]  /*1cf40*/  LDGSTS.E [R0+0x2bc00], desc[UR8][R114.64], !P4 ;  /* 0x2bc0000072007fae */ /* 0x0007e8000e121848 */
[----:B------:R2:W-:Y:S01]  /*1cf50*/  STL.64 [R1+0x1480], R2 ;  /* 0x0014800201007387 */ /* 0x0005e20000100a00 */
[----:B-1----:R-:W-:-:S03]  /*1cf60*/  IMAD.WIDE R52, R176, 0x4, R34 ;  /* 0x00000004b0347825 */ /* 0x002fc600078e0222 */
[----:B------:R-:W-:Y:S04]  /*1cf70*/  LDGSTS.E [R0+0x2bc80], desc[UR8][R112.64], !P4 ;  /* 0x2bc8000070007fae */ /* 0x000fe8000e121848 */
[----:B------:R-:W-:Y:S01]  /*1cf80*/  LDGSTS.E [R0+0x2bd00], desc[UR8][R110.64], !P4 ;  /* 0x2bd000006e007fae */ /* 0x000fe2000e121848 */
[----:B--2---:R-:W-:-:S03]  /*1cf90*/  IMAD.WIDE R2, R176, 0x4, R36 ;  /* 0x00000004b0027825 */ /* 0x004fc600078e0224 */
[----:B------:R1:W-:Y:S01]  /*1cfa0*/  LDGSTS.E [R0+0x2bd80], desc[UR8][R106.64], !P4 ;  /* 0x2bd800006a007fae */ /* 0x0003e2000e121848 */
[----:B------:R-:W-:-:S03]  /*1cfb0*/  VIADD R176, R177, 0xffffff98 ;  /* 0xffffff98b1b07836 */ /* 0x000fc60000000000 */
[----:B------:R2:W-:Y:S04]  /*1cfc0*/  LDGSTS.E [R0+0x2be00], desc[UR8][R104.64], !P4 ;  /* 0x2be0000068007fae */ /* 0x0005e8000e121848 */
[----:B------:R-:W-:Y:S04]  /*1cfd0*/  STL.64 [R1+0x1478], R132 ;  /* 0x0014788401007387 */ /* 0x000fe80000100a00 */
[----:B------:R4:W-:Y:S04]  /*1cfe0*/  LDGSTS.E [R0+0x2be80], desc[UR8][R92.64], !P4 ;  /* 0x2be800005c007fae */ /* 0x0009e8000e121848 */
[----:B------:R-:W-:Y:S04]  /*1cff0*/  STL.64 [R1+0x1470], R130 ;  /* 0x0014708201007387 */ /* 0x000fe80000100a00 */
[----:B------:R5:W-:Y:S04]  /*1d000*/  LDGSTS.E [R0+0x2bf00], desc[UR8][R52.64], !P4 ;  /* 0x2bf0000034007fae */ /* 0x000be8000e121848 */
[----:B------:R-:W-:Y:S04]  /*1d010*/  STL.64 [R1+0x1468], R128 ;  /* 0x0014688001007387 */ /* 0x000fe80000100a00 */
[----:B------:R5:W-:Y:S01]  /*1d020*/  LDGSTS.E [R0+0x2bf80], desc[UR8][R2.64], !P4 ;  /* 0x2bf8000002007fae */ /* 0x000be2000e121848 */
[----:B------:R-:W-:Y:S01]  /*1d030*/  ISETP.GE.U32.AND P4, PT, R9, 0x7fffff1d, PT ;  /* 0x7fffff1d0900780c */ /* 0x000fe20003f86070 */
[----:B------:R-:W-:-:S02]  /*1d040*/  IMAD R9, R232, 0x5b, RZ ;  /* 0x0000005be8097824 */ /* 0x000fc400078e02ff */
[----:B------:R-:W-:Y:S02]  /*1d050*/  STL.64 [R1+0x1460], R122 ;  /* 0x0014607a01007387 */ /* 0x000fe40000100a00 */
[C---:B------:R-:W-:Y:S02]  /*1d060*/  IMAD.WIDE R250, R9.reuse, 0x4, R10 ;  /* 0x0000000409fa7825 */ /* 0x040fe400078e020a */
[----:B------:R3:W-:Y:S02]  /*1d070*/  STL.64 [R1+0x1458], R114 ;  /* 0x0014587201007387 */ /* 0x0007e40000100a00 */
[C---:B------:R-:W-:Y:S02]  /*1d080*/  IMAD.WIDE R248, R9.reuse, 0x4, R12 ;  /* 0x0000000409f87825 */ /* 0x040fe400078e020c */
[----:B------:R-:W-:Y:S02]  /*1d090*/  STL.64 [R1+0x1450], R112 ;  /* 0x0014507001007387 */ /* 0x000fe40000100a00 */
[----:B------:R-:W-:-:S02]  /*1d0a0*/  IMAD.WIDE R148, R9, 0x4, R14 ;  /* 0x0000000409947825 */ /* 0x000fc400078e020e */
[----:B------:R-:W-:Y:S02]  /*1d0b0*/  STL.64 [R1+0x1448], R110 ;  /* 0x0014486e01007387 */ /* 0x000fe40000100a00 */
[C---:B------:R-:W-:Y:S02]  /*1d0c0*/  IMAD.WIDE R144, R9.reuse, 0x4, R16 ;  /* 0x0000000409907825 */ /* 0x040fe400078e0210 */
[----:B------:R1:W-:Y:S02]  /*1d0d0*/  STL.64 [R1+0x1440], R106 ;  /* 0x0014406a01007387 */ /* 0x0003e40000100a00 */
[C---:B---3--:R-:W-:Y:S02]  /*1d0e0*/  IMAD.WIDE R114, R9.reuse, 0x4, R242 ;  /* 0x0000000409727825 */ /* 0x048fe400078e02f2 */
[----:B------:R2:W-:Y:S02]  /*1d0f0*/  STL.64 [R1+0x1438], R104 ;  /* 0x0014386801007387 */ /* 0x0005e40000100a00 */
[----:B------:R-:W-:-:S02]  /*1d100*/  IMAD.WIDE R132, R9, 0x4, R18 ;  /* 0x0000000409847825 */ /* 0x000fc400078e0212 */
[----:B------:R4:W-:Y:S02]  /*1d110*/  STL.64 [R1+0x1430], R92 ;  /* 0x0014305c01007387 */ /* 0x0009e40000100a00 */
[C---:B------:R-:W-:Y:S02]  /*1d120*/  IMAD.WIDE R130, R9.reuse, 0x4, R20 ;  /* 0x0000000409827825 */ /* 0x040fe400078e0214 */
[----:B------:R5:W-:Y:S02]  /*1d130*/  STL.64 [R1+0x1428], R52 ;  /* 0x0014283401007387 */ /* 0x000be40000100a00 */
[C---:B-1----:R-:W-:Y:S02]  /*1d140*/  IMAD.WIDE R106, R9.reuse, 0x4, R240 ;  /* 0x00000004096a7825 */ /* 0x042fe400078e02f0 */
[----:B------:R1:W-:Y:S02]  /*1d150*/  STL.64 [R1+0x1420], R2 ;  /* 0x0014200201007387 */ /* 0x0003e40000100a00 */
[----:B------:R-:W-:-:S02]  /*1d160*/  IMAD.WIDE R128, R9, 0x4, R22 ;  /* 0x0000000409807825 */ /* 0x000fc400078e0216 */
[----:B------:R-:W-:Y:S02]  /*1d170*/  LDGSTS.E [R0+0x2d800], desc[UR8][R106.64], !P3 ;  /* 0x2d8000006a007fae */ /* 0x000fe4000d921848 */
[C---:B------:R-:W-:Y:S02]  /*1d180*/  IMAD.WIDE R122, R9.reuse, 0x4, R24 ;  /* 0x00000004097a7825 */ /* 0x040fe400078e0218 */
[----:B------:R-:W-:Y:S02]  /*1d190*/  LDGSTS.E [R0+0x2d880], desc[UR8][R114.64], !P3 ;  /* 0x2d88000072007fae */ /* 0x000fe4000d921848 */
[C---:B------:R-:W-:Y:S02]  /*1d1a0*/  IMAD.WIDE R112, R9.reuse, 0x4, R26 ;  /* 0x0000000409707825 */ /* 0x040fe400078e021a */
[----:B------:R-:W-:Y:S02]  /*1d1b0*/  LDGSTS.E [R0+0x2d900], desc[UR8][R250.64], !P3 ;  /* 0x2d900000fa007fae */ /* 0x000fe4000d921848 */
[----:B------:R-:W-:-:S02]  /*1d1c0*/  IMAD.WIDE R110, R9, 0x4, R28 ;  /* 0x00000004096e7825 */ /* 0x000fc400078e021c */
[----:B------:R-:W-:Y:S02]  /*1d1d0*/  LDGSTS.E [R0+0x2d980], desc[UR8][R248.64], !P3 ;  /* 0x2d980000f8007fae */ /* 0x000fe4000d921848 */
[C---:B--2---:R-:W-:Y:S02]  /*1d1e0*/  IMAD.WIDE R104, R9.reuse, 0x4, R30 ;  /* 0x0000000409687825 */ /* 0x044fe400078e021e */
[----:B------:R2:W-:Y:S02]  /*1d1f0*/  LDGSTS.E [R0+0x2da00], desc[UR8][R148.64], !P3 ;  /* 0x2da0000094007fae */ /* 0x0005e4000d921848 */
[C---:B----4-:R-:W-:Y:S02]  /*1d200*/  IMAD.WIDE R92, R9.reuse, 0x4, R32 ;  /* 0x00000004095c7825 */ /* 0x050fe400078e0220 */
[----:B------:R3:W-:Y:S02]  /*1d210*/  LDGSTS.E [R0+0x2da80], desc[UR8][R144.64], !P3 ;  /* 0x2da8000090007fae */ /* 0x0007e4000d921848 */
[----:B-----5:R-:W-:-:S02]  /*1d220*/  IMAD.WIDE R52, R9, 0x4, R34 ;  /* 0x0000000409347825 */ /* 0x020fc400078e0222 */
[----:B------:R4:W-:Y:S02]  /*1d230*/  LDGSTS.E [R0+0x2db00], desc[UR8][R132.64], !P3 ;  /* 0x2db0000084007fae */ /* 0x0009e4000d921848 */
[----:B-1----:R-:W-:Y:S02]  /*1d240*/  IMAD.WIDE R2, R9, 0x4, R36 ;  /* 0x0000000409027825 */ /* 0x002fe400078e0224 */
[----:B------:R1:W-:Y:S02]  /*1d250*/  LDGSTS.E [R0+0x2db80], desc[UR8][R130.64], !P3 ;  /* 0x2db8000082007fae */ /* 0x0003e4000d921848 */
[----:B------:R-:W-:Y:S02]  /*1d260*/  VIADD R9, R178, 0xffffff94 ;  /* 0xffffff94b2097836 */ /* 0x000fe40000000000 */
        /* <DEDUP_REMOVED lines=12> */
[----:B------:R3:W-:Y:S04]  /*1d330*/  STL.64 [R1+0x1410], R144 ;  /* 0x0014109001007387 */ /* 0x0007e80000100a00 */
[----:B------:R4:W-:Y:S01]  /*1d340*/  STL.64 [R1+0x1408], R132 ;  /* 0x0014088401007387 */ /* 0x0009e20000100a00 */
[----:B--2---:R-:W-:-:S03]  /*1d350*/  IMAD.WIDE R148, R184, 0x4, R14 ;  /* 0x00000004b8947825 */ /* 0x004fc600078e020e */
[----:B------:R-:W-:Y:S01]  /*1d360*/  LDGSTS.E [R0+0x2f800], desc[UR8][R176.64], !P6 ;  /* 0x2f800000b0007fae */ /* 0x000fe2000f121848 */
[----:B---3--:R-:W-:-:S03]  /*1d370*/  IMAD.WIDE R144, R184, 0x4, R16 ;  /* 0x00000004b8907825 */ /* 0x008fc600078e0210 */
[----:B------:R1:W-:Y:S01]  /*1d380*/  STL.64 [R1+0x1400], R130 ;  /* 0x0014008201007387 */ /* 0x0003e20000100a00 */
[----:B----4-:R-:W-:-:S03]  /*1d390*/  IMAD.WIDE R132, R184, 0x4, R18 ;  /* 0x00000004b8847825 */ /* 0x010fc600078e0212 */
[----:B------:R-:W-:Y:S04]  /*1d3a0*/  LDGSTS.E [R0+0x2f880], desc[UR8][R178.64], !P6 ;  /* 0x2f880000b2007fae */ /* 0x000fe8000f121848 */
[----:B------:R5:W-:Y:S01]  /*1d3b0*/  STL.64 [R1+0x13f8], R128 ;  /* 0x0013f88001007387 */ /* 0x000be20000100a00 */
[----:B-1----:R-:W-:-:S03]  /*1d3c0*/  IMAD.WIDE R130, R184, 0x4, R20 ;  /* 0x00000004b8827825 */ /* 0x002fc600078e0214 */
[----:B------:R-:W-:Y:S04]  /*1d3d0*/  LDGSTS.E [R0+0x2f900], desc[UR8][R180.64], !P6 ;  /* 0x2f900000b4007fae */ /* 0x000fe8000f121848 */
        /* <DEDUP_REMOVED lines=36> */
[----:B------:R-:W-:Y:S02]  /*1d620*/  LDGSTS.E [R0+0x31800], desc[UR8][R184.64], !P4 ;  /* 0x31800000b8007fae */ /* 0x000fe4000e121848 */
[C---:B------:R-:W-:Y:S02]  /*1d630*/  IMAD.WIDE R190, R9.reuse, 0x4, R12 ;  /* 0x0000000409be7825 */ /* 0x040fe400078e020c */
[----:B------:R1:W-:Y:S02]  /*1d640*/  STL.64 [R1+0x13a0], R130 ;  /* 0x0013a08201007387 */ /* 0x0003e40000100a00 */
[C---:B---3--:R-:W-:Y:S02]  /*1d650*/  IMAD.WIDE R148, R9.reuse, 0x4, R14 ;  /* 0x0000000409947825 */ /* 0x048fe400078e020e */
[----:B------:R-:W-:Y:S02]  /*1d660*/  LDGSTS.E [R0+0x31880], desc[UR8][R186.64], !P4 ;  /* 0x31880000ba007fae */ /* 0x000fe4000e121848 */
[----:B----4-:R-:W-:-:S02]  /*1d670*/  IMAD.WIDE R144, R9, 0x4, R16 ;  /* 0x0000000409907825 */ /* 0x010fc400078e0210 */
[----:B------:R3:W-:Y:S02]  /*1d680*/  STL.64 [R1+0x1398], R128 ;  /* 0x0013988001007387 */ /* 0x0007e40000100a00 */
[C---:B-----5:R-:W-:Y:S02]  /*1d690*/  IMAD.WIDE R132, R9.reuse, 0x4, R18 ;  /* 0x0000000409847825 */ /* 0x060fe400078e0212 */
[----:B------:R-:W-:Y:S02]  /*1d6a0*/  LDGSTS.E [R0+0x31900], desc[UR8][R188.64], !P4 ;  /* 0x31900000bc007fae */ /* 0x000fe4000e121848 */
[C---:B-1----:R-:W-:Y:S02]  /*1d6b0*/  IMAD.WIDE R130, R9.reuse, 0x4, R20 ;  /* 0x0000000409827825 */ /* 0x042fe400078e0214 */
[----:B------:R1:W-:Y:S02]  /*1d6c0*/  STL.64 [R1+0x1390], R122 ;  /* 0x0013907a01007387 */ /* 0x0003e40000100a00 */
[----:B---3--:R-:W-:-:S02]  /*1d6d0*/  IMAD.WIDE R128, R9, 0x4, R22 ;  /* 0x0000000409807825 */ /* 0x008fc400078e0216 */
        /* <DEDUP_REMOVED lines=34> */
[----:B----4-:R-:W-:-:S03]  /*1d900*/  IMAD.WIDE R144, R200, 0x4, R16 ;  /* 0x00000004c8907825 */ /* 0x010fc600078e0210 */
[----:B------:R2:W-:Y:S01]  /*1d910*/  STL.64 [R1+0x1340], R130 ;  /* 0x0013408201007387 */ /* 0x0005e20000100a00 */
[----:B-----5:R-:W-:-:S03]  /*1d920*/  IMAD.WIDE R132, R200, 0x4, R18 ;  /* 0x00000004c8847825 */ /* 0x020fc600078e0212 */
[----:B------:R-:W-:Y:S04]  /*1d930*/  LDGSTS.E [R0+0x33880], desc[UR8][R194.64], !P3 ;  /* 0x33880000c2007fae */ /* 0x000fe8000d921848 */
[----:B------:R4:W-:Y:S01]  /*1d940*/  STL.64 [R1+0x1338], R128 ;  /* 0x0013388001007387 */ /* 0x0009e20000100a00 */
[----:B--2---:R-:W-:-:S03]  /*1d950*/  IMAD.WIDE R130, R200, 0x4, R20 ;  /* 0x00000004c8827825 */ /* 0x004fc600078e0214 */
        /* <DEDUP_REMOVED lines=160> */
[----:B------:R-:W-:-:S03]  /*1e360*/  IMAD.U32 R9, RZ, RZ, UR10 ;  /* 0x0000000aff097e24 */ /* 0x000fc6000f8e00ff */
[----:B------:R3:W-:Y:S04]  /*1e370*/  LDGSTS.E [R0+0x39e00], desc[UR8][R104.64], !P3 ;  /* 0x39e0000068007fae */ /* 0x0007e8000d921848 */
[----:B------:R3:W-:Y:S04]  /*1e380*/  LDGSTS.E [R0+0x39e80], desc[UR8][R92.64], !P3 ;  /* 0x39e800005c007fae */ /* 0x0007e8000d921848 */
[----:B------:R2:W-:Y:S04]  /*1e390*/  STL.64 [R1+0x11d8], R148 ;  /* 0x0011d89401007387 */ /* 0x0005e80000100a00 */
[----:B------:R3:W-:Y:S04]  /*1e3a0*/  LDGSTS.E [R0+0x39f00], desc[UR8][R52.64], !P3 ;  /* 0x39f0000034007fae */ /* 0x0007e8000d921848 */
[----:B------:R4:W-:Y:S04]  /*1e3b0*/  STL.64 [R1+0x11d0], R144 ;  /* 0x0011d09001007387 */ /* 0x0009e80000100a00 */
[----:B------:R3:W-:Y:S01]  /*1e3c0*/  LDGSTS.E [R0+0x39f80], desc[UR8][R2.64], !P3 ;  /* 0x39f8000002007fae */ /* 0x0007e2000d921848 */
[----:B------:R-:W-:Y:S01]  /*1e3d0*/  ISETP.GE.AND P3, PT, R224, R5, PT ;  /* 0x00000005e000720c */ /* 0x000fe20003f66270 */
[----:B------:R-:W-:-:S02]  /*1e3e0*/  IMAD.WIDE R224, R233, 0x4, R240 ;  /* 0x00000004e9e07825 */ /* 0x000fc400078e02f0 */
[----:B------:R5:W-:Y:S02]  /*1e3f0*/  STL.64 [R1+0x11c8], R132 ;  /* 0x0011c88401007387 */ /* 0x000be40000100a00 */
[C---:B--2---:R-:W-:Y:S02]  /*1e400*/  IMAD.WIDE R148, R233.reuse, 0x4, R14 ;  /* 0x00000004e9947825 */ /* 0x044fe400078e020e */
[----:B------:R2:W-:Y:S02]  /*1e410*/  STL.64 [R1+0x11c0], R130 ;  /* 0x0011c08201007387 */ /* 0x0005e40000100a00 */
[C---:B----4-:R-:W-:Y:S02]  /*1e420*/  IMAD.WIDE R144, R233.reuse, 0x4, R16 ;  /* 0x00000004e9907825 */ /* 0x050fe400078e0210 */
[----:B------:R4:W-:Y:S04]  /*1e430*/  STL.64 [R1+0x11b8], R128 ;  /* 0x0011b88001007387 */ /* 0x0009e80000100a00 */
[----:B------:R1:W-:Y:S01]  /*1e440*/  STL.64 [R1+0x11b0], R122 ;  /* 0x0011b07a01007387 */ /* 0x0003e20000100a00 */
[----:B-----5:R-:W-:-:S03]  /*1e450*/  IMAD.WIDE R132, R233, 0x4, R18 ;  /* 0x00000004e9847825 */ /* 0x020fc600078e0212 */
[----:B------:R5:W-:Y:S01]  /*1e460*/  STL.64 [R1+0x11a8], R112 ;  /* 0x0011a87001007387 */ /* 0x000be20000100a00 */
[----:B--2---:R-:W-:-:S03]  /*1e470*/  IMAD.WIDE R130, R233, 0x4, R20 ;  /* 0x00000004e9827825 */ /* 0x004fc600078e0214 */
[----:B------:R3:W-:Y:S01]  /*1e480*/  STL.64 [R1+0x11a0], R110 ;  /* 0x0011a06e01007387 */ /* 0x0007e20000100a00 */
[----:B----4-:R-:W-:-:S03]  /*1e490*/  IMAD.WIDE R128, R233, 0x4, R22 ;  /* 0x00000004e9807825 */ /* 0x010fc600078e0216 */
[----:B------:R2:W-:Y:S01]  /*1e4a0*/  STL.64 [R1+0x1198], R104 ;  /* 0x0011986801007387 */ /* 0x0005e20000100a00 */
[----:B-1----:R-:W-:-:S03]  /*1e4b0*/  IMAD.WIDE R122, R233, 0x4, R24 ;  /* 0x00000004e97a7825 */ /* 0x002fc600078e0218 */
[----:B------:R-:W-:Y:S01]  /*1e4c0*/  LDGSTS.E [R0+0x3b800], desc[UR8][R224.64], !P6 ;  /* 0x3b800000e0007fae */ /* 0x000fe2000f121848 */
[----:B-----5:R-:W-:-:S03]  /*1e4d0*/  IMAD.WIDE R112, R233, 0x4, R26 ;  /* 0x00000004e9707825 */ /* 0x020fc600078e021a */
[----:B------:R1:W-:Y:S01]  /*1e4e0*/  STL.64 [R1+0x1190], R92 ;  /* 0x0011905c01007387 */ /* 0x0003e20000100a00 */
[----:B---3--:R-:W-:-:S03]  /*1e4f0*/  IMAD.WIDE R110, R233, 0x4, R28 ;  /* 0x00000004e96e7825 */ /* 0x008fc600078e021c */
        /* <DEDUP_REMOVED lines=32> */
[----:B------:R-:W-:Y:S01]  /*1e700*/  MOV R160, R174 ;  /* 0x000000ae00a07202 */ /* 0x000fe20000000f00 */
[----:B------:R-:W-:Y:S02]  /*1e710*/  IMAD.MOV.U32 R161, RZ, RZ, R175 ;  /* 0x000000ffffa17224 */ /* 0x000fe400078e00af */
[----:B------:R3:W-:Y:S01]  /*1e720*/  LDGSTS.E [R0+0x3be00], desc[UR8][R104.64], !P6 ;  /* 0x3be0000068007fae */ /* 0x0007e2000f121848 */
[----:B--2---:R-:W-:-:S03]  /*1e730*/  IMAD.WIDE R112, R252, 0x4, R30 ;  /* 0x00000004fc707825 */ /* 0x004fc600078e021e */
[----:B------:R2:W-:Y:S01]  /*1e740*/  STL.64 [R1+0x1130], R92 ;  /* 0x0011305c01007387 */ /* 0x0005e20000100a00 */
[----:B-1----:R-:W-:-:S03]  /*1e750*/  IMAD.WIDE R110, R252, 0x4, R32 ;  /* 0x00000004fc6e7825 */ /* 0x002fc600078e0220 */
[----:B------:R2:W-:Y:S04]  /*1e760*/  LDGSTS.E [R0+0x3be80], desc[UR8][R92.64], !P6 ;  /* 0x3be800005c007fae */ /* 0x0005e8000f121848 */
[----:B------:R1:W-:Y:S01]  /*1e770*/  STL.64 [R1+0x1128], R52 ;  /* 0x0011283401007387 */ /* 0x0003e20000100a00 */
[----:B---3--:R-:W-:-:S03]  /*1e780*/  IMAD.WIDE R104, R252, 0x4, R34 ;  /* 0x00000004fc687825 */ /* 0x008fc600078e0222 */
[----:B------:R1:W-:Y:S04]  /*1e790*/  LDGSTS.E [R0+0x3bf00], desc[UR8][R52.64], !P6 ;  /* 0x3bf0000034007fae */ /* 0x0003e8000f121848 */
[----:B------:R3:W-:Y:S01]  /*1e7a0*/  LDGSTS.E [R0+0x3bf80], desc[UR8][R2.64], !P6 ;  /* 0x3bf8000002007fae */ /* 0x0007e2000f121848 */
[----:B------:R-:W-:Y:S01]  /*1e7b0*/  ISETP.GE.AND P6, PT, R234, R5, PT ;  /* 0x00000005ea00720c */ /* 0x000fe20003fc6270 */
[C---:B------:R-:W-:Y:S02]  /*1e7c0*/  IMAD.WIDE R234, R252.reuse, 0x4, R242 ;  /* 0x00000004fcea7825 */ /* 0x040fe400078e02f2 */
[----:B------:R3:W-:Y:S02]  /*1e7d0*/  STL.64 [R1+0x1120], R2 ;  /* 0x0011200201007387 */ /* 0x0007e40000100a00 */
[----:B--2---:R-:W-:-:S02]  /*1e7e0*/  IMAD.WIDE R92, R252, 0x4, R26 ;  /* 0x00000004fc5c7825 */ /* 0x004fc400078e021a */
[----:B------:R-:W-:Y:S02]  /*1e7f0*/  STL.64 [R1+0x1118], R148 ;  /* 0x0011189401007387 */ /* 0x000fe40000100a00 */
[----:B-1----:R-:W-:Y:S02]  /*1e800*/  IMAD R52, R232, 0x7f, RZ ;  /* 0x0000007fe8347824 */ /* 0x002fe400078e02ff */
[C---:B------:R-:W-:Y:S01]  /*1e810*/  IMAD.WIDE R232, R252.reuse, 0x4, R240 ;  /* 0x00000004fce87825 */ /* 0x040fe200078e02f0 */
[----:B------:R-:W-:Y:S03]  /*1e820*/  STL.64 [R1+0x1110], R144 ;  /* 0x0011109001007387 */ /* 0x000fe60000100a00 */
[----:B---3--:R-:W-:Y:S01]  /*1e830*/  IMAD.WIDE R2, R252, 0x4, R28 ;  /* 0x00000004fc027825 */ /* 0x008fe200078e021c */
        /* <DEDUP_REMOVED lines=8> */
[----:B------:R-:W-:Y:S04]  /*1e8c0*/  STL.64 [R1+0x1100], R130 ;  /* 0x0011008201007387 */ /* 0x000fe80000100a00 */
[----:B------:R-:W-:Y:S04]  /*1e8d0*/  LDGSTS.E [R0+0x3db80], desc[UR8][R130.64], !P4 ;  /* 0x3db8000082007fae */ /* 0x000fe8000e121848 */
[----:B------:R1:W-:Y:S04]  /*1e8e0*/  STL.64 [R1+0x10f8], R128 ;  /* 0x0010f88001007387 */ /* 0x0003e80000100a00 */
[----:B------:R1:W-:Y:S04]  /*1e8f0*/  LDGSTS.E [R0+0x3dc00], desc[UR8][R128.64], !P4 ;  /* 0x3dc0000080007fae */ /* 0x0003e8000e121848 */
[----:B------:R2:W-:Y:S04]  /*1e900*/  STL.64 [R1+0x10f0], R122 ;  /* 0x0010f07a01007387 */ /* 0x0005e80000100a00 */
[----:B------:R2:W-:Y:S04]  /*1e910*/  LDGSTS.E [R0+0x3dc80], desc[UR8][R122.64], !P4 ;  /* 0x3dc800007a007fae */ /* 0x0005e8000e121848 */
[----:B------:R3:W-:Y:S01]  /*1e920*/  STL.64 [R1+0x10e8], R92 ;  /* 0x0010e85c01007387 */ /* 0x0007e20000100a00 */
[----:B-1----:R-:W-:-:S03]  /*1e930*/  IMAD.WIDE R128, R9, 0x4, R242 ;  /* 0x0000000409807825 */ /* 0x002fc600078e02f2 */
[----:B------:R3:W-:Y:S01]  /*1e940*/  LDGSTS.E [R0+0x3dd00], desc[UR8][R92.64], !P4 ;  /* 0x3dd000005c007fae */ /* 0x0007e2000e121848 */
[----:B------:R-:W-:Y:S02]  /*1e950*/  IMAD.MOV.U32 R148, RZ, RZ, R6 ;  /* 0x000000ffff947224 */ /* 0x000fe400078e0006 */
[----:B------:R-:W-:Y:S01]  /*1e960*/  IMAD.MOV.U32 R149, RZ, RZ, R7 ;  /* 0x000000ffff957224 */ /* 0x000fe200078e0007 */
[----:B------:R-:W-:Y:S01]  /*1e970*/  LDGSTS.E [R0+0x3dd80], desc[UR8][R2.64], !P4 ;  /* 0x3dd8000002007fae */ /* 0x000fe2000e121848 */
[----:B--2---:R-:W-:-:S03]  /*1e980*/  IMAD.WIDE R122, R9, 0x4, R10 ;  /* 0x00000004097a7825 */ /* 0x004fc600078e020a */
[----:B------:R-:W-:Y:S01]  /*1e990*/  LDGSTS.E [R0+0x3de00], desc[UR8][R112.64], !P4 ;  /* 0x3de0000070007fae */ /* 0x000fe2000e121848 */
[----:B------:R-:W-:-:S03]  /*1e9a0*/  IMAD.WIDE R242, R52, 0x4, R242 ;  /* 0x0000000434f27825 */ /* 0x000fc600078e02f2 */
[----:B------:R-:W-:Y:S01]  /*1e9b0*/  LDGSTS.E [R0+0x3de80], desc[UR8][R110.64], !P4 ;  /* 0x3de800006e007fae */ /* 0x000fe2000e121848 */
[----:B---3--:R-:W-:-:S03]  /*1e9c0*/  IMAD.WIDE R92, R9, 0x4, R240 ;  /* 0x00000004095c7825 */ /* 0x008fc600078e02f0 */
[----:B------:R-:W-:Y:S01]  /*1e9d0*/  LDGSTS.E [R0+0x3df00], desc[UR8][R104.64], !P4 ;  /* 0x3df0000068007fae */ /* 0x000fe2000e121848 */
[----:B------:R-:W-:-:S03]  /*1e9e0*/  IMAD.WIDE R6, R52, 0x4, R14 ;  /* 0x0000000434067825 */ /* 0x000fc600078e020e */
[----:B------:R1:W-:Y:S01]  /*1e9f0*/  STL.64 [R1+0x3e70], R92 ;  /* 0x003e705c01007387 */ /* 0x0003e20000100a00 */
[----:B------:R-:W-:-:S03]  /*1ea00*/  IMAD.WIDE R240, R52, 0x4, R240 ;  /* 0x0000000434f07825 */ /* 0x000fc600078e02f0 */
[----:B------:R2:W-:Y:S01]  /*1ea10*/  STL.64 [R1+0x3e78], R128 ;  /* 0x003e788001007387 */ /* 0x0005e20000100a00 */
[----:B------:R-:W-:-:S03]  /*1ea20*/  IMAD.WIDE R10, R52, 0x4, R10 ;  /* 0x00000004340a7825 */ /* 0x000fc600078e020a */
[----:B------:R3:W-:Y:S01]  /*1ea30*/  STL.64 [R1+0x3e88], R122 ;  /* 0x003e887a01007387 */ /* 0x0007e20000100a00 */
[----:B-1----:R-:W-:-:S03]  /*1ea40*/  IMAD.WIDE R92, R9, 0x4, R12 ;  /* 0x00000004095c7825 */ /* 0x002fc600078e020c */
[----:B------:R-:W-:Y:S01]  /*1ea50*/  LDGSTS.E [R0+0x3df80], desc[UR8][R38.64], !P4 ;  /* 0x3df8000026007fae */ /* 0x000fe2000e121848 */
[----:B------:R-:W-:Y:S01]  /*1ea60*/  ISETP.GE.U32.AND P4, PT, R5, 0x7fffff01, PT ;  /* 0x7fffff010500780c */ /* 0x000fe20003f86070 */
[C---:B--2---:R-:W-:Y:S02]  /*1ea70*/  IMAD.WIDE R128, R9.reuse, 0x4, R18 ;  /* 0x0000000409807825 */ /* 0x044fe400078e0212 */
[----:B------:R1:W-:Y:S02]  /*1ea80*/  STL.64 [R1+0x3e98], R92 ;  /* 0x003e985c01007387 */ /* 0x0003e40000100a00 */
[----:B---3--:R-:W-:-:S04]  /*1ea90*/  IMAD.WIDE R122, R9, 0x4, R14 ;  /* 0x00000004097a7825 */ /* 0x008fc800078e020e */
[----:B------:R-:W-:Y:S01]  /*1eaa0*/  IMAD.WIDE R12, R52, 0x4, R12 ;  /* 0x00000004340c7825 */ /* 0x000fe200078e020c */
[----:B------:R2:W-:Y:S03]  /*1eab0*/  STL.64 [R1+0x3e80], R122 ;  /* 0x003e807a01007387 */ /* 0x0005e60000100a00 */
[C---:B-1----:R-:W-:Y:S01]  /*1eac0*/  IMAD.WIDE R92, R9.reuse, 0x4, R16 ;  /* 0x00000004095c7825 */ /* 0x042fe200078e0210 */
[----:B------:R-:W-:Y:S04]  /*1ead0*/  LDGSTS.E [R0+0x3f800], desc[UR8][R240.64], !P4 ;  /* 0x3f800000f0007fae */ /* 0x000fe8000e121848 */
[----:B------:R1:W-:Y:S01]  /*1eae0*/  STL.64 [R1+0x3e90], R92 ;  /* 0x003e905c01007387 */ /* 0x0003e20000100a00 */
[----:B--2---:R-:W-:-:S03]  /*1eaf0*/  IMAD.WIDE R122, R9, 0x4, R20 ;  /* 0x00000004097a7825 */ /* 0x004fc600078e0214 */
[----:B------:R2:W-:Y:S04]  /*1eb00*/  STL.64 [R1+0x3ea0], R128 ;  /* 0x003ea08001007387 */ /* 0x0005e80000100a00 */
[----:B------:R-:W3:Y:S01]  /*1eb10*/  LDL.LU.64 R130, [R1+0xfd8] ;  /* 0x000fd80001827983 */ /* 0x000ee20000300a00 */
[----:B-1----:R-:W-:-:S03]  /*1eb20*/  IMAD.WIDE R92, R9, 0x4, R22 ;  /* 0x00000004095c7825 */ /* 0x002fc600078e0216 */
[----:B------:R1:W-:Y:S04]  /*1eb30*/  STL.64 [R1+0x3ea8], R122 ;  /* 0x003ea87a01007387 */ /* 0x0003e80000100a00 */
[----:B------:R-:W4:Y:S01]  /*1eb40*/  LDL.LU.64 R168, [R1+0xfd0] ;  /* 0x000fd00001a87983 */ /* 0x000f220000300a00 */
[----:B--2---:R-:W-:-:S03]  /*1eb50*/  IMAD.WIDE R128, R9, 0x4, R26 ;  /* 0x0000000409807825 */ /* 0x004fc600078e021a */
[----:B------:R2:W-:Y:S01]  /*1eb60*/  STL.64 [R1+0x3eb0], R92 ;  /* 0x003eb05c01007387 */ /* 0x0005e20000100a00 */
[----:B-1----:R-:W-:-:S03]  /*1eb70*/  IMAD.WIDE R122, R9, 0x4, R28 ;  /* 0x00000004097a7825 */ /* 0x002fc600078e021c */
[----:B------:R-:W-:Y:S01]  /*1eb80*/  LDGSTS.E [R0+0x3f880], desc[UR8][R242.64], !P4 ;  /* 0x3f880000f2007fae */ /* 0x000fe2000e121848 */
[----:B--2---:R-:W-:-:S03]  /*1eb90*/  IMAD.WIDE R92, R9, 0x4, R24 ;  /* 0x00000004095c7825 */ /* 0x004fc600078e0218 */
[----:B------:R1:W-:Y:S04]  /*1eba0*/  LDGSTS.E [R0+0x3f900], desc[UR8][R10.64], !P4 ;  /* 0x3f9000000a007fae */ /* 0x0003e8000e121848 */
[----:B------:R2:W-:Y:S04]  /*1ebb0*/  STL.64 [R1+0x3ec0], R92 ;  /* 0x003ec05c01007387 */ /* 0x0005e80000100a00 */
[----:B------:R-:W-:Y:S04]  /*1ebc0*/  STL.64 [R1+0x3ee8], R128 ;  /* 0x003ee88001007387 */ /* 0x000fe80000100a00 */
[----:B------:R-:W5:Y:S01]  /*1ebd0*/  LDL.LU.64 R144, [R1+0xfc8] ;  /* 0x000fc80001907983 */ /* 0x000f620000300a00 */
[----:B--2---:R-:W-:-:S03]  /*1ebe0*/  IMAD.WIDE R92, R9, 0x4, R30 ;  /* 0x00000004095c7825 */ /* 0x004fc600078e021e */
[----:B------:R2:W-:Y:S01]  /*1ebf0*/  STL.64 [R1+0x3ef0], R122 ;  /* 0x003ef07a01007387 */ /* 0x0005e20000100a00 */
[----:B------:R-:W-:-:S03]  /*1ec00*/  IMAD.WIDE R14, R52, 0x4, R36 ;  /* 0x00000004340e7825 */ /* 0x000fc600078e0224 */
[----:B------:R1:W-:Y:S04]  /*1ec10*/  LDGSTS.E [R0+0x3f980], desc[UR8][R12.64], !P4 ;  /* 0x3f9800000c007fae */ /* 0x0003e8000e121848 */
[----:B--2---:R-:W2:Y:S04]  /*1ec20*/  LDL.LU.64 R122, [R1+0xfc0] ;  /* 0x000fc000017a7983 */ /* 0x004ea80000300a00 */
[----:B------:R1:W-:Y:S04]  /*1ec30*/  STL.64 [R1+0x3ef8], R92 ;  /* 0x003ef85c01007387 */ /* 0x0003e80000100a00 */
[----:B------:R-:W2:Y:S01]  /*1ec40*/  LDL.LU.64 R164, [R1+0xf58] ;  /* 0x000f580001a47983 */ /* 0x000ea20000300a00 */
[----:B------:R-:W-:-:S03]  /*1ec50*/  IMAD.WIDE R128, R9, 0x4, R32 ;  /* 0x0000000409807825 */ /* 0x000fc600078e0220 */
[----:B------:R-:W-:Y:S01]  /*1ec60*/  LDGSTS.E [R0+0x3fa00], desc[UR8][R6.64], !P4 ;  /* 0x3fa0000006007fae */ /* 0x000fe2000e121848 */
[----:B-1----:R-:W-:-:S03]  /*1ec70*/  IMAD.WIDE R92, R9, 0x4, R34 ;  /* 0x00000004095c7825 */ /* 0x002fc600078e0222 */
[----:B------:R1:W-:Y:S04]  /*1ec80*/  STL.64 [R1+0x3f00], R128 ;  /* 0x003f008001007387 */ /* 0x0003e80000100a00 */
[----:B------:R3:W-:Y:S04]  /*1ec90*/  STL.64 [R1+0x3f08], R92 ;  /* 0x003f085c01007387 */ /* 0x0007e80000100a00 */
[----:B------:R-:W2:Y:S04]  /*1eca0*/  LDL.LU.64 R166, [R1+0xf40] ;  /* 0x000f400001a67983 */ /* 0x000ea80000300a00 */
[----:B------:R-:W2:Y:S04]  /*1ecb0*/  LDL.LU.64 R172, [R1+0x4a0] ;  /* 0x0004a00001ac7983 */ /* 0x000ea80000300a00 */
[----:B------:R-:W2:Y:S01]  /*1ecc0*/  LDL.LU.64 R174, [R1+0x498] ;  /* 0x0004980001ae7983 */ /* 0x000ea20000300a00 */
[----:B------:R-:W-:-:S03]  /*1ecd0*/  IMAD.WIDE R36, R9, 0x4, R36 ;  /* 0x0000000409247825 */ /* 0x000fc600078e0224 */
[----:B------:R-:W2:Y:S01]  /*1ece0*/  LDL.LU.64 R162, [R1+0x490] ;  /* 0x0004900001a27983 */ /* 0x000ea20000300a00 */
[----:B------:R-:W-:-:S03]  /*1ecf0*/  IMAD.WIDE R16, R52, 0x4, R16 ;  /* 0x0000000434107825 */ /* 0x000fc600078e0210 */
[----:B-1----:R-:W2:Y:S01]  /*1ed00*/  LDL.LU.64 R128, [R1+0x488] ;  /* 0x0004880001807983 */ /* 0x002ea20000300a00 */
[----:B------:R-:W-:-:S03]  /*1ed10*/  IMAD.WIDE R18, R52, 0x4, R18 ;  /* 0x0000000434127825 */ /* 0x000fc600078e0212 */
[----:B------:R4:W-:Y:S01]  /*1ed20*/  STL.64 [R1+0x3eb8], R36 ;  /* 0x003eb82401007387 */ /* 0x0009e20000100a00 */
        /* <DEDUP_REMOVED lines=15> */
[----:B------:R-:W2:Y:S01]  /*1ee20*/  LDL.LU.64 R52, [R1+0xed8] ;  /* 0x000ed80001347983 */ /* 0x000ea20000300a00 */
[----:B------:R-:W-:-:S03]  /*1ee30*/  IMAD.WIDE R158, R9, 0x4, R158 ;  /* 0x00000004099e7825 */ /* 0x000fc600078e029e */
[----:B------:R-:W-:Y:S01]  /*1ee40*/  LDGSTS.E [R0+0x3fe00], desc[UR8][R30.64], !P4 ;  /* 0x3fe000001e007fae */ /* 0x000fe2000e121848 */
[----:B------:R-:W-:-:S03]  /*1ee50*/  IMAD.WIDE R156, R9, 0x4, R156 ;  /* 0x00000004099c7825 */ /* 0x000fc600078e029c */
[----:B------:R-:W-:Y:S01]  /*1ee60*/  LDGSTS.E [R0+0x3fe80], desc[UR8][R32.64], !P4 ;  /* 0x3fe8000020007fae */ /* 0x000fe2000e121848 */
[----:B------:R-:W-:-:S03]  /*1ee70*/  IMAD.WIDE R88, R9, 0x4, R88 ;  /* 0x0000000409587825 */ /* 0x000fc600078e0258 */
[----:B------:R-:W-:Y:S01]  /*1ee80*/  LDGSTS.E [R0+0x3ff00], desc[UR8][R34.64], !P4 ;  /* 0x3ff0000022007fae */ /* 0x000fe2000e121848 */
[----:B------:R-:W-:-:S03]  /*1ee90*/  IMAD.WIDE R134, R9, 0x4, R134 ;  /* 0x0000000409867825 */ /* 0x000fc600078e0286 */
[----:B------:R1:W-:Y:S01]  /*1eea0*/  LDGSTS.E [R0+0x3ff80], desc[UR8][R14.64], !P4 ;  /* 0x3ff800000e007fae */ /* 0x0003e2000e121848 */
[----:B---3--:R-:W-:-:S05]  /*1eeb0*/  IMAD.WIDE R92, R9, 0x4, R130 ;  /* 0x00000004095c7825 */ /* 0x008fca00078e0282 */
[----:B------:R2:W-:Y:S01]  /*1eec0*/  STL.64 [R1+0x3c48], R92 ;  /* 0x003c485c01007387 */ /* 0x0005e20000100a00 */
[----:B----4-:R-:W-:-:S03]  /*1eed0*/  IMAD.WIDE R36, R9, 0x4, R168 ;  /* 0x0000000409247825 */ /* 0x010fc600078e02a8 */
[----:B------:R-:W3:Y:S04]  /*1eee0*/  LDL.LU.64 R246, [R1+0xed0] ;  /* 0x000ed00001f67983 */ /* 0x000ee80000300a00 */
[----:B------:R-:W-:Y:S04]  /*1eef0*/  STL.64 [R1+0x3c50], R36 ;  /* 0x003c502401007387 */ /* 0x000fe80000100a00 */
[----:B------:R-:W4:Y:S04]  /*1ef00*/  LDL.LU.64 R170, [R1+0xec8] ;  /* 0x000ec80001aa7983 */ /* 0x000f280000300a00 */
[----:B------:R-:W4:Y:S01]  /*1ef10*/  LDL.LU.64 R168, [R1+0xec0] ;  /* 0x000ec00001a87983 */ /* 0x000f220000300a00 */
[----:B-----5:R-:W-:-:S05]  /*1ef20*/  IMAD.WIDE R130, R9, 0x4, R144 ;  /* 0x0000000409827825 */ /* 0x020fca00078e0290 */
[----:B------:R5:W-:Y:S01]  /*1ef30*/  STL.64 [R1+0x3c58], R130 ;  /* 0x003c588201007387 */ /* 0x000be20000100a00 */
[----:B--2---:R-:W-:-:S03]  /*1ef40*/  IMAD.WIDE R92, R9, 0x4, R122 ;  /* 0x00000004095c7825 */ /* 0x004fc600078e027a */
[----:B-----5:R-:W2:Y:S04]  /*1ef50*/  LDL.LU.64 R130, [R1+0xe58] ;  /* 0x000e580001827983 */ /* 0x020ea80000300a00 */
[----:B------:R5:W-:Y:S01]  /*1ef60*/  STL.64 [R1+0x3c60], R92 ;  /* 0x003c605c01007387 */ /* 0x000be20000100a00 */
[----:B------:R-:W-:-:S03]  /*1ef70*/  IMAD.WIDE R36, R9, 0x4, R164 ;  /* 0x0000000409247825 */ /* 0x000fc600078e02a4 */
[----:B------:R-:W2:Y:S04]  /*1ef80*/  LDL.LU.64 R122, [R1+0xe50] ;  /* 0x000e5000017a7983 */ /* 0x000ea80000300a00 */
[----:B------:R1:W-:Y:S04]  /*1ef90*/  STL.64 [R1+0x3c68], R36 ;  /* 0x003c682401007387 */ /* 0x0003e80000100a00 */
[----:B------:R-:W2:Y:S01]  /*1efa0*/  LDL.LU.64 R164, [R1+0xe48] ;  /* 0x000e480001a47983 */ /* 0x000ea20000300a00 */
[----:B-----5:R-:W-:-:S04]  /*1efb0*/  IMAD.WIDE R92, R9, 0x4, R160 ;  /* 0x00000004095c7825 */ /* 0x020fc800078e02a0 */
[----:B-1----:R-:W-:-:S04]  /*1efc0*/  IMAD.WIDE R36, R9, 0x4, R148 ;  /* 0x0000000409247825 */ /* 0x002fc800078e0294 */
[C---:B------:R-:W-:Y:S01]  /*1efd0*/  IMAD.WIDE R132, R9.reuse, 0x4, R166 ;  /* 0x0000000409847825 */ /* 0x040fe200078e02a6 */
[----:B------:R1:W-:Y:S04]  /*1efe0*/  STL.64 [R1+0x3c70], R36 ;  /* 0x003c702401007387 */ /* 0x0003e80000100a00 */
[----:B------:R5:W-:Y:S01]  /*1eff0*/  STL.64 [R1+0x3cc0], R92 ;  /* 0x003cc05c01007387 */ /* 0x000be20000100a00 */
[----:B-1----:R-:W-:-:S03]  /*1f000*/  IMAD.WIDE R36, R9, 0x4, R172 ;  /* 0x0000000409247825 */ /* 0x002fc600078e02ac */
[----:B-----5:R-:W5:Y:S04]  /*1f010*/  LDL.LU.64 R92, [R1+0xe40] ;  /* 0x000e4000015c7983 */ /* 0x020f680000300a00 */
[----:B------:R-:W-:Y:S04]  /*1f020*/  STL.64 [R1+0x3cc8], R132 ;  /* 0x003cc88401007387 */ /* 0x000fe80000100a00 */
[----:B------:R-:W5:Y:S04]  /*1f030*/  LDL.LU.64 R166, [R1+0xdd8] ;  /* 0x000dd80001a67983 */ /* 0x000f680000300a00 */
[----:B------:R1:W-:Y:S04]  /*1f040*/  STL.64 [R1+0x3cd0], R36 ;  /* 0x003cd02401007387 */ /* 0x0003e80000100a00 */
[----:B------:R-:W5:Y:S01]  /*1f050*/  LDL.LU.64 R172, [R1+0xdd0] ;  /* 0x000dd00001ac7983 */ /* 0x000f620000300a00 */
[----:B-1----:R-:W-:-:S03]  /*1f060*/  IMAD.WIDE R36, R9, 0x4, R174 ;  /* 0x0000000409247825 */ /* 0x002fc600078e02ae */
[----:B------:R-:W5:Y:S04]  /*1f070*/  LDL.LU.64 R174, [R1+0xdc8] ;  /* 0x000dc80001ae7983 */ /* 0x000f680000300a00 */
[----:B------:R1:W-:Y:S04]  /*1f080*/  STL.64 [R1+0x3cd8], R36 ;  /* 0x003cd82401007387 */ /* 0x0003e80000100a00 */
[----:B-1----:R-:W5:Y:S04]  /*1f090*/  LDL.LU.64 R36, [R1+0xdc0] ;  /* 0x000dc00001247983 */ /* 0x002f680000300a00 */
[----:B------:R-:W5:Y:S04]  /*1f0a0*/  LDL.LU.64 R132, [R1+0x420] ;  /* 0x0004200001847983 */ /* 0x000f680000300a00 */
[----:B------:R-:W5:Y:S04]  /*1f0b0*/  LDL.LU.64 R154, [R1+0x418] ;  /* 0x00041800019a7983 */ /* 0x000f680000300a00 */
[----:B------:R-:W5:Y:S04]  /*1f0c0*/  LDL.LU.64 R150, [R1+0x410] ;  /* 0x0004100001967983 */ /* 0x000f680000300a00 */
[----:B------:R-:W5:Y:S04]  /*1f0d0*/  LDL.LU.64 R152, [R1+0x408] ;  /* 0x0004080001987983 */ /* 0x000f680000300a00 */
[----:B------:R-:W5:Y:S01]  /*1f0e0*/  LDL.LU.64 R144, [R1+0xd58] ;  /* 0x000d580001907983 */ /* 0x000f620000300a00 */
[----:B------:R-:W-:-:S03]  /*1f0f0*/  IMAD.WIDE R162, R9, 0x4, R162 ;  /* 0x0000000409a27825 */ /* 0x000fc600078e02a2 */
[----:B------:R-:W5:Y:S01]  /*1f100*/  LDL.LU.64 R148, [R1+0xd50] ;  /* 0x000d500001947983 */ /* 0x000f620000300a00 */
[----:B------:R-:W-:-:S03]  /*1f110*/  IMAD.WIDE R128, R9, 0x4, R128 ;  /* 0x0000000409807825 */ /* 0x000fc600078e0280 */
[----:B------:R-:W5:Y:S01]  /*1f120*/  LDL.LU.64 R160, [R1+0xd48] ;  /* 0x000d480001a07983 */ /* 0x000f620000300a00 */
[----:B------:R-:W-:-:S03]  /*1f130*/  IMAD.WIDE R52, R9, 0x4, R52 ;  /* 0x0000000409347825 */ /* 0x000fc600078e0234 */
[----:B------:R1:W-:Y:S04]  /*1f140*/  STL.64 [R1+0x3ce0], R162 ;  /* 0x003ce0a201007387 */ /* 0x0003e80000100a00 */
[----:B-1----:R-:W5:Y:S04]  /*1f150*/  LDL.LU.64 R162, [R1+0xd40] ;  /* 0x000d400001a27983 */ /* 0x002f680000300a00 */
[----:B------:R1:W-:Y:S04]  /*1f160*/  STL.64 [R1+0x3ce8], R128 ;  /* 0x003ce88001007387 */ /* 0x0003e80000100a00 */
[----:B-1----:R-:W5:Y:S04]  /*1f170*/  LDL.LU.64 R128, [R1+0xcd8] ;  /* 0x000cd80001807983 */ /* 0x002f680000300a00 */
[----:B------:R3:W-:Y:S02]  /*1f180*/  STL.64 [R1+0x3cf0], R52 ;  /* 0x003cf03401007387 */ /* 0x0007e40000100a00 */
[----:B---3--:R-:W-:-:S05]  /*1f190*/  IMAD.WIDE R52, R9, 0x4, R246 ;  /* 0x0000000409347825 */ /* 0x008fca00078e02f6 */
[----:B------:R1:W-:Y:S01]  /*1f1a0*/  STL.64 [R1+0x3cf8], R52 ;  /* 0x003cf83401007387 */ /* 0x0003e20000100a00 */
[----:B----4-:R-:W-:-:S04]  /*1f1b0*/  IMAD.WIDE R170, R9, 0x4, R170 ;  /* 0x0000000409aa7825 */ /* 0x010fc800078e02aa */
[C---:B------:R-:W-:Y:S01]  /*1f1c0*/  IMAD.WIDE R168, R9.reuse, 0x4, R168 ;  /* 0x0000000409a87825 */ /* 0x040fe200078e02a8 */
[----:B-1----:R-:W3:Y:S04]  /*1f1d0*/  LDL.LU.64 R52, [R1+0xcd0] ;  /* 0x000cd00001347983 */ /* 0x002ee80000300a00 */
[----:B------:R-:W-:Y:S04]  /*1f1e0*/  STL.64 [R1+0x3d00], R170 ;  /* 0x003d00aa01007387 */ /* 0x000fe80000100a00 */
[----:B------:R-:W4:Y:S04]  /*1f1f0*/  LDL.LU.64 R246, [R1+0xcc8] ;  /* 0x000cc80001f67983 */ /* 0x000f280000300a00 */
[----:B------:R1:W-:Y:S04]  /*1f200*/  STL.64 [R1+0x3d08], R168 ;  /* 0x003d08a801007387 */ /* 0x0003e80000100a00 */
[----:B-1----:R-:W4:Y:S01]  /*1f210*/  LDL.LU.64 R168, [R1+0xcc0] ;  /* 0x000cc00001a87983 */ /* 0x002f220000300a00 */
[----:B--2---:R-:W-:-:S05]  /*1f220*/  IMAD.WIDE R170, R9, 0x4, R130 ;  /* 0x0000000409aa7825 */ /* 0x004fca00078e0282 */
[----:B------:R1:W-:Y:S01]  /*1f230*/  STL.64 [R1+0x3d10], R170 ;  /* 0x003d10aa01007387 */ /* 0x0003e20000100a00 */
[----:B------:R-:W-:-:S04]  /*1f240*/  IMAD.WIDE R130, R9, 0x4, R122 ;  /* 0x0000000409827825 */ /* 0x000fc800078e027a */
[C---:B------:R-:W-:Y:S01]  /*1f250*/  IMAD.WIDE R122, R9.reuse, 0x4, R164 ;  /* 0x00000004097a7825 */ /* 0x040fe200078e02a4 */
[----:B-1----:R-:W2:Y:S04]  /*1f260*/  LDL.LU.64 R170, [R1+0xc70] ;  /* 0x000c700001aa7983 */ /* 0x002ea80000300a00 */
[----:B------:R1:W-:Y:S04]  /*1f270*/  STL.64 [R1+0x3d18], R130 ;  /* 0x003d188201007387 */ /* 0x0003e80000100a00 */
[----:B-1----:R-:W2:Y:S04]  /*1f280*/  LDL.LU.64 R130, [R1+0xc68] ;  /* 0x000c680001827983 */ /* 0x002ea80000300a00 */
[----:B------:R1:W-:Y:S04]  /*1f290*/  STL.64 [R1+0x3d20], R122 ;  /* 0x003d207a01007387 */ /* 0x0003e80000100a00 */
[----:B-1----:R-:W2:Y:S01]  /*1f2a0*/  LDL.LU.64 R122, [R1+0xc60] ;  /* 0x000c6000017a7983 */ /* 0x002ea20000300a00 */
[----:B-----5:R-:W-:-:S03]  /*1f2b0*/  IMAD.WIDE R92, R9, 0x4, R92 ;  /* 0x00000004095c7825 */ /* 0x020fc600078e025c */
[----:B------:R-:W5:Y:S01]  /*1f2c0*/  LDL.LU.64 R164, [R1+0xc58] ;  /* 0x000c580001a47983 */ /* 0x000f620000300a00 */
[----:B------:R-:W-:-:S03]  /*1f2d0*/  IMAD.WIDE R166, R9, 0x4, R166 ;  /* 0x0000000409a67825 */ /* 0x000fc600078e02a6 */
[----:B------:R1:W-:Y:S01]  /*1f2e0*/  STL.64 [R1+0x3d28], R92 ;  /* 0x003d285c01007387 */ /* 0x0003e20000100a00 */
[----:B------:R-:W-:-:S03]  /*1f2f0*/  IMAD.WIDE R172, R9, 0x4, R172 ;  /* 0x0000000409ac7825 */ /* 0x000fc600078e02ac */
[----:B-1----:R-:W5:Y:S01]  /*1f300*/  LDL.LU.64 R92, [R1+0x7a30] ;  /* 0x007a3000015c7983 */ /* 0x002f620000300a00 */
[----:B------:R-:W-:-:S03]  /*1f310*/  IMAD.WIDE R174, R9, 0x4, R174 ;  /* 0x0000000409ae7825 */ /* 0x000fc600078e02ae */
[----:B------:R1:W-:Y:S04]  /*1f320*/  STL.64 [R1+0x3d30], R166 ;  /* 0x003d30a601007387 */ /* 0x0003e80000100a00 */
[----:B-1----:R-:W5:Y:S01]  /*1f330*/  LDL.LU.64 R166, [R1+0x3a0] ;  /* 0x0003a00001a67983 */ /* 0x002f620000300a00 */
[----:B------:R-:W-:-:S03]  /*1f340*/  IMAD.WIDE R36, R9, 0x4, R36 ;  /* 0x0000000409247825 */ /* 0x000fc600078e0224 */
[----:B------:R1:W-:Y:S04]  /*1f350*/  STL.64 [R1+0x3d38], R172 ;  /* 0x003d38ac01007387 */ /* 0x0003e80000100a00 */
[----:B-1----:R-:W5:Y:S04]  /*1f360*/  LDL.LU.64 R172, [R1+0x7a28] ;  /* 0x007a280001ac7983 */ /* 0x002f680000300a00 */
[----:B------:R1:W-:Y:S01]  /*1f370*/  STL.64 [R1+0x3d40], R174 ;  /* 0x003d40ae01007387 */ /* 0x0003e20000100a00 */
[----:B------:R-:W-:-:S03]  /*1f380*/  IMAD.WIDE R154, R9, 0x4, R154 ;  /* 0x00000004099a7825 */ /* 0x000fc600078e029a */
[----:B-1----:R-:W5:Y:S04]  /*1f390*/  LDL.LU.64 R174, [R1+0x7a20] ;  /* 0x007a200001ae7983 */ /* 0x002f680000300a00 */
[----:B------:R1:W-:Y:S01]  /*1f3a0*/  STL.64 [R1+0x3d48], R36 ;  /* 0x003d482401007387 */ /* 0x0003e20000100a00 */
[----:B------:R-:W-:-:S04]  /*1f3b0*/  IMAD.WIDE R144, R9, 0x4, R144 ;  /* 0x0000000409907825 */ /* 0x000fc800078e0290 */
[----:B-1----:R-:W-:-:S04]  /*1f3c0*/  IMAD.WIDE R36, R9, 0x4, R132 ;  /* 0x0000000409247825 */ /* 0x002fc800078e0284 */
[C---:B------:R-:W-:Y:S01]  /*1f3d0*/  IMAD.WIDE R132, R9.reuse, 0x4, R150 ;  /* 0x0000000409847825 */ /* 0x040fe200078e0296 */
[----:B------:R1:W-:Y:S04]  /*1f3e0*/  STL.64 [R1+0x3d50], R36 ;  /* 0x003d502401007387 */ /* 0x0003e80000100a00 */
[----:B------:R-:W-:Y:S04]  /*1f3f0*/  STL.64 [R1+0x3d58], R154 ;  /* 0x003d589a01007387 */ /* 0x000fe80000100a00 */
[----:B------:R1:W-:Y:S02]  /*1f400*/  STL.64 [R1+0x3d60], R132 ;  /* 0x003d608401007387 */ /* 0x0003e40000100a00 */
[----:B-1----:R-:W-:-:S05]  /*1f410*/  IMAD.WIDE R36, R9, 0x4, R152 ;  /* 0x0000000409247825 */ /* 0x002fca00078e0298 */
[----:B------:R1:W-:Y:S01]  /*1f420*/  STL.64 [R1+0x3d68], R36 ;  /* 0x003d682401007387 */ /* 0x0003e20000100a00 */
[----:B------:R-:W-:-:S03]  /*1f430*/  IMAD.WIDE R132, R9, 0x4, R148 ;  /* 0x0000000409847825 */ /* 0x000fc600078e0294 */
[----:B------:R1:W-:Y:S02]  /*1f440*/  STL.64 [R1+0x3d70], R144 ;  /* 0x003d709001007387 */ /* 0x0003e40000100a00 */
[C---:B-1----:R-:W-:Y:S02]  /*1f450*/  IMAD.WIDE R36, R9.reuse, 0x4, R160 ;  /* 0x0000000409247825 */ /* 0x042fe400078e02a0 */
[----:B------:R-:W5:Y:S04]  /*1f460*/  LDL.LU.64 R144, [R1+0x388] ;  /* 0x0003880001907983 */ /* 0x000f680000300a00 */
[----:B------:R1:W-:Y:S04]  /*1f470*/  STL.64 [R1+0x3d78], R132 ;  /* 0x003d788401007387 */ /* 0x0003e80000100a00 */
[----:B------:R-:W5:Y:S04]  /*1f480*/  LDL.LU.64 R148, [R1+0xc50] ;  /* 0x000c500001947983 */ /* 0x000f680000300a00 */
[----:B------:R1:W-:Y:S02]  /*1f490*/  STL.64 [R1+0x3d80], R36 ;  /* 0x003d802401007387 */ /* 0x0003e40000100a00 */
[----:B-1----:R-:W-:-:S02]  /*1f4a0*/  IMAD.WIDE R132, R9, 0x4, R162 ;  /* 0x0000000409847825 */ /* 0x002fc400078e02a2 */
[----:B------:R-:W5:Y:S04]  /*1f4b0*/  LDL.LU.64 R150, [R1+0xc48] ;  /* 0x000c480001967983 */ /* 0x000f680000300a00 */
[----:B------:R3:W-:Y:S01]  /*1f4c0*/  STL.64 [R1+0x3d88], R132 ;  /* 0x003d888401007387 */ /* 0x0007e20000100a00 */
[----:B------:R-:W-:-:S03]  /*1f4d0*/  IMAD.WIDE R36, R9, 0x4, R128 ;  /* 0x0000000409247825 */ /* 0x000fc600078e0280 */
[----:B------:R-:W5:Y:S04]  /*1f4e0*/  LDL.LU.64 R160, [R1+0xc40] ;  /* 0x000c400001a07983 */ /* 0x000f680000300a00 */
[----:B------:R1:W-:Y:S04]  /*1f4f0*/  STL.64 [R1+0x3d90], R36 ;  /* 0x003d902401007387 */ /* 0x0003e80000100a00 */
[----:B------:R-:W5:Y:S04]  /*1f500*/  LDL.LU.64 R162, [R1+0xc38] ;  /* 0x000c380001a27983 */ /* 0x000f680000300a00 */
[----:B------:R-:W5:Y:S01]  /*1f510*/  LDL.LU.64 R128, [R1+0xc30] ;  /* 0x000c300001807983 */ /* 0x000f620000300a00 */
[----:B---3--:R-:W-:-:S05]  /*1f520*/  IMAD.WIDE R132, R9, 0x4, R52 ;  /* 0x0000000409847825 */ /* 0x008fca00078e0234 */
[----:B------:R-:W-:Y:S01]  /*1f530*/  STL.64 [R1+0x3d98], R132 ;  /* 0x003d988401007387 */ /* 0x000fe20000100a00 */
[----:B----4-:R-:W-:-:S03]  /*1f540*/  IMAD.WIDE R52, R9, 0x4, R246 ;  /* 0x0000000409347825 */ /* 0x010fc600078e02f6 */
[----:B------:R-:W3:Y:S04]  /*1f550*/  LDL.LU.64 R152, [R1+0xc28] ;  /* 0x000c280001987983 */ /* 0x000ee80000300a00 */
[----:B------:R4:W-:Y:S01]  /*1f560*/  STL.64 [R1+0x3da0], R52 ;  /* 0x003da03401007387 */ /* 0x0009e20000100a00 */
[----:B-1----:R-:W-:-:S03]  /*1f570*/  IMAD.WIDE R36, R9, 0x4, R168 ;  /* 0x0000000409247825 */ /* 0x002fc600078e02a8 */
[----:B----4-:R-:W4:Y:S04]  /*1f580*/  LDL.LU.64 R52, [R1+0xc20] ;  /* 0x000c200001347983 */ /* 0x010f280000300a00 */
[----:B------:R2:W-:Y:S04]  /*1f590*/  STL.64 [R1+0x3da8], R36 ;  /* 0x003da82401007387 */ /* 0x0005e80000100a00 */
[----:B------:R-:W4:Y:S01]  /*1f5a0*/  LDL.LU.64 R168, [R1+0xc18] ;  /* 0x000c180001a87983 */ /* 0x000f220000300a00 */
[----:B--2---:R-:W-:-:S05]  /*1f5b0*/  IMAD.WIDE R36, R9, 0x4, R170 ;  /* 0x0000000409247825 */ /* 0x004fca00078e02aa */
[----:B------:R-:W-:Y:S01]  /*1f5c0*/  STL.64 [R1+0x3db0], R36 ;  /* 0x003db02401007387 */ /* 0x000fe20000100a00 */
[----:B------:R-:W-:-:S05]  /*1f5d0*/  IMAD.WIDE R130, R9, 0x4, R130 ;  /* 0x0000000409827825 */ /* 0x000fca00078e0282 */
[----:B------:R-:W-:Y:S04]  /*1f5e0*/  STL.64 [R1+0x3db8], R130 ;  /* 0x003db88201007387 */ /* 0x000fe80000100a00 */
[----:B------:R-:W2:Y:S01]  /*1f5f0*/  LDL.LU.64 R246, [R1+0xc10] ;  /* 0x000c100001f67983 */ /* 0x000ea20000300a00 */
[----:B------:R-:W-:-:S05]  /*1f600*/  IMAD.WIDE R122, R9, 0x4, R122 ;  /* 0x00000004097a7825 */ /* 0x000fca00078e027a */
[----:B------:R1:W-:Y:S04]  /*1f610*/  STL.64 [R1+0x3dc0], R122 ;  /* 0x003dc07a01007387 */ /* 0x0003e80000100a00 */
[----:B-1----:R-:W2:Y:S01]  /*1f620*/  LDL.LU.64 R122, [R1+0xc08] ;  /* 0x000c0800017a7983 */ /* 0x002ea20000300a00 */
[----:B-----5:R-:W-:-:S05]  /*1f630*/  IMAD.WIDE R36, R9, 0x4, R164 ;  /* 0x0000000409247825 */ /* 0x020fca00078e02a4 */
[----:B------:R1:W-:Y:S01]  /*1f640*/  STL.64 [R1+0x3dc8], R36 ;  /* 0x003dc82401007387 */ /* 0x0003e20000100a00 */
[----:B------:R-:W-:-:S05]  /*1f650*/  IMAD.WIDE R132, R9, 0x4, R166 ;  /* 0x0000000409847825 */ /* 0x000fca00078e02a6 */
[----:B------:R5:W-:Y:S01]  /*1f660*/  STL.64 [R1+0x3dd0], R132 ;  /* 0x003dd08401007387 */ /* 0x000be20000100a00 */
[----:B-1----:R-:W-:-:S03]  /*1f670*/  IMAD.WIDE R36, R9, 0x4, R172 ;  /* 0x0000000409247825 */ /* 0x002fc600078e02ac */
[----:B-----5:R-:W5:Y:S01]  /*1f680*/  LDL.LU.64 R132, [R1+0xc00] ;  /* 0x000c000001847983 */ /* 0x020f620000300a00 */
[----:B------:R-:W-:-:S05]  /*1f690*/  IMAD.WIDE R130, R9, 0x4, R174 ;  /* 0x0000000409827825 */ /* 0x000fca00078e02ae */
[----:B------:R1:W-:Y:S04]  /*1f6a0*/  STL.64 [R1+0x3dd8], R130 ;  /* 0x003dd88201007387 */ /* 0x0003e80000100a00 */
[----:B------:R-:W5:Y:S04]  /*1f6b0*/  LDL.LU.64 R154, [R1+0xbf8] ;  /* 0x000bf800019a7983 */ /* 0x000f680000300a00 */
[----:B------:R1:W-:Y:S04]  /*1f6c0*/  STL.64 [R1+0x3de0], R36 ;  /* 0x003de02401007387 */ /* 0x0003e80000100a00 */
[----:B------:R-:W5:Y:S04]  /*1f6d0*/  LDL.LU.64 R164, [R1+0x380] ;  /* 0x0003800001a47983 */ /* 0x000f680000300a00 */
[----:B------:R-:W5:Y:S04]  /*1f6e0*/  LDL.LU.64 R166, [R1+0x378] ;  /* 0x0003780001a67983 */ /* 0x000f680000300a00 */
[----:B------:R-:W5:Y:S04]  /*1f6f0*/  LDL.LU.64 R170, [R1+0x370] ;  /* 0x0003700001aa7983 */ /* 0x000f680000300a00 */
[----:B-1----:R-:W5:Y:S04]  /*1f700*/  LDL.LU.64 R130, [R1+0x368] ;  /* 0x0003680001827983 */ /* 0x002f680000300a00 */
[----:B------:R-:W5:Y:S04]  /*1f710*/  LDL.LU.64 R174, [R1+0xbf0] ;  /* 0x000bf00001ae7983 */ /* 0x000f680000300a00 */
[----:B------:R-:W5:Y:S01]  /*1f720*/  LDL.LU.64 R172, [R1+0xbe8] ;  /* 0x000be80001ac7983 */ /* 0x000f620000300a00 */
[----:B------:R-:W-:-:S05]  /*1f730*/  IMAD.WIDE R144, R9, 0x4, R144 ;  /* 0x0000000409907825 */ /* 0x000fca00078e0290 */
[----:B------:R1:W-:Y:S01]  /*1f740*/  STL.64 [R1+0x3de8], R144 ;  /* 0x003de89001007387 */ /* 0x0003e20000100a00 */
[----:B------:R-:W-:-:S03]  /*1f750*/  IMAD.WIDE R36, R9, 0x4, R148 ;  /* 0x0000000409247825 */ /* 0x000fc600078e0294 */
[----:B-1----:R-:W5:Y:S04]  /*1f760*/  LDL.LU.64 R144, [R1+0xbe0] ;  /* 0x000be00001907983 */ /* 0x002f680000300a00 */
[----:B------:R-:W5:Y:S04]  /*1f770*/  LDL.LU.64 R148, [R1+0xbd8] ;  /* 0x000bd80001947983 */ /* 0x000f680000300a00 */
[----:B------:R1:W-:Y:S01]  /*1f780*/  STL.64 [R1+0x3df0], R36 ;  /* 0x003df02401007387 */ /* 0x0003e20000100a00 */
[----:B------:R-:W-:-:S04]  /*1f790*/  IMAD.WIDE R160, R9, 0x4, R160 ;  /* 0x0000000409a07825 */ /* 0x000fc800078e02a0 */
[----:B-1----:R-:W-:-:S04]  /*1f7a0*/  IMAD.WIDE R36, R9, 0x4, R150 ;  /* 0x0000000409247825 */ /* 0x002fc800078e0296 */
[C---:B------:R-:W-:Y:S01]  /*1f7b0*/  IMAD.WIDE R150, R9.reuse, 0x4, R162 ;  /* 0x0000000409967825 */ /* 0x040fe200078e02a2 */
[----:B------:R1:W-:Y:S04]  /*1f7c0*/  STL.64 [R1+0x3df8], R36 ;  /* 0x003df82401007387 */ /* 0x0003e80000100a00 */
[----:B------:R1:W-:Y:S02]  /*1f7d0*/  STL.64 [R1+0x3e00], R160 ;  /* 0x003e00a001007387 */ /* 0x0003e40000100a00 */
[C---:B-1----:R-:W-:Y:S02]  /*1f7e0*/  IMAD.WIDE R36, R9.reuse, 0x4, R128 ;  /* 0x0000000409247825 */ /* 0x042fe400078e0280 */
[----:B------:R-:W5:Y:S04]  /*1f7f0*/  LDL.LU.64 R160, [R1+0xbd0] ;  /* 0x000bd00001a07983 */ /* 0x000f680000300a00 */
[----:B------:R-:W-:Y:S04]  /*1f800*/  STL.64 [R1+0x3e08], R150 ;  /* 0x003e089601007387 */ /* 0x000fe80000100a00 */
[----:B------:R-:W5:Y:S04]  /*1f810*/  LDL.LU.64 R162, [R1+0xbc8] ;  /* 0x000bc80001a27983 */ /* 0x000f680000300a00 */
[----:B------:R3:W-:Y:S04]  /*1f820*/  STL.64 [R1+0x3e10], R36 ;  /* 0x003e102401007387 */ /* 0x0007e80000100a00 */
[----:B------:R-:W5:Y:S01]  /*1f830*/  LDL.LU.64 R128, [R1+0xbc0] ;  /* 0x000bc00001807983 */ /* 0x000f620000300a00 */
[----:B---3--:R-:W-:-:S05]  /*1f840*/  IMAD.WIDE R36, R9, 0x4, R152 ;  /* 0x0000000409247825 */ /* 0x008fca00078e0298 */
[----:B------:R1:W-:Y:S01]  /*1f850*/  STL.64 [R1+0x3e18], R36 ;  /* 0x003e182401007387 */ /* 0x0003e20000100a00 */
[----:B----4-:R-:W-:-:S03]  /*1f860*/  IMAD.WIDE R150, R9, 0x4, R52 ;  /* 0x0000000409967825 */ /* 0x010fc600078e0234 */
[----:B-1----:R-:W3:Y:S04]  /*1f870*/  LDL.LU.64 R36, [R1+0xbb8] ;  /* 0x000bb80001247983 */ /* 0x002ee80000300a00 */
[----:B------:R1:W-:Y:S01]  /*1f880*/  STL.64 [R1+0x3e20], R150 ;  /* 0x003e209601007387 */ /* 0x0003e20000100a00 */
[----:B------:R-:W-:-:S03]  /*1f890*/  IMAD.WIDE R52, R9, 0x4, R168 ;  /* 0x0000000409347825 */ /* 0x000fc600078e02a8 */
[----:B-1----:R-:W4:Y:S04]  /*1f8a0*/  LDL.LU.64 R150, [R1+0xbb0] ;  /* 0x000bb00001967983 */ /* 0x002f280000300a00 */
[----:B------:R1:W-:Y:S04]  /*1f8b0*/  STL.64 [R1+0x3e28], R52 ;  /* 0x003e283401007387 */ /* 0x0003e80000100a00 */
[----:B-1----:R-:W4:Y:S04]  /*1f8c0*/  LDL.LU.64 R52, [R1+0xba8] ;  /* 0x000ba80001347983 */ /* 0x002f280000300a00 */
[----:B------:R-:W4:Y:S04]  /*1f8d0*/  LDL.LU.64 R168, [R1+0xba0] ;  /* 0x000ba00001a87983 */ /* 0x000f280000300a00 */
[----:B------:R-:W4:Y:S01]  /*1f8e0*/  LDL.LU.64 R152, [R1+0xb98] ;  /* 0x000b980001987983 */ /* 0x000f220000300a00 */
[----:B--2---:R-:W-:-:S05]  /*1f8f0*/  IMAD.WIDE R246, R9, 0x4, R246 ;  /* 0x0000000409f67825 */ /* 0x004fca00078e02f6 */
[----:B------:R1:W-:Y:S04]  /*1f900*/  STL.64 [R1+0x3e30], R246 ;  /* 0x003e30f601007387 */ /* 0x0003e80000100a00 */
[----:B-1----:R-:W2:Y:S01]  /*1f910*/  LDL.LU.64 R246, [R1+0x360] ;  /* 0x0003600001f67983 */ /* 0x002ea20000300a00 */
[----:B------:R-:W-:-:S05]  /*1f920*/  IMAD.WIDE R122, R9, 0x4, R122 ;  /* 0x00000004097a7825 */ /* 0x000fca00078e027a */
[----:B------:R1:W-:Y:S04]  /*1f930*/  STL.64 [R1+0x3e38], R122 ;  /* 0x003e387a01007387 */ /* 0x0003e80000100a00 */
[----:B-1----:R-:W2:Y:S01]  /*1f940*/  LDL.LU.64 R122, [R1+0x358] ;  /* 0x00035800017a7983 */ /* 0x002ea20000300a00 */
[----:B-----5:R-:W-:-:S05]  /*1f950*/  IMAD.WIDE R132, R9, 0x4, R132 ;  /* 0x0000000409847825 */ /* 0x020fca00078e0284 */
[----:B------:R1:W-:Y:S04]  /*1f960*/  STL.64 [R1+0x3e40], R132 ;  /* 0x003e408401007387 */ /* 0x0003e80000100a00 */
[----:B-1----:R-:W5:Y:S01]  /*1f970*/  LDL.LU.64 R132, [R1+0x7a18] ;  /* 0x007a180001847983 */ /* 0x002f620000300a00 */
[----:B------:R-:W-:-:S05]  /*1f980*/  IMAD.WIDE R154, R9, 0x4, R154 ;  /* 0x00000004099a7825 */ /* 0x000fca00078e029a */
[----:B------:R1:W-:Y:S01]  /*1f990*/  STL.64 [R1+0x3e48], R154 ;  /* 0x003e489a01007387 */ /* 0x0003e20000100a00 */
[----:B------:R-:W-:-:S04]  /*1f9a0*/  IMAD.WIDE R164, R9, 0x4, R164 ;  /* 0x0000000409a47825 */ /* 0x000fc800078e02a4 */
[----:B------:R-:W-:-:S04]  /*1f9b0*/  IMAD.WIDE R166, R9, 0x4, R166 ;  /* 0x0000000409a67825 */ /* 0x000fc800078e02a6 */
[C---:B------:R-:W-:Y:S01]  /*1f9c0*/  IMAD.WIDE R170, R9.reuse, 0x4, R170 ;  /* 0x0000000409aa7825 */ /* 0x040fe200078e02aa */
[----:B-1----:R-:W5:Y:S03]  /*1f9d0*/  LDL.LU.64 R154, [R1+0x7a10] ;  /* 0x007a1000019a7983 */ /* 0x002f660000300a00 */
[C---:B------:R-:W-:Y:S01]  /*1f9e0*/  IMAD.WIDE R130, R9.reuse, 0x4, R130 ;  /* 0x0000000409827825 */ /* 0x040fe200078e0282 */
[----:B------:R1:W-:Y:S04]  /*1f9f0*/  STL.64 [R1+0x3e50], R164 ;  /* 0x003e50a401007387 */ /* 0x0003e80000100a00 */
[----:B-1----:R-:W5:Y:S04]  /*1fa00*/  LDL.LU.64 R164, [R1+0x7a08] ;  /* 0x007a080001a47983 */ /* 0x002f680000300a00 */
[----:B------:R1:W-:Y:S04]  /*1fa10*/  STL.64 [R1+0x3e58], R166 ;  /* 0x003e58a601007387 */ /* 0x0003e80000100a00 */
[----:B-1----:R-:W5:Y:S04]  /*1fa20*/  LDL.LU.64 R166, [R1+0x7a00] ;  /* 0x007a000001a67983 */ /* 0x002f680000300a00 */
[----:B------:R1:W-:Y:S04]  /*1fa30*/  STL.64 [R1+0x3e60], R170 ;  /* 0x003e60aa01007387 */ /* 0x0003e80000100a00 */
[----:B------:R1:W-:Y:S02]  /*1fa40*/  STL.64 [R1+0x3e68], R130 ;  /* 0x003e688201007387 */ /* 0x0003e40000100a00 */
[----:B-1----:R-:W-:-:S02]  /*1fa50*/  IMAD.WIDE R170, R9, 0x4, R174 ;  /* 0x0000000409aa7825 */ /* 0x002fc400078e02ae */
[----:B------:R-:W5:Y:S02]  /*1fa60*/  LDL.LU.64 R174, [R1+0xb90] ;  /* 0x000b900001ae7983 */ /* 0x000f640000300a00 */
[C---:B------:R-:W-:Y:S02]  /*1fa70*/  IMAD.WIDE R130, R9.reuse, 0x4, R172 ;  /* 0x0000000409827825 */ /* 0x040fe400078e02ac */
[----:B------:R1:W-:Y:S04]  /*1fa80*/  STL.64 [R1+0x3ec8], R170 ;  /* 0x003ec8aa01007387 */ /* 0x0003e80000100a00 */
[----:B------:R-:W5:Y:S04]  /*1fa90*/  LDL.LU.64 R172, [R1+0xb88] ;  /* 0x000b880001ac7983 */ /* 0x000f680000300a00 */
[----:B------:R1:W-:Y:S04]  /*1faa0*/  STL.64 [R1+0x3ed0], R130 ;  /* 0x003ed08201007387 */ /* 0x0003e80000100a00 */
[----:B-1----:R-:W5:Y:S01]  /*1fab0*/  LDL.LU.64 R170, [R1+0xb80] ;  /* 0x000b800001aa7983 */ /* 0x002f620000300a00 */
[----:B------:R-:W-:-:S04]  /*1fac0*/  IMAD.WIDE R130, R9, 0x4, R144 ;  /* 0x0000000409827825 */ /* 0x000fc800078e0290 */
[C---:B------:R-:W-:Y:S01]  /*1fad0*/  IMAD.WIDE R144, R9.reuse, 0x4, R148 ;  /* 0x0000000409907825 */ /* 0x040fe200078e0294 */
[----:B------:R1:W-:Y:S03]  /*1fae0*/  STL.64 [R1+0x3ed8], R130 ;  /* 0x003ed88201007387 */ /* 0x0003e60000100a00 */
[C---:B------:R-:W-:Y:S01]  /*1faf0*/  IMAD.WIDE R160, R9.reuse, 0x4, R160 ;  /* 0x0000000409a07825 */ /* 0x040fe200078e02a0 */
[----:B-1----:R-:W5:Y:S03]  /*1fb00*/  LDL.LU.64 R130, [R1+0xb78] ;  /* 0x000b780001827983 */ /* 0x002f660000300a00 */
[C---:B------:R-:W-:Y:S01]  /*1fb10*/  IMAD.WIDE R162, R9.reuse, 0x4, R162 ;  /* 0x0000000409a27825 */ /* 0x040fe200078e02a2 */
[----:B------:R1:W-:Y:S03]  /*1fb20*/  STL.64 [R1+0x3ee0], R144 ;  /* 0x003ee09001007387 */ /* 0x0003e60000100a00 */
[C---:B------:R-:W-:Y:S01]  /*1fb30*/  IMAD.WIDE R128, R9.reuse, 0x4, R128 ;  /* 0x0000000409807825 */ /* 0x040fe200078e0280 */
[----:B-1----:R-:W5:Y:S04]  /*1fb40*/  LDL.LU.64 R144, [R1+0xb70] ;  /* 0x000b700001907983 */ /* 0x002f680000300a00 */
[----:B------:R-:W5:Y:S04]  /*1fb50*/  LDL.LU.64 R148, [R1+0xb68] ;  /* 0x000b680001947983 */ /* 0x000f680000300a00 */
[----:B------:R1:W-:Y:S04]  /*1fb60*/  STL.64 [R1+0x3f48], R160 ;  /* 0x003f48a001007387 */ /* 0x0003e80000100a00 */
[----:B-1----:R-:W5:Y:S04]  /*1fb70*/  LDL.LU.64 R160, [R1+0xb60] ;  /* 0x000b600001a07983 */ /* 0x002f680000300a00 */
[----:B------:R1:W-:Y:S04]  /*1fb80*/  STL.64 [R1+0x3f50], R162 ;  /* 0x003f50a201007387 */ /* 0x0003e80000100a00 */
[----:B-1----:R-:W5:Y:S04]  /*1fb90*/  LDL.LU.64 R162, [R1+0xb58] ;  /* 0x000b580001a27983 */ /* 0x002f680000300a00 */
[----:B------:R1:W-:Y:S01]  /*1fba0*/  STL.64 [R1+0x3f58], R128 ;  /* 0x003f588001007387 */ /* 0x0003e20000100a00 */
[----:B---3--:R-:W-:-:S03]  /*1fbb0*/  IMAD.WIDE R36, R9, 0x4, R36 ;  /* 0x0000000409247825 */ /* 0x008fc600078e0224 */
[----:B-1----:R-:W3:Y:S04]  /*1fbc0*/  LDL.LU.64 R128, [R1+0xb50] ;  /* 0x000b500001807983 */ /* 0x002ee80000300a00 */
[----:B------:R4:W-:Y:S02]  /*1fbd0*/  STL.64 [R1+0x3f60], R36 ;  /* 0x003f602401007387 */ /* 0x0009e40000100a00 */
[----:B----4-:R-:W-:-:S05]  /*1fbe0*/  IMAD.WIDE R36, R9, 0x4, R150 ;  /* 0x0000000409247825 */ /* 0x010fca00078e0296 */
[----:B------:R1:W-:Y:S01]  /*1fbf0*/  STL.64 [R1+0x3fc8], R36 ;  /* 0x003fc82401007387 */ /* 0x0003e20000100a00 */
[----:B------:R-:W-:-:S03]  /*1fc00*/  IMAD.WIDE R150, R9, 0x4, R52 ;  /* 0x0000000409967825 */ /* 0x000fc600078e0234 */
[----:B------:R-:W4:Y:S01]  /*1fc10*/  LDL.LU.64 R52, [R1+0xb48] ;  /* 0x000b480001347983 */ /* 0x000f220000300a00 */
[----:B-1----:R-:W-:-:S03]  /*1fc20*/  IMAD.WIDE R36, R9, 0x4, R168 ;  /* 0x0000000409247825 */ /* 0x002fc600078e02a8 */
[----:B------:R2:W-:Y:S01]  /*1fc30*/  STL.64 [R1+0x3fd0], R150 ;  /* 0x003fd09601007387 */ /* 0x0005e20000100a00 */
[----:B------:R-:W-:-:S03]  /*1fc40*/  IMAD.WIDE R152, R9, 0x4, R152 ;  /* 0x0000000409987825 */ /* 0x000fc600078e0298 */
[----:B------:R-:W4:Y:S04]  /*1fc50*/  LDL.LU.64 R168, [R1+0xb40] ;  /* 0x000b400001a87983 */ /* 0x000f280000300a00 */
[----:B------:R1:W-:Y:S04]  /*1fc60*/  STL.64 [R1+0x3fd8], R36 ;  /* 0x003fd82401007387 */ /* 0x0003e80000100a00 */
[----:B------:R-:W-:Y:S01]  /*1fc70*/  STL.64 [R1+0x3fe0], R152 ;  /* 0x003fe09801007387 */ /* 0x000fe20000100a00 */
[----:B--2---:R-:W-:-:S03]  /*1fc80*/  IMAD.WIDE R150, R9, 0x4, R122 ;  /* 0x0000000409967825 */ /* 0x004fc600078e027a */
[----:B------:R-:W2:Y:S01]  /*1fc90*/  LDL.LU.64 R122, [R1+0xb38] ;  /* 0x000b3800017a7983 */ /* 0x000ea20000300a00 */
[----:B-1----:R-:W-:-:S05]  /*1fca0*/  IMAD.WIDE R36, R9, 0x4, R246 ;  /* 0x0000000409247825 */ /* 0x002fca00078e02f6 */
[----:B------:R-:W-:Y:S04]  /*1fcb0*/  STL.64 [R1+0x4048], R36 ;  /* 0x0040482401007387 */ /* 0x000fe80000100a00 */
[----:B------:R1:W-:Y:S04]  /*1fcc0*/  STL.64 [R1+0x4050], R150 ;  /* 0x0040509601007387 */ /* 0x0003e80000100a00 */
[----:B-1----:R-:W2:Y:S01]  /*1fcd0*/  LDL.LU.64 R150, [R1+0x338] ;  /* 0x0003380001967983 */ /* 0x002ea20000300a00 */
[----:B-----5:R-:W-:-:S04]  /*1fce0*/  IMAD.WIDE R152, R9, 0x4, R164 ;  /* 0x0000000409987825 */ /* 0x020fc800078e02a4 */
[----:B------:R-:W-:-:S05]  /*1fcf0*/  IMAD.WIDE R36, R9, 0x4, R166 ;  /* 0x0000000409247825 */ /* 0x000fca00078e02a6 */
[----:B------:R1:W-:Y:S04]  /*1fd00*/  STL.64 [R1+0x4058], R36 ;  /* 0x0040582401007387 */ /* 0x0003e80000100a00 */
[----:B-1----:R-:W5:Y:S01]  /*1fd10*/  LDL.LU.64 R36, [R1+0x330] ;  /* 0x0003300001247983 */ /* 0x002f620000300a00 */
[----:B------:R-:W-:-:S03]  /*1fd20*/  IMAD.WIDE R174, R9, 0x4, R174 ;  /* 0x0000000409ae7825 */ /* 0x000fc600078e02ae */
[----:B------:R1:W-:Y:S04]  /*1fd30*/  STL.64 [R1+0x4060], R152 ;  /* 0x0040609801007387 */ /* 0x0003e80000100a00 */
[----:B------:R-:W5:Y:S04]  /*1fd40*/  LDL.LU.64 R246, [R1+0x328] ;  /* 0x0003280001f67983 */ /* 0x000f680000300a00 */
[----:B------:R-:W5:Y:S01]  /*1fd50*/  LDL.LU.64 R166, [R1+0xb30] ;  /* 0x000b300001a67983 */ /* 0x000f620000300a00 */
[----:B-1----:R-:W-:-:S03]  /*1fd60*/  IMAD.WIDE R152, R9, 0x4, R172 ;  /* 0x0000000409987825 */ /* 0x002fc600078e02ac */
[----:B------:R-:W5:Y:S04]  /*1fd70*/  LDL.LU.64 R164, [R1+0xb28] ;  /* 0x000b280001a47983 */ /* 0x000f680000300a00 */
[----:B------:R1:W-:Y:S01]  /*1fd80*/  STL.64 [R1+0x40c8], R174 ;  /* 0x0040c8ae01007387 */ /* 0x0003e20000100a00 */
[----:B------:R-:W-:-:S03]  /*1fd90*/  IMAD.WIDE R170, R9, 0x4, R170 ;  /* 0x0000000409aa7825 */ /* 0x000fc600078e02aa */
[----:B-1----:R-:W5:Y:S04]  /*1fda0*/  LDL.LU.64 R174, [R1+0xb20] ;  /* 0x000b200001ae7983 */ /* 0x002f680000300a00 */
[----:B------:R-:W5:Y:S04]  /*1fdb0*/  LDL.LU.64 R172, [R1+0xb18] ;  /* 0x000b180001ac7983 */ /* 0x000f680000300a00 */
[----:B------:R1:W-:Y:S04]  /*1fdc0*/  STL.64 [R1+0x40d0], R152 ;  /* 0x0040d09801007387 */ /* 0x0003e80000100a00 */
[----:B------:R1:W-:Y:S02]  /*1fdd0*/  STL.64 [R1+0x40d8], R170 ;  /* 0x0040d8aa01007387 */ /* 0x0003e40000100a00 */
[----:B-1----:R-:W-:-:S04]  /*1fde0*/  IMAD.WIDE R152, R9, 0x4, R130 ;  /* 0x0000000409987825 */ /* 0x002fc800078e0282 */
[C---:B------:R-:W-:Y:S01]  /*1fdf0*/  IMAD.WIDE R130, R9.reuse, 0x4, R144 ;  /* 0x0000000409827825 */ /* 0x040fe200078e0290 */
[----:B------:R-:W-:Y:S03]  /*1fe00*/  STL.64 [R1+0x40e0], R152 ;  /* 0x0040e09801007387 */ /* 0x000fe60000100a00 */
[C---:B------:R-:W-:Y:S01]  /*1fe10*/  IMAD.WIDE R144, R9.reuse, 0x4, R148 ;  /* 0x0000000409907825 */ /* 0x040fe200078e0294 */
[----:B------:R-:W5:Y:S04]  /*1fe20*/  LDL.LU.64 R170, [R1+0xb10] ;  /* 0x000b100001aa7983 */ /* 0x000f680000300a00 */
[----:B------:R1:W-:Y:S01]  /*1fe30*/  STL.64 [R1+0x4148], R130 ;  /* 0x0041488201007387 */ /* 0x0003e20000100a00 */
[----:B------:R-:W-:-:S03]  /*1fe40*/  IMAD.WIDE R148, R9, 0x4, R160 ;  /* 0x0000000409947825 */ /* 0x000fc600078e02a0 */
[----:B-1----:R-:W5:Y:S04]  /*1fe50*/  LDL.LU.64 R130, [R1+0xb08] ;  /* 0x000b080001827983 */ /* 0x002f680000300a00 */
[----:B------:R1:W-:Y:S01]  /*1fe60*/  STL.64 [R1+0x4150], R144 ;  /* 0x0041509001007387 */ /* 0x0003e20000100a00 */
[----:B------:R-:W-:-:S03]  /*1fe70*/  IMAD.WIDE R160, R9, 0x4, R162 ;  /* 0x0000000409a07825 */ /* 0x000fc600078e02a2 */
[----:B-1----:R-:W5:Y:S04]  /*1fe80*/  LDL.LU.64 R144, [R1+0xb00] ;  /* 0x000b000001907983 */ /* 0x002f680000300a00 */
[----:B------:R1:W-:Y:S01]  /*1fe90*/  STL.64 [R1+0x4158], R148 ;  /* 0x0041589401007387 */ /* 0x0003e20000100a00 */
[----:B---3--:R-:W-:-:S03]  /*1fea0*/  IMAD.WIDE R152, R9, 0x4, R128 ;  /* 0x0000000409987825 */ /* 0x008fc600078e0280 */
[----:B-1----:R-:W3:Y:S04]  /*1feb0*/  LDL.LU.64 R148, [R1+0xaf8] ;  /* 0x000af80001947983 */ /* 0x002ee80000300a00 */
[----:B------:R1:W-:Y:S04]  /*1fec0*/  STL.64 [R1+0x4160], R160 ;  /* 0x004160a001007387 */ /* 0x0003e80000100a00 */
[----:B------:R-:W3:Y:S04]  /*1fed0*/  LDL.LU.64 R128, [R1+0xaf0] ;  /* 0x000af00001807983 */ /* 0x000ee80000300a00 */
[----:B------:R4:W-:Y:S04]  /*1fee0*/  STL.64 [R1+0x41c8], R152 ;  /* 0x0041c89801007387 */ /* 0x0009e80000100a00 */
[----:B-1----:R-:W3:Y:S04]  /*1fef0*/  LDL.LU.64 R160, [R1+0xae8] ;  /* 0x000ae80001a07983 */ /* 0x002ee80000300a00 */
[----:B------:R-:W3:Y:S01]  /*1ff00*/  LDL.LU.64 R162, [R1+0xae0] ;  /* 0x000ae00001a27983 */ /* 0x000ee20000300a00 */
[----:B----4-:R-:W-:-:S04]  /*1ff10*/  IMAD.WIDE R152, R9, 0x4, R52 ;  /* 0x0000000409987825 */ /* 0x010fc800078e0234 */
[C---:B------:R-:W-:Y:S02]  /*1ff20*/  IMAD.WIDE R52, R9.reuse, 0x4, R168 ;  /* 0x0000000409347825 */ /* 0x040fe400078e02a8 */
[----:B------:R-:W4:Y:S04]  /*1ff30*/  LDL.LU.64 R168, [R1+0xad8] ;  /* 0x000ad80001a87983 */ /* 0x000f280000300a00 */
[----:B------:R1:W-:Y:S04]  /*1ff40*/  STL.64 [R1+0x41d0], R152 ;  /* 0x0041d09801007387 */ /* 0x0003e80000100a00 */
[----:B-1----:R-:W4:Y:S04]  /*1ff50*/  LDL.LU.64 R152, [R1+0x320] ;  /* 0x0003200001987983 */ /* 0x002f280000300a00 */
[----:B------:R1:W-:Y:S04]  /*1ff60*/  STL.64 [R1+0x41d8], R52 ;  /* 0x0041d83401007387 */ /* 0x0003e80000100a00 */
[----:B-1----:R-:W4:Y:S01]  /*1ff70*/  LDL.LU.64 R52, [R1+0x318] ;  /* 0x0003180001347983 */ /* 0x002f220000300a00 */
[----:B--2---:R-:W-:-:S05]  /*1ff80*/  IMAD.WIDE R122, R9, 0x4, R122 ;  /* 0x00000004097a7825 */ /* 0x004fca00078e027a */
[----:B------:R1:W-:Y:S04]  /*1ff90*/  STL.64 [R1+0x41e0], R122 ;  /* 0x0041e07a01007387 */ /* 0x0003e80000100a00 */
[----:B-1----:R-:W2:Y:S01]  /*1ffa0*/  LDL.LU.64 R122, [R1+0x79f8] ;  /* 0x0079f800017a7983 */ /* 0x002ea20000300a00 */
[----:B------:R-:W-:-:S04]  /*1ffb0*/  IMAD.WIDE R150, R9, 0x4, R150 ;  /* 0x0000000409967825 */ /* 0x000fc800078e0296 */
[----:B-----5:R-:W-:-:S04]  /*1ffc0*/  IMAD.WIDE R36, R9, 0x4, R36 ;  /* 0x0000000409247825 */ /* 0x020fc800078e0224 */
[----:B------:R-:W-:-:S04]  /*1ffd0*/  IMAD.WIDE R174, R9, 0x4, R174 ;  /* 0x0000000409ae7825 */ /* 0x000fc800078e02ae */
[----:B------:R-:W-:-:S04]  /*1ffe0*/  IMAD.WIDE R172, R9, 0x4, R172 ;  /* 0x0000000409ac7825 */ /* 0x000fc800078e02ac */
[----:B------:R-:W-:-:S04]  /*1fff0*/  IMAD.WIDE R170, R9, 0x4, R170 ;  /* 0x0000000409aa7825 */ /* 0x000fc800078e02aa */
[----:B------:R-:W-:-:S04]  /*20000*/  IMAD.WIDE R130, R9, 0x4, R130 ;  /* 0x0000000409827825 */ /* 0x000fc800078e0282 */
[----:B------:R-:W-:-:S04]  /*20010*/  IMAD.WIDE R144, R9, 0x4, R144 ;  /* 0x0000000409907825 */ /* 0x000fc800078e0290 */
[----:B---3--:R-:W-:-:S04]  /*20020*/  IMAD.WIDE R148, R9, 0x4, R148 ;  /* 0x0000000409947825 */ /* 0x008fc800078e0294 */
[----:B------:R-:W-:-:S04]  /*20030*/  IMAD.WIDE R128, R9, 0x4, R128 ;  /* 0x0000000409807825 */ /* 0x000fc800078e0280 */
[----:B------:R-:W-:-:S04]  /*20040*/  IMAD.WIDE R160, R9, 0x4, R160 ;  /* 0x0000000409a07825 */ /* 0x000fc800078e02a0 */
[----:B------:R-:W-:-:S04]  /*20050*/  IMAD.WIDE R162, R9, 0x4, R162 ;  /* 0x0000000409a27825 */ /* 0x000fc800078e02a2 */
[----:B----4-:R-:W-:-:S04]  /*20060*/  IMAD.WIDE R168, R9, 0x4, R168 ;  /* 0x0000000409a87825 */ /* 0x010fc800078e02a8 */
[----:B--2---:R-:W-:-:S05]  /*20070*/  IMAD.WIDE R122, R9, 0x4, R122 ;  /* 0x00000004097a7825 */ /* 0x004fca00078e027a */
[----:B------:R1:W-:Y:S04]  /*20080*/  STL.64 [R1+0x4248], R122 ;  /* 0x0042487a01007387 */ /* 0x0003e80000100a00 */
[----:B-1----:R-:W2:Y:S04]  /*20090*/  LDL.LU.64 R122, [R1+0xad0] ;  /* 0x000ad000017a7983 */ /* 0x002ea80000300a00 */
[----:B------:R1:W-:Y:S04]  /*200a0*/  STL.64 [R1+0x4250], R150 ;  /* 0x0042509601007387 */ /* 0x0003e80000100a00 */
[----:B-1----:R-:W3:Y:S04]  /*200b0*/  LDL.LU.64 R150, [R1+0x79f0] ;  /* 0x0079f00001967983 */ /* 0x002ee80000300a00 */
[----:B------:R1:W-:Y:S02]  /*200c0*/  STL.64 [R1+0x4258], R36 ;  /* 0x0042582401007387 */ /* 0x0003e40000100a00 */
[----:B-1----:R-:W-:-:S04]  /*200d0*/  IMAD.WIDE R36, R9, 0x4, R246 ;  /* 0x0000000409247825 */ /* 0x002fc800078e02f6 */
[C---:B------:R-:W-:Y:S01]  /*200e0*/  IMAD.WIDE R246, R9.reuse, 0x4, R166 ;  /* 0x0000000409f67825 */ /* 0x040fe200078e02a6 */
[----:B------:R1:W-:Y:S04]  /*200f0*/  STL.64 [R1+0x4260], R36 ;  /* 0x0042602401007387 */ /* 0x0003e80000100a00 */
[----:B------:R-:W4:Y:S04]  /*20100*/  LDL.LU.64 R166, [R1+0xac8] ;  /* 0x000ac80001a67983 */ /* 0x000f280000300a00 */
[----:B------:R-:W-:Y:S01]  /*20110*/  STL.64 [R1+0x42c8], R246 ;  /* 0x0042c8f601007387 */ /* 0x000fe20000100a00 */
[----:B-1----:R-:W-:-:S03]  /*20120*/  IMAD.WIDE R36, R9, 0x4, R164 ;  /* 0x0000000409247825 */ /* 0x002fc600078e02a4 */
[----:B------:R-:W5:Y:S04]  /*20130*/  LDL.LU.64 R164, [R1+0xac0] ;  /* 0x000ac00001a47983 */ /* 0x000f680000300a00 */
[----:B------:R1:W-:Y:S04]  /*20140*/  STL.64 [R1+0x42d0], R36 ;  /* 0x0042d02401007387 */ /* 0x0003e80000100a00 */
[----:B-1----:R-:W3:Y:S04]  /*20150*/  LDL.LU.64 R36, [R1+0xab8] ;  /* 0x000ab80001247983 */ /* 0x002ee80000300a00 */
[----:B------:R1:W-:Y:S04]  /*20160*/  STL.64 [R1+0x42d8], R174 ;  /* 0x0042d8ae01007387 */ /* 0x0003e80000100a00 */
[----:B------:R-:W3:Y:S04]  /*20170*/  LDL.LU.64 R246, [R1+0xab0] ;  /* 0x000ab00001f67983 */ /* 0x000ee80000300a00 */
[----:B------:R1:W-:Y:S04]  /*20180*/  STL.64 [R1+0x42e0], R172 ;  /* 0x0042e0ac01007387 */ /* 0x0003e80000100a00 */
[----:B-1----:R-:W3:Y:S04]  /*20190*/  LDL.LU.64 R174, [R1+0xaa8] ;  /* 0x000aa80001ae7983 */ /* 0x002ee80000300a00 */
[----:B------:R-:W3:Y:S04]  /*201a0*/  LDL.LU.64 R172, [R1+0xaa0] ;  /* 0x000aa00001ac7983 */ /* 0x000ee80000300a00 */
[----:B------:R1:W-:Y:S04]  /*201b0*/  STL.64 [R1+0x4348], R170 ;  /* 0x004348aa01007387 */ /* 0x0003e80000100a00 */
[----:B-1----:R-:W3:Y:S04]  /*201c0*/  LDL.LU.64 R170, [R1+0xa98] ;  /* 0x000a980001aa7983 */ /* 0x002ee80000300a00 */
        /* <DEDUP_REMOVED lines=13> */
[----:B-1----:R-:W3:Y:S01]  /*202a0*/  LDL.LU.64 R168, [R1+0x79d8] ;  /* 0x0079d80001a87983 */ /* 0x002ee20000300a00 */
[----:B------:R-:W-:-:S04]  /*202b0*/  IMAD.WIDE R152, R9, 0x4, R152 ;  /* 0x0000000409987825 */ /* 0x000fc800078e0298 */
[C---:B------:R-:W-:Y:S01]  /*202c0*/  IMAD.WIDE R52, R9.reuse, 0x4, R52 ;  /* 0x0000000409347825 */ /* 0x040fe200078e0234 */
[----:B------:R-:W-:Y:S04]  /*202d0*/  STL.64 [R1+0x4448], R152 ;  /* 0x0044489801007387 */ /* 0x000fe80000100a00 */
[----:B------:R1:W-:Y:S01]  /*202e0*/  STL.64 [R1+0x4450], R52 ;  /* 0x0044503401007387 */ /* 0x0003e20000100a00 */
[----:B--2---:R-:W-:-:S04]  /*202f0*/  IMAD.WIDE R122, R9, 0x4, R122 ;  /* 0x00000004097a7825 */ /* 0x004fc800078e027a */
[----:B----4-:R-:W-:-:S04]  /*20300*/  IMAD.WIDE R166, R9, 0x4, R166 ;  /* 0x0000000409a67825 */ /* 0x010fc800078e02a6 */
[----:B-----5:R-:W-:-:S04]  /*20310*/  IMAD.WIDE R164, R9, 0x4, R164 ;  /* 0x0000000409a47825 */ /* 0x020fc800078e02a4 */
[----:B---3--:R-:W-:-:S04]  /*20320*/  IMAD.WIDE R36, R9, 0x4, R36 ;  /* 0x0000000409247825 */ /* 0x008fc800078e0224 */
[----:B------:R-:W-:-:S04]  /*20330*/  IMAD.WIDE R246, R9, 0x4, R246 ;  /* 0x0000000409f67825 */ /* 0x000fc800078e02f6 */
[----:B------:R-:W-:-:S04]  /*20340*/  IMAD.WIDE R174, R9, 0x4, R174 ;  /* 0x0000000409ae7825 */ /* 0x000fc800078e02ae */
[----:B------:R-:W-:-:S04]  /*20350*/  IMAD.WIDE R170, R9, 0x4, R170 ;  /* 0x0000000409aa7825 */ /* 0x000fc800078e02aa */
[----:B------:R-:W-:-:S04]  /*20360*/  IMAD.WIDE R130, R9, 0x4, R130 ;  /* 0x0000000409827825 */ /* 0x000fc800078e0282 */
[----:B-1----:R-:W-:-:S04]  /*20370*/  IMAD.WIDE R52, R9, 0x4, R128 ;  /* 0x0000000409347825 */ /* 0x002fc800078e0280 */
[----:B------:R-:W-:-:S04]  /*20380*/  IMAD.WIDE R160, R9, 0x4, R160 ;  /* 0x0000000409a07825 */ /* 0x000fc800078e02a0 */
[----:B------:R-:W-:-:S05]  /*20390*/  IMAD.WIDE R152, R9, 0x4, R168 ;  /* 0x0000000409987825 */ /* 0x000fca00078e02a8 */
[----:B------:R1:W-:Y:S04]  /*203a0*/  STL.64 [R1+0x4458], R152 ;  /* 0x0044589801007387 */ /* 0x0003e80000100a00 */
[----:B-1----:R-:W2:Y:S04]  /*203b0*/  LDL.LU.64 R152, [R1+0x2e8] ;  /* 0x0002e80001987983 */ /* 0x002ea80000300a00 */
[----:B------:R1:W-:Y:S04]  /*203c0*/  STL.64 [R1+0x4460], R52 ;  /* 0x0044603401007387 */ /* 0x0003e80000100a00 */
[----:B-1----:R-:W3:Y:S04]  /*203d0*/  LDL.LU.64 R52, [R1+0xa70] ;  /* 0x000a700001347983 */ /* 0x002ee80000300a00 */
[----:B------:R1:W-:Y:S04]  /*203e0*/  STL.64 [R1+0x44c8], R122 ;  /* 0x0044c87a01007387 */ /* 0x0003e80000100a00 */
[----:B------:R-:W4:Y:S04]  /*203f0*/  LDL.LU.64 R168, [R1+0xa68] ;  /* 0x000a680001a87983 */ /* 0x000f280000300a00 */
[----:B------:R-:W5:Y:S04]  /*20400*/  LDL.LU.64 R128, [R1+0xa60] ;  /* 0x000a600001807983 */ /* 0x000f680000300a00 */
[----:B-1----:R-:W5:Y:S04]  /*20410*/  LDL.LU.64 R122, [R1+0xa58] ;  /* 0x000a5800017a7983 */ /* 0x002f680000300a00 */
[----:B------:R1:W-:Y:S04]  /*20420*/  STL.64 [R1+0x44d0], R166 ;  /* 0x0044d0a601007387 */ /* 0x0003e80000100a00 */
[----:B-1----:R-:W4:Y:S04]  /*20430*/  LDL.LU.64 R166, [R1+0xa50] ;  /* 0x000a500001a67983 */ /* 0x002f280000300a00 */
[----:B------:R1:W-:Y:S04]  /*20440*/  STL.64 [R1+0x44d8], R164 ;  /* 0x0044d8a401007387 */ /* 0x0003e80000100a00 */
[----:B-1----:R-:W5:Y:S04]  /*20450*/  LDL.LU.64 R164, [R1+0xa48] ;  /* 0x000a480001a47983 */ /* 0x002f680000300a00 */
[----:B------:R1:W-:Y:S04]  /*20460*/  STL.64 [R1+0x44e0], R36 ;  /* 0x0044e02401007387 */ /* 0x0003e80000100a00 */
[----:B------:R1:W-:Y:S02]  /*20470*/  STL.64 [R1+0x4548], R246 ;  /* 0x004548f601007387 */ /* 0x0003e40000100a00 */
[----:B-1----:R-:W-:-:S02]  /*20480*/  IMAD.WIDE R36, R9, 0x4, R172 ;  /* 0x0000000409247825 */ /* 0x002fc400078e02ac */
[----:B------:R-:W5:Y:S04]  /*20490*/  LDL.LU.64 R246, [R1+0xa40] ;  /* 0x000a400001f67983 */ /* 0x000f680000300a00 */
[----:B------:R1:W-:Y:S01]  /*204a0*/  STL.64 [R1+0x4550], R174 ;  /* 0x004550ae01007387 */ /* 0x0003e20000100a00 */
[----:B------:R-:W-:-:S03]  /*204b0*/  IMAD.WIDE R162, R9, 0x4, R162 ;  /* 0x0000000409a27825 */ /* 0x000fc600078e02a2 */
[----:B-1----:R-:W5:Y:S04]  /*204c0*/  LDL.LU.64 R174, [R1+0xa38] ;  /* 0x000a380001ae7983 */ /* 0x002f680000300a00 */
[----:B------:R1:W-:Y:S04]  /*204d0*/  STL.64 [R1+0x4558], R36 ;  /* 0x0045582401007387 */ /* 0x0003e80000100a00 */
[----:B------:R-:W5:Y:S04]  /*204e0*/  LDL.LU.64 R172, [R1+0xa30] ;  /* 0x000a300001ac7983 */ /* 0x000f680000300a00 */
[----:B------:R1:W-:Y:S02]  /*204f0*/  STL.64 [R1+0x4560], R170 ;  /* 0x004560aa01007387 */ /* 0x0003e40000100a00 */
[----:B-1----:R-:W-:-:S02]  /*20500*/  IMAD.WIDE R36, R9, 0x4, R144 ;  /* 0x0000000409247825 */ /* 0x002fc400078e0290 */
[----:B------:R-:W5:Y:S04]  /*20510*/  LDL.LU.64 R170, [R1+0xa28] ;  /* 0x000a280001aa7983 */ /* 0x000f680000300a00 */
[----:B------:R1:W-:Y:S04]  /*20520*/  STL.64 [R1+0x45c8], R130 ;  /* 0x0045c88201007387 */ /* 0x0003e80000100a00 */
[----:B-1----:R-:W5:Y:S04]  /*20530*/  LDL.LU.64 R130, [R1+0xa20] ;  /* 0x000a200001827983 */ /* 0x002f680000300a00 */
[----:B------:R1:W-:Y:S04]  /*20540*/  STL.64 [R1+0x45d0], R36 ;  /* 0x0045d02401007387 */ /* 0x0003e80000100a00 */
[----:B------:R-:W5:Y:S04]  /*20550*/  LDL.LU.64 R144, [R1+0xa18] ;  /* 0x000a180001907983 */ /* 0x000f680000300a00 */
[----:B-1----:R-:W5:Y:S04]  /*20560*/  LDL.LU.64 R36, [R1+0x2e0] ;  /* 0x0002e00001247983 */ /* 0x002f680000300a00 */
[----:B------:R1:W-:Y:S04]  /*20570*/  STL.64 [R1+0x45d8], R160 ;  /* 0x0045d8a001007387 */ /* 0x0003e80000100a00 */
[----:B-1----:R-:W5:Y:S04]  /*20580*/  LDL.LU.64 R160, [R1+0x79d0] ;  /* 0x0079d00001a07983 */ /* 0x002f680000300a00 */
[----:B------:R1:W-:Y:S04]  /*20590*/  STL.64 [R1+0x45e0], R162 ;  /* 0x0045e0a201007387 */ /* 0x0003e80000100a00 */
[----:B-1----:R-:W5:Y:S01]  /*205a0*/  LDL.LU.64 R162, [R1+0x79c8] ;  /* 0x0079c80001a27983 */ /* 0x002f620000300a00 */
[----:B------:R-:W-:-:S04]  /*205b0*/  IMAD.WIDE R148, R9, 0x4, R148 ;  /* 0x0000000409947825 */ /* 0x000fc800078e0294 */
[----:B--2---:R-:W-:-:S04]  /*205c0*/  IMAD.WIDE R152, R9, 0x4, R152 ;  /* 0x0000000409987825 */ /* 0x004fc800078e0298 */
[----:B---3--:R-:W-:-:S04]  /*205d0*/  IMAD.WIDE R52, R9, 0x4, R52 ;  /* 0x0000000409347825 */ /* 0x008fc800078e0234 */
[----:B----4-:R-:W-:-:S04]  /*205e0*/  IMAD.WIDE R166, R9, 0x4, R166 ;  /* 0x0000000409a67825 */ /* 0x010fc800078e02a6 */
[----:B-----5:R-:W-:-:S04]  /*205f0*/  IMAD.WIDE R164, R9, 0x4, R164 ;  /* 0x0000000409a47825 */ /* 0x020fc800078e02a4 */
[----:B------:R-:W-:-:S04]  /*20600*/  IMAD.WIDE R246, R9, 0x4, R246 ;  /* 0x0000000409f67825 */ /* 0x000fc800078e02f6 */
[----:B------:R-:W-:-:S04]  /*20610*/  IMAD.WIDE R174, R9, 0x4, R174 ;  /* 0x0000000409ae7825 */ /* 0x000fc800078e02ae */
[----:B------:R-:W-:-:S04]  /*20620*/  IMAD.WIDE R172, R9, 0x4, R172 ;  /* 0x0000000409ac7825 */ /* 0x000fc800078e02ac */
[----:B------:R-:W-:-:S04]  /*20630*/  IMAD.WIDE R170, R9, 0x4, R170 ;  /* 0x0000000409aa7825 */ /* 0x000fc800078e02aa */
[----:B------:R-:W-:-:S04]  /*20640*/  IMAD.WIDE R160, R9, 0x4, R160 ;  /* 0x0000000409a07825 */ /* 0x000fc800078e02a0 */
[----:B------:R-:W-:-:S05]  /*20650*/  IMAD.WIDE R162, R9, 0x4, R162 ;  /* 0x0000000409a27825 */ /* 0x000fca00078e02a2 */
[----:B------:R1:W-:Y:S04]  /*20660*/  STL.64 [R1+0x4648], R162 ;  /* 0x004648a201007387 */ /* 0x0003e80000100a00 */
[----:B-1----:R-:W2:Y:S04]  /*20670*/  LDL.LU.64 R162, [R1+0xa10] ;  /* 0x000a100001a27983 */ /* 0x002ea80000300a00 */
[----:B------:R1:W-:Y:S04]  /*20680*/  STL.64 [R1+0x4650], R160 ;  /* 0x004650a001007387 */ /* 0x0003e80000100a00 */
[----:B-1----:R-:W3:Y:S04]  /*20690*/  LDL.LU.64 R160, [R1+0xa08] ;  /* 0x000a080001a07983 */ /* 0x002ee80000300a00 */
[----:B------:R1:W-:Y:S04]  /*206a0*/  STL.64 [R1+0x4658], R148 ;  /* 0x0046589401007387 */ /* 0x0003e80000100a00 */
[----:B-1----:R-:W4:Y:S04]  /*206b0*/  LDL.LU.64 R148, [R1+0xa00] ;  /* 0x000a000001947983 */ /* 0x002f280000300a00 */
[----:B------:R1:W-:Y:S04]  /*206c0*/  STL.64 [R1+0x4660], R152 ;  /* 0x0046609801007387 */ /* 0x0003e80000100a00 */
[----:B-1----:R-:W5:Y:S04]  /*206d0*/  LDL.LU.64 R152, [R1+0x79c0] ;  /* 0x0079c00001987983 */ /* 0x002f680000300a00 */
[----:B------:R1:W-:Y:S02]  /*206e0*/  STL.64 [R1+0x46c8], R52 ;  /* 0x0046c83401007387 */ /* 0x0003e40000100a00 */
[----:B-1----:R-:W-:-:S04]  /*206f0*/  IMAD.WIDE R52, R9, 0x4, R168 ;  /* 0x0000000409347825 */ /* 0x002fc800078e02a8 */
[C---:B------:R-:W-:Y:S01]  /*20700*/  IMAD.WIDE R168, R9.reuse, 0x4, R128 ;  /* 0x0000000409a87825 */ /* 0x040fe200078e0280 */
[----:B------:R1:W-:Y:S04]  /*20710*/  STL.64 [R1+0x46d0], R52 ;  /* 0x0046d03401007387 */ /* 0x0003e80000100a00 */
[----:B------:R-:W3:Y:S04]  /*20720*/  LDL.LU.64 R128, [R1+0x9f8] ;  /* 0x0009f80001807983 */ /* 0x000ee80000300a00 */
[----:B------:R-:W-:Y:S01]  /*20730*/  STL.64 [R1+0x46d8], R168 ;  /* 0x0046d8a801007387 */ /* 0x000fe20000100a00 */
[----:B-1----:R-:W-:-:S03]  /*20740*/  IMAD.WIDE R52, R9, 0x4, R122 ;  /* 0x0000000409347825 */ /* 0x002fc600078e027a */
[----:B------:R-:W5:Y:S04]  /*20750*/  LDL.LU.64 R122, [R1+0x9f0] ;  /* 0x0009f000017a7983 */ /* 0x000f680000300a00 */
[----:B------:R1:W-:Y:S01]  /*20760*/  STL.64 [R1+0x46e0], R52 ;  /* 0x0046e03401007387 */ /* 0x0003e20000100a00 */
[----:B------:R-:W-:-:S03]  /*20770*/  IMAD.WIDE R130, R9, 0x4, R130 ;  /* 0x0000000409827825 */ /* 0x000fc600078e0282 */
[----:B-1----:R-:W5:Y:S04]  /*20780*/  LDL.LU.64 R52, [R1+0x9e8] ;  /* 0x0009e80001347983 */ /* 0x002f680000300a00 */
[----:B------:R1:W-:Y:S04]  /*20790*/  STL.64 [R1+0x4748], R166 ;  /* 0x004748a601007387 */ /* 0x0003e80000100a00 */
[----:B------:R-:W5:Y:S04]  /*207a0*/  LDL.LU.64 R168, [R1+0x9e0] ;  /* 0x0009e00001a87983 */ /* 0x000f680000300a00 */
[----:B------:R1:W-:Y:S04]  /*207b0*/  STL.64 [R1+0x4750], R164 ;  /* 0x004750a401007387 */ /* 0x0003e80000100a00 */
[----:B-1----:R-:W5:Y:S01]  /*207c0*/  LDL.LU.64 R166, [R1+0x9d8] ;  /* 0x0009d80001a67983 */ /* 0x002f620000300a00 */
[----:B------:R-:W-:-:S03]  /*207d0*/  IMAD.WIDE R144, R9, 0x4, R144 ;  /* 0x0000000409907825 */ /* 0x000fc600078e0290 */
[----:B------:R-:W5:Y:S04]  /*207e0*/  LDL.LU.64 R164, [R1+0x9d0] ;  /* 0x0009d00001a47983 */ /* 0x000f680000300a00 */
[----:B------:R1:W-:Y:S04]  /*207f0*/  STL.64 [R1+0x4758], R246 ;  /* 0x004758f601007387 */ /* 0x0003e80000100a00 */
[----:B-1----:R-:W5:Y:S04]  /*20800*/  LDL.LU.64 R246, [R1+0x9c8] ;  /* 0x0009c80001f67983 */ /* 0x002f680000300a00 */
        /* <DEDUP_REMOVED lines=9> */
[----:B-1----:R-:W5:Y:S01]  /*208a0*/  LDL.LU.64 R144, [R1+0x79a8] ;  /* 0x0079a80001907983 */ /* 0x002f620000300a00 */
[----:B------:R-:W-:-:S05]  /*208b0*/  IMAD.WIDE R36, R9, 0x4, R36 ;  /* 0x0000000409247825 */ /* 0x000fca00078e0224 */
[----:B------:R1:W-:Y:S01]  /*208c0*/  STL.64 [R1+0x4848], R36 ;  /* 0x0048482401007387 */ /* 0x0003e20000100a00 */
[----:B--2---:R-:W-:-:S04]  /*208d0*/  IMAD.WIDE R162, R9, 0x4, R162 ;  /* 0x0000000409a27825 */ /* 0x004fc800078e02a2 */
[----:B----4-:R-:W-:-:S04]  /*208e0*/  IMAD.WIDE R148, R9, 0x4, R148 ;  /* 0x0000000409947825 */ /* 0x010fc800078e0294 */
[----:B---3--:R-:W-:-:S04]  /*208f0*/  IMAD.WIDE R128, R9, 0x4, R128 ;  /* 0x0000000409807825 */ /* 0x008fc800078e0280 */
[----:B-----5:R-:W-:-:S04]  /*20900*/  IMAD.WIDE R122, R9, 0x4, R122 ;  /* 0x00000004097a7825 */ /* 0x020fc800078e027a */
[----:B------:R-:W-:-:S04]  /*20910*/  IMAD.WIDE R52, R9, 0x4, R52 ;  /* 0x0000000409347825 */ /* 0x000fc800078e0234 */
[----:B------:R-:W-:-:S04]  /*20920*/  IMAD.WIDE R168, R9, 0x4, R168 ;  /* 0x0000000409a87825 */ /* 0x000fc800078e02a8 */
[----:B------:R-:W-:-:S04]  /*20930*/  IMAD.WIDE R166, R9, 0x4, R166 ;  /* 0x0000000409a67825 */ /* 0x000fc800078e02a6 */
[----:B------:R-:W-:-:S04]  /*20940*/  IMAD.WIDE R164, R9, 0x4, R164 ;  /* 0x0000000409a47825 */ /* 0x000fc800078e02a4 */
[----:B------:R-:W-:-:S04]  /*20950*/  IMAD.WIDE R246, R9, 0x4, R246 ;  /* 0x0000000409f67825 */ /* 0x000fc800078e02f6 */
[----:B------:R-:W-:-:S04]  /*20960*/  IMAD.WIDE R170, R9, 0x4, R170 ;  /* 0x0000000409aa7825 */ /* 0x000fc800078e02aa */
[----:B-1----:R-:W-:-:S04]  /*20970*/  IMAD.WIDE R36, R9, 0x4, R130 ;  /* 0x0000000409247825 */ /* 0x002fc800078e0282 */
[----:B------:R-:W-:-:S05]  /*20980*/  IMAD.WIDE R144, R9, 0x4, R144 ;  /* 0x0000000409907825 */ /* 0x000fca00078e0290 */
[----:B------:R1:W-:Y:S04]  /*20990*/  STL.64 [R1+0x4850], R144 ;  /* 0x0048509001007387 */ /* 0x0003e80000100a00 */
[----:B-1----:R-:W2:Y:S04]  /*209a0*/  LDL.LU.64 R144, [R1+0x9b0] ;  /* 0x0009b00001907983 */ /* 0x002ea80000300a00 */
[----:B------:R-:W3:Y:S04]  /*209b0*/  LDL.LU.64 R130, [R1+0x9a8] ;  /* 0x0009a80001827983 */ /* 0x000ee80000300a00 */
[----:B------:R1:W-:Y:S04]  /*209c0*/  STL.64 [R1+0x4858], R36 ;  /* 0x0048582401007387 */ /* 0x0003e80000100a00 */
[----:B------:R4:W-:Y:S04]  /*209d0*/  STL.64 [R1+0x4860], R170 ;  /* 0x004860aa01007387 */ /* 0x0009e80000100a00 */
[----:B------:R-:W-:Y:S01]  /*209e0*/  STL.64 [R1+0x48c8], R162 ;  /* 0x0048c8a201007387 */ /* 0x000fe20000100a00 */
[----:B-1----:R-:W-:-:S03]  /*209f0*/  IMAD.WIDE R36, R9, 0x4, R160 ;  /* 0x0000000409247825 */ /* 0x002fc600078e02a0 */
[----:B----4-:R-:W4:Y:S04]  /*20a00*/  LDL.LU.64 R170, [R1+0x9a0] ;  /* 0x0009a00001aa7983 */ /* 0x010f280000300a00 */
[----:B------:R1:W-:Y:S04]  /*20a10*/  STL.64 [R1+0x48d0], R36 ;  /* 0x0048d02401007387 */ /* 0x0003e80000100a00 */
[----:B-1----:R-:W5:Y:S04]  /*20a20*/  LDL.LU.64 R36, [R1+0x998] ;  /* 0x0009980001247983 */ /* 0x002f680000300a00 */
[----:B------:R1:W-:Y:S04]  /*20a30*/  STL.64 [R1+0x48d8], R148 ;  /* 0x0048d89401007387 */ /* 0x0003e80000100a00 */
[----:B------:R-:W5:Y:S04]  /*20a40*/  LDL.LU.64 R162, [R1+0x990] ;  /* 0x0009900001a27983 */ /* 0x000f680000300a00 */
[----:B------:R-:W5:Y:S04]  /*20a50*/  LDL.LU.64 R160, [R1+0x988] ;  /* 0x0009880001a07983 */ /* 0x000f680000300a00 */
[----:B-1----:R-:W5:Y:S04]  /*20a60*/  LDL.LU.64 R148, [R1+0x980] ;  /* 0x0009800001947983 */ /* 0x002f680000300a00 */
[----:B------:R1:W-:Y:S04]  /*20a70*/  STL.64 [R1+0x48e0], R128 ;  /* 0x0048e08001007387 */ /* 0x0003e80000100a00 */
[----:B-1----:R-:W5:Y:S04]  /*20a80*/  LDL.LU.64 R128, [R1+0x978] ;  /* 0x0009780001807983 */ /* 0x002f680000300a00 */
[----:B------:R1:W-:Y:S04]  /*20a90*/  STL.64 [R1+0x4948], R122 ;  /* 0x0049487a01007387 */ /* 0x0003e80000100a00 */
[----:B-1----:R-:W5:Y:S04]  /*20aa0*/  LDL.LU.64 R122, [R1+0x970] ;  /* 0x00097000017a7983 */ /* 0x002f680000300a00 */
[----:B------:R1:W-:Y:S04]  /*20ab0*/  STL.64 [R1+0x4950], R52 ;  /* 0x0049503401007387 */ /* 0x0003e80000100a00 */
[----:B-1----:R-:W2:Y:S04]  /*20ac0*/  LDL.LU.64 R52, [R1+0x79a0] ;  /* 0x0079a00001347983 */ /* 0x002ea80000300a00 */
[----:B------:R1:W-:Y:S04]  /*20ad0*/  STL.64 [R1+0x4958], R168 ;  /* 0x004958a801007387 */ /* 0x0003e80000100a00 */
[----:B-1----:R-:W5:Y:S04]  /*20ae0*/  LDL.LU.64 R168, [R1+0x968] ;  /* 0x0009680001a87983 */ /* 0x002f680000300a00 */
[----:B------:R1:W-:Y:S04]  /*20af0*/  STL.64 [R1+0x4960], R166 ;  /* 0x004960a601007387 */ /* 0x0003e80000100a00 */
[----:B-1----:R-:W5:Y:S04]  /*20b00*/  LDL.LU.64 R166, [R1+0x960] ;  /* 0x0009600001a67983 */ /* 0x002f680000300a00 */
[----:B------:R1:W-:Y:S04]  /*20b10*/  STL.64 [R1+0x49c8], R164 ;  /* 0x0049c8a401007387 */ /* 0x0003e80000100a00 */
[----:B-1----:R-:W5:Y:S04]  /*20b20*/  LDL.LU.64 R164, [R1+0x958] ;  /* 0x0009580001a47983 */ /* 0x002f680000300a00 */
[----:B------:R1:W-:Y:S04]  /*20b30*/  STL.64 [R1+0x49d0], R246 ;  /* 0x0049d0f601007387 */ /* 0x0003e80000100a00 */
[----:B-1----:R-:W3:Y:S01]  /*20b40*/  LDL.LU.64 R246, [R1+0x7998] ;  /* 0x0079980001f67983 */ /* 0x002ee20000300a00 */
[----:B------:R-:W-:-:S04]  /*20b50*/  IMAD.WIDE R174, R9, 0x4, R174 ;  /* 0x0000000409ae7825 */ /* 0x000fc800078e02ae */
[C---:B------:R-:W-:Y:S01]  /*20b60*/  IMAD.WIDE R172, R9.reuse, 0x4, R172 ;  /* 0x0000000409ac7825 */ /* 0x040fe200078e02ac */
[----:B------:R1:W-:Y:S04]  /*20b70*/  STL.64 [R1+0x49d8], R174 ;  /* 0x0049d8ae01007387 */ /* 0x0003e80000100a00 */
[----:B-1----:R-:W5:Y:S04]  /*20b80*/  LDL.LU.64 R174, [R1+0x7990] ;  /* 0x0079900001ae7983 */ /* 0x002f680000300a00 */
[----:B------:R1:W-:Y:S04]  /*20b90*/  STL.64 [R1+0x49e0], R172 ;  /* 0x0049e0ac01007387 */ /* 0x0003e80000100a00 */
[----:B-1----:R-:W5:Y:S01]  /*20ba0*/  LDL.LU.64 R172, [R1+0x7988] ;  /* 0x0079880001ac7983 */ /* 0x002f620000300a00 */
[----:B------:R-:W-:-:S04]  /*20bb0*/  IMAD.WIDE R152, R9, 0x4, R152 ;  /* 0x0000000409987825 */ /* 0x000fc800078e0298 */
[----:B------:R-:W-:-:S04]  /*20bc0*/  IMAD.WIDE R150, R9, 0x4, R150 ;  /* 0x0000000409967825 */ /* 0x000fc800078e0296 */
[----:B---3--:R-:W-:-:S05]  /*20bd0*/  IMAD.WIDE R246, R9, 0x4, R246 ;  /* 0x0000000409f67825 */ /* 0x008fca00078e02f6 */
[----:B------:R2:W-:Y:S02]  /*20be0*/  STL.64 [R1+0x4a48], R246 ;  /* 0x004a48f601007387 */ /* 0x0005e40000100a00 */
[C---:B--2---:R-:W-:Y:S02]  /*20bf0*/  IMAD.WIDE R246, R9.reuse, 0x4, R52 ;  /* 0x0000000409f67825 */ /* 0x044fe400078e0234 */
[----:B------:R-:W2:Y:S04]  /*20c00*/  LDL.LU.64 R52, [R1+0x950] ;  /* 0x0009500001347983 */ /* 0x000ea80000300a00 */
[----:B------:R1:W-:Y:S04]  /*20c10*/  STL.64 [R1+0x4a50], R246 ;  /* 0x004a50f601007387 */ /* 0x0003e80000100a00 */
[----:B-1----:R-:W3:Y:S01]  /*20c20*/  LDL.LU.64 R246, [R1+0x948] ;  /* 0x0009480001f67983 */ /* 0x002ee20000300a00 */
[----:B------:R-:W-:-:S03]  /*20c30*/  IMAD.WIDE R144, R9, 0x4, R144 ;  /* 0x0000000409907825 */ /* 0x000fc600078e0290 */
[----:B------:R1:W-:Y:S01]  /*20c40*/  STL.64 [R1+0x4a58], R152 ;  /* 0x004a589801007387 */ /* 0x0003e20000100a00 */
[----:B------:R-:W-:-:S03]  /*20c50*/  IMAD.WIDE R130, R9, 0x4, R130 ;  /* 0x0000000409827825 */ /* 0x000fc600078e0282 */
[----:B------:R1:W-:Y:S01]  /*20c60*/  STL.64 [R1+0x4a60], R150 ;  /* 0x004a609601007387 */ /* 0x0003e20000100a00 */
[----:B----4-:R-:W-:-:S04]  /*20c70*/  IMAD.WIDE R170, R9, 0x4, R170 ;  /* 0x0000000409aa7825 */ /* 0x010fc800078e02aa */
[C---:B-----5:R-:W-:Y:S01]  /*20c80*/  IMAD.WIDE R36, R9.reuse, 0x4, R36 ;  /* 0x0000000409247825 */ /* 0x060fe200078e0224 */
[----:B-1----:R-:W4:Y:S04]  /*20c90*/  LDL.LU.64 R152, [R1+0x940] ;  /* 0x0009400001987983 */ /* 0x002f280000300a00 */
[----:B------:R1:W-:Y:S04]  /*20ca0*/  STL.64 [R1+0x4ac8], R144 ;  /* 0x004ac89001007387 */ /* 0x0003e80000100a00 */
[----:B------:R-:W5:Y:S04]  /*20cb0*/  LDL.LU.64 R150, [R1+0x938] ;  /* 0x0009380001967983 */ /* 0x000f680000300a00 */
[----:B------:R1:W-:Y:S04]  /*20cc0*/  STL.64 [R1+0x4ad0], R130 ;  /* 0x004ad08201007387 */ /* 0x0003e80000100a00 */
[----:B-1----:R-:W5:Y:S04]  /*20cd0*/  LDL.LU.64 R144, [R1+0x930] ;  /* 0x0009300001907983 */ /* 0x002f680000300a00 */
[----:B------:R-:W5:Y:S04]  /*20ce0*/  LDL.LU.64 R130, [R1+0x928] ;  /* 0x0009280001827983 */ /* 0x000f680000300a00 */
[----:B------:R1:W-:Y:S04]  /*20cf0*/  STL.64 [R1+0x4ad8], R170 ;  /* 0x004ad8aa01007387 */ /* 0x0003e80000100a00 */
[----:B-1----:R-:W5:Y:S04]  /*20d00*/  LDL.LU.64 R170, [R1+0x7980] ;  /* 0x0079800001aa7983 */ /* 0x002f680000300a00 */
[----:B------:R1:W-:Y:S02]  /*20d10*/  STL.64 [R1+0x4ae0], R36 ;  /* 0x004ae02401007387 */ /* 0x0003e40000100a00 */
[----:B-1----:R-:W-:-:S04]  /*20d20*/  IMAD.WIDE R36, R9, 0x4, R162 ;  /* 0x0000000409247825 */ /* 0x002fc800078e02a2 */
[C---:B------:R-:W-:Y:S01]  /*20d30*/  IMAD.WIDE R162, R9.reuse, 0x4, R160 ;  /* 0x0000000409a27825 */ /* 0x040fe200078e02a0 */
[----:B------:R1:W-:Y:S03]  /*20d40*/  STL.64 [R1+0x4b48], R36 ;  /* 0x004b482401007387 */ /* 0x0003e60000100a00 */
[C---:B------:R-:W-:Y:S01]  /*20d50*/  IMAD.WIDE R160, R9.reuse, 0x4, R148 ;  /* 0x0000000409a07825 */ /* 0x040fe200078e0294 */
[----:B-1----:R-:W5:Y:S04]  /*20d60*/  LDL.LU.64 R36, [R1+0x920] ;  /* 0x0009200001247983 */ /* 0x002f680000300a00 */
[----:B------:R1:W-:Y:S01]  /*20d70*/  STL.64 [R1+0x4b50], R162 ;  /* 0x004b50a201007387 */ /* 0x0003e20000100a00 */
[----:B------:R-:W-:-:S03]  /*20d80*/  IMAD.WIDE R128, R9, 0x4, R128 ;  /* 0x0000000409807825 */ /* 0x000fc600078e0280 */
[----:B------:R-:W5:Y:S01]  /*20d90*/  LDL.LU.64 R148, [R1+0x918] ;  /* 0x0009180001947983 */ /* 0x000f620000300a00 */
[----:B------:R-:W-:-:S03]  /*20da0*/  IMAD.WIDE R122, R9, 0x4, R122 ;  /* 0x00000004097a7825 */ /* 0x000fc600078e027a */
[----:B------:R1:W-:Y:S01]  /*20db0*/  STL.64 [R1+0x4b58], R160 ;  /* 0x004b58a001007387 */ /* 0x0003e20000100a00 */
[----:B------:R-:W-:-:S03]  /*20dc0*/  IMAD.WIDE R168, R9, 0x4, R168 ;  /* 0x0000000409a87825 */ /* 0x000fc600078e02a8 */
[----:B-1----:R-:W5:Y:S01]  /*20dd0*/  LDL.LU.64 R162, [R1+0x910] ;  /* 0x0009100001a27983 */ /* 0x002f620000300a00 */
[----:B------:R-:W-:-:S03]  /*20de0*/  IMAD.WIDE R166, R9, 0x4, R166 ;  /* 0x0000000409a67825 */ /* 0x000fc600078e02a6 */
[----:B------:R1:W-:Y:S01]  /*20df0*/  STL.64 [R1+0x4b60], R128 ;  /* 0x004b608001007387 */ /* 0x0003e20000100a00 */
[----:B------:R-:W-:-:S03]  /*20e00*/  IMAD.WIDE R164, R9, 0x4, R164 ;  /* 0x0000000409a47825 */ /* 0x000fc600078e02a4 */
[----:B------:R-:W5:Y:S04]  /*20e10*/  LDL.LU.64 R160, [R1+0x908] ;  /* 0x0009080001a07983 */ /* 0x000f680000300a00 */
[----:B------:R1:W-:Y:S01]  /*20e20*/  STL.64 [R1+0x4bc8], R122 ;  /* 0x004bc87a01007387 */ /* 0x0003e20000100a00 */
[----:B------:R-:W-:-:S03]  /*20e30*/  IMAD.WIDE R154, R9, 0x4, R154 ;  /* 0x00000004099a7825 */ /* 0x000fc600078e029a */
        /* <DEDUP_REMOVED lines=10> */
[----:B------:R1:W-:Y:S02]  /*20ee0*/  STL.64 [R1+0x4c50], R132 ;  /* 0x004c508401007387 */ /* 0x0003e40000100a00 */
[----:B-1----:R-:W-:-:S04]  /*20ef0*/  IMAD.WIDE R154, R9, 0x4, R92 ;  /* 0x00000004099a7825 */ /* 0x002fc800078e025c */
[C---:B------:R-:W-:Y:S01]  /*20f00*/  IMAD.WIDE R92, R9.reuse, 0x4, R50 ;  /* 0x00000004095c7825 */ /* 0x040fe200078e0232 */
[----:B------:R-:W5:Y:S04]  /*20f10*/  LDL.LU.64 R132, [R1+0x8f0] ;  /* 0x0008f00001847983 */ /* 0x000f680000300a00 */
[----:B------:R-:W-:Y:S04]  /*20f20*/  STL.64 [R1+0x4c58], R154 ;  /* 0x004c589a01007387 */ /* 0x000fe80000100a00 */
[----:B------:R1:W-:Y:S04]  /*20f30*/  STL.64 [R1+0x4c60], R92 ;  /* 0x004c605c01007387 */ /* 0x0003e80000100a00 */
[----:B-1----:R-:W5:Y:S01]  /*20f40*/  LDL.LU.64 R92, [R1+0x8e8] ;  /* 0x0008e800015c7983 */ /* 0x002f620000300a00 */
[----:B--2---:R-:W-:-:S05]  /*20f50*/  IMAD.WIDE R50, R9, 0x4, R52 ;  /* 0x0000000409327825 */ /* 0x004fca00078e0234 */
[----:B------:R1:W-:Y:S01]  /*20f60*/  STL.64 [R1+0x4cc8], R50 ;  /* 0x004cc83201007387 */ /* 0x0003e20000100a00 */
[----:B---3--:R-:W-:-:S03]  /*20f70*/  IMAD.WIDE R52, R9, 0x4, R246 ;  /* 0x0000000409347825 */ /* 0x008fc600078e02f6 */
[----:B-1----:R-:W2:Y:S04]  /*20f80*/  LDL.LU.64 R50, [R1+0x8e0] ;  /* 0x0008e00001327983 */ /* 0x002ea80000300a00 */
[----:B------:R1:W-:Y:S04]  /*20f90*/  STL.64 [R1+0x4cd0], R52 ;  /* 0x004cd03401007387 */ /* 0x0003e80000100a00 */
[----:B-1----:R-:W3:Y:S04]  /*20fa0*/  LDL.LU.64 R52, [R1+0x8d8] ;  /* 0x0008d80001347983 */ /* 0x002ee80000300a00 */
[----:B------:R-:W3:Y:S01]  /*20fb0*/  LDL.LU.64 R246, [R1+0x8b0] ;  /* 0x0008b00001f67983 */ /* 0x000ee20000300a00 */
[----:B----4-:R-:W-:-:S04]  /*20fc0*/  IMAD.WIDE R152, R9, 0x4, R152 ;  /* 0x0000000409987825 */ /* 0x010fc800078e0298 */
[C---:B-----5:R-:W-:Y:S01]  /*20fd0*/  IMAD.WIDE R150, R9.reuse, 0x4, R150 ;  /* 0x0000000409967825 */ /* 0x060fe200078e0296 */
[----:B------:R1:W-:Y:S03]  /*20fe0*/  STL.64 [R1+0x4cd8], R152 ;  /* 0x004cd89801007387 */ /* 0x0003e60000100a00 */
[C---:B------:R-:W-:Y:S01]  /*20ff0*/  IMAD.WIDE R144, R9.reuse, 0x4, R144 ;  /* 0x0000000409907825 */ /* 0x040fe200078e0290 */
[----:B------:R4:W-:Y:S04]  /*21000*/  STL.64 [R1+0x4ce0], R150 ;  /* 0x004ce09601007387 */ /* 0x0009e80000100a00 */
[----:B------:R-:W5:Y:S01]  /*21010*/  LDL.LU.64 R154, [R1+0x8a0] ;  /* 0x0008a000019a7983 */ /* 0x000f620000300a00 */
[----:B------:R-:W-:-:S03]  /*21020*/  IMAD.WIDE R130, R9, 0x4, R130 ;  /* 0x0000000409827825 */ /* 0x000fc600078e0282 */
[----:B------:R4:W-:Y:S04]  /*21030*/  STL.64 [R1+0x4d48], R144 ;  /* 0x004d489001007387 */ /* 0x0009e80000100a00 */
[----:B-1----:R-:W5:Y:S04]  /*21040*/  LDL.LU.64 R152, [R1+0x890] ;  /* 0x0008900001987983 */ /* 0x002f680000300a00 */
[----:B------:R1:W-:Y:S04]  /*21050*/  STL.64 [R1+0x4d50], R130 ;  /* 0x004d508201007387 */ /* 0x0003e80000100a00 */
[----:B----4-:R-:W4:Y:S04]  /*21060*/  LDL.LU.64 R150, [R1+0x880] ;  /* 0x0008800001967983 */ /* 0x010f280000300a00 */
[----:B------:R-:W4:Y:S04]  /*21070*/  LDL.LU.64 R144, [R1+0x848] ;  /* 0x0008480001907983 */ /* 0x000f280000300a00 */
[----:B-1----:R-:W4:Y:S01]  /*21080*/  LDL.LU.64 R130, [R1+0x840] ;  /* 0x0008400001827983 */ /* 0x002f220000300a00 */
[----:B------:R-:W-:-:S05]  /*21090*/  IMAD.WIDE R36, R9, 0x4, R36 ;  /* 0x0000000409247825 */ /* 0x000fca00078e0224 */
[----:B------:R1:W-:Y:S02]  /*210a0*/  STL.64 [R1+0x4d58], R36 ;  /* 0x004d582401007387 */ /* 0x0003e40000100a00 */
[C---:B-1----:R-:W-:Y:S02]  /*210b0*/  IMAD.WIDE R36, R9.reuse, 0x4, R148 ;  /* 0x0000000409247825 */ /* 0x042fe400078e0294 */
[----:B------:R-:W4:Y:S04]  /*210c0*/  LDL.LU.64 R148, [R1+0x838] ;  /* 0x0008380001947983 */ /* 0x000f280000300a00 */
[----:B------:R1:W-:Y:S01]  /*210d0*/  STL.64 [R1+0x4d60], R36 ;  /* 0x004d602401007387 */ /* 0x0003e20000100a00 */
[----:B------:R-:W-:-:S04]  /*210e0*/  IMAD.WIDE R162, R9, 0x4, R162 ;  /* 0x0000000409a27825 */ /* 0x000fc800078e02a2 */
[C---:B------:R-:W-:Y:S01]  /*210f0*/  IMAD.WIDE R160, R9.reuse, 0x4, R160 ;  /* 0x0000000409a07825 */ /* 0x040fe200078e02a0 */
[----:B-1----:R-:W4:Y:S03]  /*21100*/  LDL.LU.64 R36, [R1+0x850] ;  /* 0x0008500001247983 */ /* 0x002f260000300a00 */
[C---:B------:R-:W-:Y:S01]  /*21110*/  IMAD.WIDE R128, R9.reuse, 0x4, R128 ;  /* 0x0000000409807825 */ /* 0x040fe200078e0280 */
[----:B------:R1:W-:Y:S03]  /*21120*/  STL.64 [R1+0x4dc8], R162 ;  /* 0x004dc8a201007387 */ /* 0x0003e60000100a00 */
[C---:B------:R-:W-:Y:S01]  /*21130*/  IMAD.WIDE R122, R9.reuse, 0x4, R122 ;  /* 0x00000004097a7825 */ /* 0x040fe200078e027a */
[----:B-1----:R-:W4:Y:S04]  /*21140*/  LDL.LU.64 R162, [R1+0x7960] ;  /* 0x0079600001a27983 */ /* 0x002f280000300a00 */
[----:B------:R1:W-:Y:S04]  /*21150*/  STL.64 [R1+0x4dd0], R160 ;  /* 0x004dd0a001007387 */ /* 0x0003e80000100a00 */
[----:B-1----:R-:W4:Y:S04]  /*21160*/  LDL.LU.64 R160, [R1+0x7958] ;  /* 0x0079580001a07983 */ /* 0x002f280000300a00 */
[----:B------:R1:W-:Y:S04]  /*21170*/  STL.64 [R1+0x4dd8], R128 ;  /* 0x004dd88001007387 */ /* 0x0003e80000100a00 */
[----:B-1----:R-:W4:Y:S04]  /*21180*/  LDL.LU.64 R128, [R1+0x830] ;  /* 0x0008300001807983 */ /* 0x002f280000300a00 */
[----:B------:R1:W-:Y:S04]  /*21190*/  STL.64 [R1+0x4de0], R122 ;  /* 0x004de07a01007387 */ /* 0x0003e80000100a00 */
[----:B-1----:R-:W4:Y:S04]  /*211a0*/  LDL.LU.64 R122, [R1+0x828] ;  /* 0x00082800017a7983 */ /* 0x002f280000300a00 */
[----:B------:R1:W-:Y:S01]  /*211b0*/  STL.64 [R1+0x4e48], R158 ;  /* 0x004e489e01007387 */ /* 0x0003e20000100a00 */
[----:B------:R-:W-:-:S03]  /*211c0*/  IMAD.WIDE R132, R9, 0x4, R132 ;  /* 0x0000000409847825 */ /* 0x000fc600078e0284 */
[----:B-1----:R-:W4:Y:S04]  /*211d0*/  LDL.LU.64 R158, [R1+0x7950] ;  /* 0x00795000019e7983 */ /* 0x002f280000300a00 */
[----:B------:R1:W-:Y:S01]  /*211e0*/  STL.64 [R1+0x4e50], R156 ;  /* 0x004e509c01007387 */ /* 0x0003e20000100a00 */
[----:B------:R-:W-:-:S03]  /*211f0*/  IMAD.WIDE R92, R9, 0x4, R92 ;  /* 0x00000004095c7825 */ /* 0x000fc600078e025c */
[----:B-1----:R-:W4:Y:S04]  /*21200*/  LDL.LU.64 R156, [R1+0x7948] ;  /* 0x00794800019c7983 */ /* 0x002f280000300a00 */
[----:B------:R1:W-:Y:S04]  /*21210*/  STL.64 [R1+0x4e58], R88 ;  /* 0x004e585801007387 */ /* 0x0003e80000100a00 */
[----:B-1----:R-:W4:Y:S04]  /*21220*/  LDL.LU.64 R88, [R1+0x820] ;  /* 0x0008200001587983 */ /* 0x002f280000300a00 */
[----:B------:R1:W-:Y:S04]  /*21230*/  STL.64 [R1+0x4e60], R134 ;  /* 0x004e608601007387 */ /* 0x0003e80000100a00 */
[----:B-1----:R-:W4:Y:S04]  /*21240*/  LDL.LU.64 R134, [R1+0x818] ;  /* 0x0008180001867983 */ /* 0x002f280000300a00 */
[----:B------:R1:W-:Y:S04]  /*21250*/  STL.64 [R1+0x4ec8], R132 ;  /* 0x004ec88401007387 */ /* 0x0003e80000100a00 */
[----:B-1----:R-:W4:Y:S04]  /*21260*/  LDL.LU.64 R132, [R1+0x810] ;  /* 0x0008100001847983 */ /* 0x002f280000300a00 */
[----:B------:R2:W-:Y:S02]  /*21270*/  STL.64 [R1+0x4ed0], R92 ;  /* 0x004ed05c01007387 */ /* 0x0005e40000100a00 */
[----:B--2---:R-:W-:-:S05]  /*21280*/  IMAD.WIDE R92, R9, 0x4, R50 ;  /* 0x00000004095c7825 */ /* 0x004fca00078e0232 */
[----:B------:R1:W-:Y:S01]  /*21290*/  STL.64 [R1+0x4ed8], R92 ;  /* 0x004ed85c01007387 */ /* 0x0003e20000100a00 */
[----:B---3--:R-:W-:-:S03]  /*212a0*/  IMAD.WIDE R50, R9, 0x4, R246 ;  /* 0x0000000409327825 */ /* 0x008fc600078e02f6 */
[----:B------:R-:W2:Y:S01]  /*212b0*/  LDL.LU.64 R246, [R1+0x808] ;  /* 0x0008080001f67983 */ /* 0x000ea20000300a00 */
[----:B------:R-:W-:-:S05]  /*212c0*/  IMAD.WIDE R52, R9, 0x4, R52 ;  /* 0x0000000409347825 */ /* 0x000fca00078e0234 */
[----:B------:R-:W-:Y:S04]  /*212d0*/  STL.64 [R1+0x4ee0], R52 ;  /* 0x004ee03401007387 */ /* 0x000fe80000100a00 */
[----:B-1----:R-:W3:Y:S01]  /*212e0*/  LDL.LU.64 R92, [R1+0x800] ;  /* 0x00080000015c7983 */ /* 0x002ee20000300a00 */
[----:B-----5:R-:W-:-:S03]  /*212f0*/  IMAD.WIDE R154, R9, 0x4, R154 ;  /* 0x00000004099a7825 */ /* 0x020fc600078e029a */
[----:B------:R1:W-:Y:S01]  /*21300*/  STL.64 [R1+0x4f48], R50 ;  /* 0x004f483201007387 */ /* 0x0003e20000100a00 */
[----:B------:R-:W-:-:S03]  /*21310*/  IMAD.WIDE R152, R9, 0x4, R152 ;  /* 0x0000000409987825 */ /* 0x000fc600078e0298 */
[----:B-1----:R-:W5:Y:S01]  /*21320*/  LDL.LU.64 R50, [R1+0x7f8] ;  /* 0x0007f80001327983 */ /* 0x002f620000300a00 */
[----:B----4-:R-:W-:-:S03]  /*21330*/  IMAD.WIDE R150, R9, 0x4, R150 ;  /* 0x0000000409967825 */ /* 0x010fc600078e0296 */
[----:B------:R-:W4:Y:S01]  /*21340*/  LDL.LU.64 R52, [R1+0x7f0] ;  /* 0x0007f00001347983 */ /* 0x000f220000300a00 */
[----:B------:R-:W-:-:S03]  /*21350*/  IMAD.WIDE R144, R9, 0x4, R144 ;  /* 0x0000000409907825 */ /* 0x000fc600078e0290 */
[----:B------:R1:W-:Y:S01]  /*21360*/  STL.64 [R1+0x4f50], R154 ;  /* 0x004f509a01007387 */ /* 0x0003e20000100a00 */
[----:B------:R-:W-:-:S03]  /*21370*/  IMAD.WIDE R130, R9, 0x4, R130 ;  /* 0x0000000409827825 */ /* 0x000fc600078e0282 */
        /* <DEDUP_REMOVED lines=15> */
[----:B------:R-:W-:-:S04]  /*21470*/  IMAD.WIDE R136, R9, 0x4, R136 ;  /* 0x0000000409887825 */ /* 0x000fc800078e0288 */
[C---:B-1----:R-:W-:Y:S02]  /*21480*/  IMAD.WIDE R36, R9.reuse, 0x4, R146 ;  /* 0x0000000409247825 */ /* 0x042fe400078e0292 */
[----:B------:R-:W4:Y:S04]  /*21490*/  LDL.LU.64 R146, [R1+0x7920] ;  /* 0x0079200001927983 */ /* 0x000f280000300a00 */
[----:B------:R1:W-:Y:S01]  /*214a0*/  STL.64 [R1+0x5048], R36 ;  /* 0x0050482401007387 */ /* 0x0003e20000100a00 */
[----:B------:R-:W-:-:S03]  /*214b0*/  IMAD.WIDE R128, R9, 0x4, R128 ;  /* 0x0000000409807825 */ /* 0x000fc600078e0280 */
[----:B------:R1:W-:Y:S02]  /*214c0*/  STL.64 [R1+0x5050], R140 ;  /* 0x0050508c01007387 */ /* 0x0003e40000100a00 */
[----:B-1----:R-:W-:-:S05]  /*214d0*/  IMAD.WIDE R36, R9, 0x4, R138 ;  /* 0x0000000409247825 */ /* 0x002fca00078e028a */
[----:B------:R1:W-:Y:S04]  /*214e0*/  STL.64 [R1+0x5058], R36 ;  /* 0x0050582401007387 */ /* 0x0003e80000100a00 */
[----:B------:R-:W-:Y:S04]  /*214f0*/  STL.64 [R1+0x5060], R136 ;  /* 0x0050608801007387 */ /* 0x000fe80000100a00 */
[----:B------:R-:W4:Y:S01]  /*21500*/  LDL.LU.64 R140, [R1+0x780] ;  /* 0x00078000018c7983 */ /* 0x000f220000300a00 */
[----:B-1----:R-:W-:-:S03]  /*21510*/  IMAD.WIDE R36, R9, 0x4, R122 ;  /* 0x0000000409247825 */ /* 0x002fc600078e027a */
[----:B------:R1:W-:Y:S04]  /*21520*/  STL.64 [R1+0x50c8], R128 ;  /* 0x0050c88001007387 */ /* 0x0003e80000100a00 */
[----:B------:R-:W4:Y:S04]  /*21530*/  LDL.LU.64 R138, [R1+0x778] ;  /* 0x00077800018a7983 */ /* 0x000f280000300a00 */
[----:B------:R1:W-:Y:S04]  /*21540*/  STL.64 [R1+0x50d0], R36 ;  /* 0x0050d02401007387 */ /* 0x0003e80000100a00 */
[----:B-1----:R-:W4:Y:S04]  /*21550*/  LDL.LU.64 R128, [R1+0x770] ;  /* 0x0007700001807983 */ /* 0x002f280000300a00 */
[----:B------:R-:W4:Y:S01]  /*21560*/  LDL.LU.64 R122, [R1+0x768] ;  /* 0x00076800017a7983 */ /* 0x000f220000300a00 */
[----:B------:R-:W-:-:S03]  /*21570*/  IMAD.WIDE R36, R9, 0x4, R88 ;  /* 0x0000000409247825 */ /* 0x000fc600078e0258 */
[----:B------:R-:W4:Y:S04]  /*21580*/  LDL.LU.64 R88, [R1+0x7a0] ;  /* 0x0007a00001587983 */ /* 0x000f280000300a00 */
[----:B------:R1:W-:Y:S04]  /*21590*/  STL.64 [R1+0x50d8], R36 ;  /* 0x0050d82401007387 */ /* 0x0003e80000100a00 */
[----:B------:R-:W4:Y:S01]  /*215a0*/  LDL.LU.64 R136, [R1+0x760] ;  /* 0x0007600001887983 */ /* 0x000f220000300a00 */
[----:B------:R-:W-:-:S05]  /*215b0*/  IMAD.WIDE R134, R9, 0x4, R134 ;  /* 0x0000000409867825 */ /* 0x000fca00078e0286 */
[----:B------:R1:W-:Y:S02]  /*215c0*/  STL.64 [R1+0x50e0], R134 ;  /* 0x0050e08601007387 */ /* 0x0003e40000100a00 */
[C---:B-1----:R-:W-:Y:S02]  /*215d0*/  IMAD.WIDE R36, R9.reuse, 0x4, R132 ;  /* 0x0000000409247825 */ /* 0x042fe400078e0284 */
[----:B------:R-:W4:Y:S04]  /*215e0*/  LDL.LU.64 R134, [R1+0x758] ;  /* 0x0007580001867983 */ /* 0x000f280000300a00 */
[----:B------:R1:W-:Y:S04]  /*215f0*/  STL.64 [R1+0x5148], R36 ;  /* 0x0051482401007387 */ /* 0x0003e80000100a00 */
[----:B------:R-:W4:Y:S04]  /*21600*/  LDL.LU.64 R132, [R1+0x750] ;  /* 0x0007500001847983 */ /* 0x000f280000300a00 */
[----:B-1----:R-:W4:Y:S01]  /*21610*/  LDL.LU.64 R36, [R1+0x860] ;  /* 0x0008600001247983 */ /* 0x002f220000300a00 */
[----:B--2---:R-:W-:-:S05]  /*21620*/  IMAD.WIDE R246, R9, 0x4, R246 ;  /* 0x0000000409f67825 */ /* 0x004fca00078e02f6 */
[----:B------:R1:W-:Y:S04]  /*21630*/  STL.64 [R1+0x5150], R246 ;  /* 0x005150f601007387 */ /* 0x0003e80000100a00 */
[----:B-1----:R-:W2:Y:S01]  /*21640*/  LDL.LU.64 R246, [R1+0x7918] ;  /* 0x0079180001f67983 */ /* 0x002ea20000300a00 */
[----:B---3--:R-:W-:-:S05]  /*21650*/  IMAD.WIDE R92, R9, 0x4, R92 ;  /* 0x00000004095c7825 */ /* 0x008fca00078e025c */
[----:B------:R5:W-:Y:S01]  /*21660*/  STL.64 [R1+0x5158], R92 ;  /* 0x0051585c01007387 */ /* 0x000be20000100a00 */
[----:B------:R-:W-:-:S04]  /*21670*/  IMAD.WIDE R126, R9, 0x4, R126 ;  /* 0x00000004097e7825 */ /* 0x000fc800078e027e */
[----:B-----5:R-:W-:-:S04]  /*21680*/  IMAD.WIDE R92, R9, 0x4, R50 ;  /* 0x00000004095c7825 */ /* 0x020fc800078e0232 */
[C---:B----4-:R-:W-:Y:S01]  /*21690*/  IMAD.WIDE R50, R9.reuse, 0x4, R52 ;  /* 0x0000000409327825 */ /* 0x050fe200078e0234 */
[----:B------:R1:W-:Y:S03]  /*216a0*/  STL.64 [R1+0x5160], R92 ;  /* 0x0051605c01007387 */ /* 0x0003e60000100a00 */
[C---:B------:R-:W-:Y:S01]  /*216b0*/  IMAD.WIDE R124, R9.reuse, 0x4, R124 ;  /* 0x00000004097c7825 */ /* 0x040fe200078e027c */
[----:B-1----:R-:W3:Y:S04]  /*216c0*/  LDL.LU.64 R92, [R1+0x748] ;  /* 0x00074800015c7983 */ /* 0x002ee80000300a00 */
[----:B------:R1:W-:Y:S01]  /*216d0*/  STL.64 [R1+0x51c8], R50 ;  /* 0x0051c83201007387 */ /* 0x0003e20000100a00 */
[----:B------:R-:W-:-:S03]  /*216e0*/  IMAD.WIDE R70, R9, 0x4, R70 ;  /* 0x0000000409467825 */ /* 0x000fc600078e0246 */
[----:B-1----:R-:W4:Y:S01]  /*216f0*/  LDL.LU.64 R50, [R1+0x740] ;  /* 0x0007400001327983 */ /* 0x002f220000300a00 */
[----:B------:R-:W-:-:S04]  /*21700*/  IMAD.WIDE R142, R9, 0x4, R142 ;  /* 0x00000004098e7825 */ /* 0x000fc800078e028e */
        /* <DEDUP_REMOVED lines=11> */
[----:B--2---:R-:W-:-:S05]  /*217c0*/  IMAD.WIDE R52, R9, 0x4, R246 ;  /* 0x0000000409347825 */ /* 0x004fca00078e02f6 */
[----:B------:R1:W-:Y:S04]  /*217d0*/  STL.64 [R1+0x51d0], R52 ;  /* 0x0051d03401007387 */ /* 0x0003e80000100a00 */
[----:B-1----:R-:W2:Y:S04]  /*217e0*/  LDL.LU.64 R52, [R1+0x738] ;  /* 0x0007380001347983 */ /* 0x002ea80000300a00 */
[----:B------:R-:W5:Y:S04]  /*217f0*/  LDL.LU.64 R246, [R1+0x730] ;  /* 0x0007300001f67983 */ /* 0x000f680000300a00 */
[----:B------:R1:W-:Y:S04]  /*21800*/  STL.64 [R1+0x51d8], R144 ;  /* 0x0051d89001007387 */ /* 0x0003e80000100a00 */
[----:B-1----:R-:W5:Y:S04]  /*21810*/  LDL.LU.64 R144, [R1+0x7910] ;  /* 0x0079100001907983 */ /* 0x002f680000300a00 */
[----:B------:R1:W-:Y:S04]  /*21820*/  STL.64 [R1+0x51e0], R130 ;  /* 0x0051e08201007387 */ /* 0x0003e80000100a00 */
[----:B------:R3:W-:Y:S04]  /*21830*/  STL.64 [R1+0x5248], R126 ;  /* 0x0052487e01007387 */ /* 0x0007e80000100a00 */
[----:B-1----:R-:W5:Y:S04]  /*21840*/  LDL.LU.64 R130, [R1+0x728] ;  /* 0x0007280001827983 */ /* 0x002f680000300a00 */
[----:B------:R1:W-:Y:S04]  /*21850*/  STL.64 [R1+0x5250], R124 ;  /* 0x0052507c01007387 */ /* 0x0003e80000100a00 */
[----:B---3--:R-:W3:Y:S04]  /*21860*/  LDL.LU.64 R126, [R1+0x720] ;  /* 0x00072000017e7983 */ /* 0x008ee80000300a00 */
[----:B------:R4:W-:Y:S04]  /*21870*/  STL.64 [R1+0x5258], R70 ;  /* 0x0052584601007387 */ /* 0x0009e80000100a00 */
[----:B-1----:R-:W3:Y:S04]  /*21880*/  LDL.LU.64 R124, [R1+0x718] ;  /* 0x00071800017c7983 */ /* 0x002ee80000300a00 */
[----:B----4-:R-:W4:Y:S04]  /*21890*/  LDL.LU.64 R70, [R1+0x7a8] ;  /* 0x0007a80001467983 */ /* 0x010f280000300a00 */
[----:B------:R1:W-:Y:S04]  /*218a0*/  STL.64 [R1+0x5260], R142 ;  /* 0x0052608e01007387 */ /* 0x0003e80000100a00 */
[----:B-1----:R-:W4:Y:S04]  /*218b0*/  LDL.LU.64 R142, [R1+0x7908] ;  /* 0x00790800018e7983 */ /* 0x002f280000300a00 */
        /* <DEDUP_REMOVED lines=17> */
[----:B-1----:R-:W-:-:S02]  /*219d0*/  IMAD.WIDE R36, R9, 0x4, R90 ;  /* 0x0000000409247825 */ /* 0x002fc400078e025a */
[----:B------:R-:W4:Y:S04]  /*219e0*/  LDL.LU.64 R90, [R1+0x6f8] ;  /* 0x0006f800015a7983 */ /* 0x000f280000300a00 */
[----:B------:R1:W-:Y:S02]  /*219f0*/  STL.64 [R1+0x5430], R36 ;  /* 0x0054302401007387 */ /* 0x0003e40000100a00 */
[C---:B-1----:R-:W-:Y:S02]  /*21a00*/  IMAD.WIDE R36, R9.reuse, 0x4, R94 ;  /* 0x0000000409247825 */ /* 0x042fe400078e025e */
[----:B------:R-:W4:Y:S04]  /*21a10*/  LDL.LU.64 R94, [R1+0x78d8] ;  /* 0x0078d800015e7983 */ /* 0x000f280000300a00 */
[----:B------:R1:W-:Y:S02]  /*21a20*/  STL.64 [R1+0x5438], R36 ;  /* 0x0054382401007387 */ /* 0x0003e40000100a00 */
[----:B-1----:R-:W-:-:S02]  /*21a30*/  IMAD.WIDE R36, R9, 0x4, R96 ;  /* 0x0000000409247825 */ /* 0x002fc400078e0260 */
[----:B------:R-:W4:Y:S04]  /*21a40*/  LDL.LU.64 R96, [R1+0x78d0] ;  /* 0x0078d00001607983 */ /* 0x000f280000300a00 */
[----:B------:R1:W-:Y:S02]  /*21a50*/  STL.64 [R1+0x5440], R36 ;  /* 0x0054402401007387 */ /* 0x0003e40000100a00 */
[C---:B-1----:R-:W-:Y:S02]  /*21a60*/  IMAD.WIDE R36, R9.reuse, 0x4, R76 ;  /* 0x0000000409247825 */ /* 0x042fe400078e024c */
[----:B------:R-:W4:Y:S02]  /*21a70*/  LDL.LU.64 R76, [R1+0x78c8] ;  /* 0x0078c800014c7983 */ /* 0x000f240000300a00 */
[----:B------:R-:W-:-:S02]  /*21a80*/  IMAD.WIDE R92, R9, 0x4, R92 ;  /* 0x00000004095c7825 */ /* 0x000fc400078e025c */
[----:B------:R1:W-:Y:S04]  /*21a90*/  STL.64 [R1+0x5448], R36 ;  /* 0x0054482401007387 */ /* 0x0003e80000100a00 */
[----:B------:R-:W-:Y:S01]  /*21aa0*/  STL.64 [R1+0x54b0], R92 ;  /* 0x0054b05c01007387 */ /* 0x000fe20000100a00 */
[----:B-1----:R-:W-:-:S05]  /*21ab0*/  IMAD.WIDE R36, R9, 0x4, R50 ;  /* 0x0000000409247825 */ /* 0x002fca00078e0232 */
[----:B------:R1:W-:Y:S01]  /*21ac0*/  STL.64 [R1+0x54b8], R36 ;  /* 0x0054b82401007387 */ /* 0x0003e20000100a00 */
[----:B--2---:R-:W-:-:S04]  /*21ad0*/  IMAD.WIDE R52, R9, 0x4, R52 ;  /* 0x0000000409347825 */ /* 0x004fc800078e0234 */
[C---:B-----5:R-:W-:Y:S01]  /*21ae0*/  IMAD.WIDE R50, R9.reuse, 0x4, R246 ;  /* 0x0000000409327825 */ /* 0x060fe200078e02f6 */
[----:B-1----:R-:W2:Y:S04]  /*21af0*/  LDL.LU.64 R36, [R1+0x6f0] ;  /* 0x0006f00001247983 */ /* 0x002ea80000300a00 */
[----:B------:R-:W-:Y:S04]  /*21b00*/  STL.64 [R1+0x54c0], R52 ;  /* 0x0054c03401007387 */ /* 0x000fe80000100a00 */
[----:B------:R-:W5:Y:S04]  /*21b10*/  LDL.LU.64 R92, [R1+0x6e8] ;  /* 0x0006e800015c7983 */ /* 0x000f680000300a00 */
[----:B------:R1:W-:Y:S04]  /*21b20*/  STL.64 [R1+0x54c8], R50 ;  /* 0x0054c83201007387 */ /* 0x0003e80000100a00 */
[----:B-1----:R-:W5:Y:S04]  /*21b30*/  LDL.LU.64 R50, [R1+0x6e0] ;  /* 0x0006e00001327983 */ /* 0x002f680000300a00 */
[----:B------:R-:W5:Y:S04]  /*21b40*/  LDL.LU.64 R52, [R1+0x6d8] ;  /* 0x0006d80001347983 */ /* 0x000f680000300a00 */
[----:B------:R-:W5:Y:S01]  /*21b50*/  LDL.LU.64 R246, [R1+0x6d0] ;  /* 0x0006d00001f67983 */ /* 0x000f620000300a00 */
[----:B------:R-:W-:-:S04]  /*21b60*/  IMAD.WIDE R130, R9, 0x4, R130 ;  /* 0x0000000409827825 */ /* 0x000fc800078e0282 */
[C---:B---3--:R-:W-:Y:S01]  /*21b70*/  IMAD.WIDE R126, R9.reuse, 0x4, R126 ;  /* 0x00000004097e7825 */ /* 0x048fe200078e027e */
[----:B------:R1:W-:Y:S03]  /*21b80*/  STL.64 [R1+0x5530], R130 ;  /* 0x0055308201007387 */ /* 0x0003e60000100a00 */
[C---:B------:R-:W-:Y:S01]  /*21b90*/  IMAD.WIDE R124, R9.reuse, 0x4, R124 ;  /* 0x00000004097c7825 */ /* 0x040fe200078e027c */
[----:B------:R3:W-:Y:S04]  /*21ba0*/  STL.64 [R1+0x5538], R126 ;  /* 0x0055387e01007387 */ /* 0x0007e80000100a00 */
[----:B-1----:R-:W5:Y:S01]  /*21bb0*/  LDL.LU.64 R130, [R1+0x6c8] ;  /* 0x0006c80001827983 */ /* 0x002f620000300a00 */
[----:B----4-:R-:W-:-:S03]  /*21bc0*/  IMAD.WIDE R70, R9, 0x4, R70 ;  /* 0x0000000409467825 */ /* 0x010fc600078e0246 */
[----:B------:R1:W-:Y:S04]  /*21bd0*/  STL.64 [R1+0x5540], R124 ;  /* 0x0055407c01007387 */ /* 0x0003e80000100a00 */
[----:B---3--:R-:W3:Y:S04]  /*21be0*/  LDL.LU.64 R126, [R1+0x6c0] ;  /* 0x0006c000017e7983 */ /* 0x008ee80000300a00 */
[----:B------:R4:W-:Y:S04]  /*21bf0*/  STL.64 [R1+0x5548], R70 ;  /* 0x0055484601007387 */ /* 0x0009e80000100a00 */
[----:B-1----:R-:W3:Y:S04]  /*21c00*/  LDL.LU.64 R124, [R1+0x6b8] ;  /* 0x0006b800017c7983 */ /* 0x002ee80000300a00 */
[----:B----4-:R-:W4:Y:S01]  /*21c10*/  LDL.LU.64 R70, [R1+0x6b0] ;  /* 0x0006b00001467983 */ /* 0x010f220000300a00 */
[----:B------:R-:W-:-:S05]  /*21c20*/  IMAD.WIDE R128, R9, 0x4, R128 ;  /* 0x0000000409807825 */ /* 0x000fca00078e0280 */
[----:B------:R1:W-:Y:S02]  /*21c30*/  STL.64 [R1+0x55b0], R128 ;  /* 0x0055b08001007387 */ /* 0x0003e40000100a00 */
[C---:B-1----:R-:W-:Y:S02]  /*21c40*/  IMAD.WIDE R128, R9.reuse, 0x4, R76 ;  /* 0x0000000409807825 */ /* 0x042fe400078e024c */
[----:B------:R-:W4:Y:S02]  /*21c50*/  LDL.LU.64 R76, [R1+0x798] ;  /* 0x00079800014c7983 */ /* 0x000f240000300a00 */
[C---:B------:R-:W-:Y:S02]  /*21c60*/  IMAD.WIDE R122, R9.reuse, 0x4, R122 ;  /* 0x00000004097a7825 */ /* 0x040fe400078e027a */
[----:B------:R1:W-:Y:S04]  /*21c70*/  STL.64 [R1+0x55b8], R128 ;  /* 0x0055b88001007387 */ /* 0x0003e80000100a00 */
[----:B------:R1:W-:Y:S02]  /*21c80*/  STL.64 [R1+0x55c0], R122 ;  /* 0x0055c07a01007387 */ /* 0x0003e40000100a00 */
[----:B-1----:R-:W-:-:S04]  /*21c90*/  IMAD.WIDE R128, R9, 0x4, R88 ;  /* 0x0000000409807825 */ /* 0x002fc800078e0258 */
[C---:B------:R-:W-:Y:S01]  /*21ca0*/  IMAD.WIDE R122, R9.reuse, 0x4, R74 ;  /* 0x00000004097a7825 */ /* 0x040fe200078e024a */
[----:B------:R1:W-:Y:S03]  /*21cb0*/  STL.64 [R1+0x55c8], R128 ;  /* 0x0055c88001007387 */ /* 0x0003e60000100a00 */
[C---:B------:R-:W-:Y:S01]  /*21cc0*/  IMAD.WIDE R88, R9.reuse, 0x4, R66 ;  /* 0x0000000409587825 */ /* 0x040fe200078e0242 */
[----:B------:R-:W4:Y:S03]  /*21cd0*/  LDL.LU.64 R74, [R1+0x790] ;  /* 0x00079000014a7983 */ /* 0x000f260000300a00 */
[C---:B------:R-:W-:Y:S01]  /*21ce0*/  IMAD.WIDE R66, R9.reuse, 0x4, R64 ;  /* 0x0000000409427825 */ /* 0x040fe200078e0240 */
[----:B------:R2:W-:Y:S03]  /*21cf0*/  STL.64 [R1+0x5630], R122 ;  /* 0x0056307a01007387 */ /* 0x0005e60000100a00 */
[C---:B------:R-:W-:Y:S01]  /*21d00*/  IMAD.WIDE R64, R9.reuse, 0x4, R62 ;  /* 0x0000000409407825 */ /* 0x040fe200078e023e */
[----:B------:R-:W-:Y:S03]  /*21d10*/  STL.64 [R1+0x5638], R88 ;  /* 0x0056385801007387 */ /* 0x000fe60000100a00 */
[C---:B------:R-:W-:Y:S01]  /*21d20*/  IMAD.WIDE R62, R9.reuse, 0x4, R90 ;  /* 0x00000004093e7825 */ /* 0x040fe200078e025a */
[----:B------:R-:W-:Y:S04]  /*21d30*/  STL.64 [R1+0x5640], R66 ;  /* 0x0056404201007387 */ /* 0x000fe80000100a00 */
[----:B-1----:R-:W4:Y:S04]  /*21d40*/  LDL.LU.64 R128, [R1+0x788] ;  /* 0x0007880001807983 */ /* 0x002f280000300a00 */
[----:B------:R-:W-:Y:S04]  /*21d50*/  STL.64 [R1+0x5648], R64 ;  /* 0x0056484001007387 */ /* 0x000fe80000100a00 */
[----:B--2---:R-:W2:Y:S04]  /*21d60*/  LDL.LU.64 R122, [R1+0x6a0] ;  /* 0x0006a000017a7983 */ /* 0x004ea80000300a00 */
[----:B------:R1:W-:Y:S01]  /*21d70*/  STL.64 [R1+0x56b0], R62 ;  /* 0x0056b03e01007387 */ /* 0x0003e20000100a00 */
[----:B------:R-:W-:-:S03]  /*21d80*/  IMAD.WIDE R36, R9, 0x4, R36 ;  /* 0x0000000409247825 */ /* 0x000fc600078e0224 */
[----:B-1----:R-:W2:Y:S04]  /*21d90*/  LDL.LU.64 R62, [R1+0x698] ;  /* 0x00069800013e7983 */ /* 0x002ea80000300a00 */
[----:B------:R-:W2:Y:S04]  /*21da0*/  LDL.LU.64 R64, [R1+0x690] ;  /* 0x0006900001407983 */ /* 0x000ea80000300a00 */
[----:B------:R-:W2:Y:S04]  /*21db0*/  LDL.LU.64 R66, [R1+0x688] ;  /* 0x0006880001427983 */ /* 0x000ea80000300a00 */
[----:B------:R-:W2:Y:S04]  /*21dc0*/  LDL.LU.64 R88, [R1+0x648] ;  /* 0x0006480001587983 */ /* 0x000ea80000300a00 */
[----:B------:R-:W2:Y:S04]  /*21dd0*/  LDL.LU.64 R90, [R1+0x640] ;  /* 0x00064000015a7983 */ /* 0x000ea80000300a00 */
[----:B------:R5:W-:Y:S02]  /*21de0*/  STL.64 [R1+0x56b8], R36 ;  /* 0x0056b82401007387 */ /* 0x000be40000100a00 */
[----:B-----5:R-:W-:-:S04]  /*21df0*/  IMAD.WIDE R36, R9, 0x4, R92 ;  /* 0x0000000409247825 */ /* 0x020fc800078e025c */
[C---:B------:R-:W-:Y:S01]  /*21e00*/  IMAD.WIDE R92, R9.reuse, 0x4, R50 ;  /* 0x00000004095c7825 */ /* 0x040fe200078e0232 */
[----:B------:R1:W-:Y:S03]  /*21e10*/  STL.64 [R1+0x56c0], R36 ;  /* 0x0056c02401007387 */ /* 0x0003e60000100a00 */
[C---:B------:R-:W-:Y:S01]  /*21e20*/  IMAD.WIDE R50, R9.reuse, 0x4, R52 ;  /* 0x0000000409327825 */ /* 0x040fe200078e0234 */
[----:B------:R5:W-:Y:S03]  /*21e30*/  STL.64 [R1+0x56c8], R92 ;  /* 0x0056c85c01007387 */ /* 0x000be60000100a00 */
[C---:B-1----:R-:W-:Y:S01]  /*21e40*/  IMAD.WIDE R36, R9.reuse, 0x4, R246 ;  /* 0x0000000409247825 */ /* 0x042fe200078e02f6 */
[----:B-----5:R-:W5:Y:S04]  /*21e50*/  LDL.LU.64 R92, [R1+0x638] ;  /* 0x00063800015c7983 */ /* 0x020f680000300a00 */
[----:B------:R1:W-:Y:S01]  /*21e60*/  STL.64 [R1+0x5730], R50 ;  /* 0x0057303201007387 */ /* 0x0003e20000100a00 */
[----:B---3--:R-:W-:-:S03]  /*21e70*/  IMAD.WIDE R126, R9, 0x4, R126 ;  /* 0x00000004097e7825 */ /* 0x008fc600078e027e */
[----:B-1----:R-:W3:Y:S04]  /*21e80*/  LDL.LU.64 R50, [R1+0x630] ;  /* 0x0006300001327983 */ /* 0x002ee80000300a00 */
[----:B------:R1:W-:Y:S04]  /*21e90*/  STL.64 [R1+0x5738], R36 ;  /* 0x0057382401007387 */ /* 0x0003e80000100a00 */
[----:B------:R-:W3:Y:S04]  /*21ea0*/  LDL.LU.64 R52, [R1+0x5f8] ;  /* 0x0005f80001347983 */ /* 0x000ee80000300a00 */
[----:B------:R-:W3:Y:S01]  /*21eb0*/  LDL.LU.64 R246, [R1+0x5f0] ;  /* 0x0005f00001f67983 */ /* 0x000ee20000300a00 */
[----:B-1----:R-:W-:-:S04]  /*21ec0*/  IMAD.WIDE R36, R9, 0x4, R130 ;  /* 0x0000000409247825 */ /* 0x002fc800078e0282 */
[C---:B------:R-:W-:Y:S01]  /*21ed0*/  IMAD.WIDE R124, R9.reuse, 0x4, R124 ;  /* 0x00000004097c7825 */ /* 0x040fe200078e027c */
[----:B------:R4:W-:Y:S03]  /*21ee0*/  STL.64 [R1+0x5740], R36 ;  /* 0x0057402401007387 */ /* 0x0009e60000100a00 */
[C---:B------:R-:W-:Y:S01]  /*21ef0*/  IMAD.WIDE R96, R9.reuse, 0x4, R96 ;  /* 0x0000000409607825 */ /* 0x040fe200078e0260 */
[----:B------:R1:W-:Y:S04]  /*21f00*/  STL.64 [R1+0x5748], R126 ;  /* 0x0057487e01007387 */ /* 0x0003e80000100a00 */
[----:B------:R1:W-:Y:S01]  /*21f10*/  STL.64 [R1+0x57b0], R124 ;  /* 0x0057b07c01007387 */ /* 0x0003e20000100a00 */
[----:B----4-:R-:W-:-:S04]  /*21f20*/  IMAD.WIDE R36, R9, 0x4, R70 ;  /* 0x0000000409247825 */ /* 0x010fc800078e0246 */
[C---:B------:R-:W-:Y:S01]  /*21f30*/  IMAD.WIDE R70, R9.reuse, 0x4, R94 ;  /* 0x0000000409467825 */ /* 0x040fe200078e025e */
[----:B------:R4:W-:Y:S04]  /*21f40*/  STL.64 [R1+0x57b8], R36 ;  /* 0x0057b82401007387 */ /* 0x0009e80000100a00 */
[----:B------:R-:W-:Y:S04]  /*21f50*/  STL.64 [R1+0x57c0], R96 ;  /* 0x0057c06001007387 */ /* 0x000fe80000100a00 */
[----:B-1----:R-:W3:Y:S04]  /*21f60*/  LDL.LU.64 R126, [R1+0x5e8] ;  /* 0x0005e800017e7983 */ /* 0x002ee80000300a00 */
[----:B------:R1:W-:Y:S04]  /*21f70*/  STL.64 [R1+0x57c8], R70 ;  /* 0x0057c84601007387 */ /* 0x0003e80000100a00 */
[----:B------:R-:W3:Y:S01]  /*21f80*/  LDL.LU.64 R124, [R1+0x5e0] ;  /* 0x0005e000017c7983 */ /* 0x000ee20000300a00 */
[----:B----4-:R-:W-:-:S05]  /*21f90*/  IMAD.WIDE R36, R9, 0x4, R76 ;  /* 0x0000000409247825 */ /* 0x010fca00078e024c */
[----:B------:R4:W-:Y:S04]  /*21fa0*/  STL.64 [R1+0x57d0], R36 ;  /* 0x0057d02401007387 */ /* 0x0009e80000100a00 */
[----:B-1----:R-:W3:Y:S04]  /*21fb0*/  LDL.LU.64 R70, [R1+0x5d0] ;  /* 0x0005d00001467983 */ /* 0x002ee80000300a00 */
[----:B------:R-:W3:Y:S04]  /*21fc0*/  LDL.LU.64 R96, [R1+0x5c8] ;  /* 0x0005c80001607983 */ /* 0x000ee80000300a00 */
[----:B------:R-:W3:Y:S04]  /*21fd0*/  LDL.LU.64 R94, [R1+0x5c0] ;  /* 0x0005c000015e7983 */ /* 0x000ee80000300a00 */
[----:B------:R-:W3:Y:S01]  /*21fe0*/  LDL.LU.64 R76, [R1+0x5b8] ;  /* 0x0005b800014c7983 */ /* 0x000ee20000300a00 */
[----:B----4-:R-:W-:-:S05]  /*21ff0*/  IMAD.WIDE R36, R9, 0x4, R74 ;  /* 0x0000000409247825 */ /* 0x010fca00078e024a */
[----:B------:R2:W-:Y:S04]  /*22000*/  STL.64 [R1+0x57d8], R36 ;  /* 0x0057d82401007387 */ /* 0x0005e80000100a00 */
[----:B------:R-:W4:Y:S01]  /*22010*/  LDL.LU.64 R74, [R1+0x5a8] ;  /* 0x0005a800014a7983 */ /* 0x000f220000300a00 */
[----:B------:R-:W-:-:S04]  /*22020*/  IMAD.WIDE R128, R9, 0x4, R128 ;  /* 0x0000000409807825 */ /* 0x000fc800078e0280 */
[C---:B--2---:R-:W-:Y:S01]  /*22030*/  IMAD.WIDE R36, R9.reuse, 0x4, R122 ;  /* 0x0000000409247825 */ /* 0x044fe200078e027a */
[----:B------:R-:W-:Y:S04]  /*22040*/  STL.64 [R1+0x57e0], R128 ;  /* 0x0057e08001007387 */ /* 0x000fe80000100a00 */
[----:B------:R1:W-:Y:S01]  /*22050*/  STL.64 [R1+0x5838], R36 ;  /* 0x0058382401007387 */ /* 0x0003e20000100a00 */
[----:B------:R-:W-:-:S04]  /*22060*/  IMAD.WIDE R122, R9, 0x4, R62 ;  /* 0x00000004097a7825 */ /* 0x000fc800078e023e */
[C---:B------:R-:W-:Y:S01]  /*22070*/  IMAD.WIDE R62, R9.reuse, 0x4, R64 ;  /* 0x00000004093e7825 */ /* 0x040fe200078e0240 */
[----:B------:R-:W-:Y:S03]  /*22080*/  STL.64 [R1+0x5840], R122 ;  /* 0x0058407a01007387 */ /* 0x000fe60000100a00 */
[C---:B-1----:R-:W-:Y:S01]  /*22090*/  IMAD.WIDE R36, R9.reuse, 0x4, R66 ;  /* 0x0000000409247825 */ /* 0x042fe200078e0242 */
[----:B------:R1:W-:Y:S03]  /*220a0*/  STL.64 [R1+0x5848], R62 ;  /* 0x0058483e01007387 */ /* 0x0003e60000100a00 */
[C---:B------:R-:W-:Y:S01]  /*220b0*/  IMAD.WIDE R64, R9.reuse, 0x4, R88 ;  /* 0x0000000409407825 */ /* 0x040fe200078e0258 */
[----:B------:R2:W-:Y:S03]  /*220c0*/  STL.64 [R1+0x5850], R36 ;  /* 0x0058502401007387 */ /* 0x0005e60000100a00 */
[C---:B-1----:R-:W-:Y:S01]  /*220d0*/  IMAD.WIDE R62, R9.reuse, 0x4, R90 ;  /* 0x00000004093e7825 */ /* 0x042fe200078e025a */
[----:B--2---:R-:W2:Y:S04]  /*220e0*/  LDL.LU.64 R36, [R1+0x5a0] ;  /* 0x0005a00001247983 */ /* 0x004ea80000300a00 */
[----:B------:R-:W-:Y:S04]  /*220f0*/  STL.64 [R1+0x58b8], R64 ;  /* 0x0058b84001007387 */ /* 0x000fe80000100a00 */
[----:B------:R-:W2:Y:S04]  /*22100*/  LDL.LU.64 R122, [R1+0x590] ;  /* 0x00059000017a7983 */ /* 0x000ea80000300a00 */
[----:B------:R1:W-:Y:S04]  /*22110*/  STL.64 [R1+0x58c0], R62 ;  /* 0x0058c03e01007387 */ /* 0x0003e80000100a00 */
[----:B-1----:R-:W2:Y:S04]  /*22120*/  LDL.LU.64 R62, [R1+0x588] ;  /* 0x00058800013e7983 */ /* 0x002ea80000300a00 */
[----:B------:R-:W2:Y:S01]  /*22130*/  LDL.LU.64 R64, [R1+0x580] ;  /* 0x0005800001407983 */ /* 0x000ea20000300a00 */
[----:B-----5:R-:W-:-:S03]  /*22140*/  IMAD.WIDE R90, R9, 0x4, R92 ;  /* 0x00000004095a7825 */ /* 0x020fc600078e025c */
[----:B------:R-:W5:Y:S04]  /*22150*/  LDL.LU.64 R66, [R1+0x578] ;  /* 0x0005780001427983 */ /* 0x000f680000300a00 */
[----:B------:R-:W-:Y:S01]  /*22160*/  STL.64 [R1+0x58c8], R90 ;  /* 0x0058c85a01007387 */ /* 0x000fe20000100a00 */
[----:B---3--:R-:W-:-:S05]  /*22170*/  IMAD.WIDE R88, R9, 0x4, R50 ;  /* 0x0000000409587825 */ /* 0x008fca00078e0232 */
[----:B------:R1:W-:Y:S01]  /*22180*/  STL.64 [R1+0x58d0], R88 ;  /* 0x0058d05801007387 */ /* 0x0003e20000100a00 */
[----:B------:R-:W-:-:S03]  /*22190*/  IMAD.WIDE R52, R9, 0x4, R52 ;  /* 0x0000000409347825 */ /* 0x000fc600078e0234 */
[----:B------:R-:W3:Y:S01]  /*221a0*/  LDL.LU.64 R130, [R1+0x570] ;  /* 0x0005700001827983 */ /* 0x000ee20000300a00 */
[----:B------:R-:W-:-:S03]  /*221b0*/  IMAD.WIDE R50, R9, 0x4, R246 ;  /* 0x0000000409327825 */ /* 0x000fc600078e02f6 */
[----:B------:R-:W-:Y:S04]  /*221c0*/  STL.64 [R1+0x5938], R52 ;  /* 0x0059383401007387 */ /* 0x000fe80000100a00 */
[----:B-1----:R-:W3:Y:S04]  /*221d0*/  LDL.LU.64 R88, [R1+0x568] ;  /* 0x0005680001587983 */ /* 0x002ee80000300a00 */
[----:B------:R1:W-:Y:S04]  /*221e0*/  STL.64 [R1+0x5940], R50 ;  /* 0x0059403201007387 */ /* 0x0003e80000100a00 */
[----:B------:R-:W3:Y:S04]  /*221f0*/  LDL.LU.64 R90, [R1+0x558] ;  /* 0x00055800015a7983 */ /* 0x000ee80000300a00 */
[----:B------:R-:W3:Y:S04]  /*22200*/  LDL.LU.64 R92, [R1+0x550] ;  /* 0x00055000015c7983 */ /* 0x000ee80000300a00 */
[----:B-1----:R-:W3:Y:S04]  /*22210*/  LDL.LU.64 R50, [R1+0x548] ;  /* 0x0005480001327983 */ /* 0x002ee80000300a00 */
[----:B------:R-:W3:Y:S04]  /*22220*/  LDL.LU.64 R52, [R1+0x540] ;  /* 0x0005400001347983 */ /* 0x000ee80000300a00 */
[----:B------:R-:W3:Y:S01]  /*22230*/  LDL.LU.64 R246, [R1+0x538] ;  /* 0x0005380001f67983 */ /* 0x000ee20000300a00 */
[----:B------:R-:W-:-:S04]  /*22240*/  IMAD.WIDE R128, R9, 0x4, R126 ;  /* 0x0000000409807825 */ /* 0x000fc800078e027e */
[C---:B------:R-:W-:Y:S01]  /*22250*/  IMAD.WIDE R126, R9.reuse, 0x4, R124 ;  /* 0x00000004097e7825 */ /* 0x040fe200078e027c */
[----:B------:R1:W-:Y:S04]  /*22260*/  STL.64 [R1+0x5948], R128 ;  /* 0x0059488001007387 */ /* 0x0003e80000100a00 */
[----:B------:R4:W-:Y:S01]  /*22270*/  STL.64 [R1+0x5950], R126 ;  /* 0x0059507e01007387 */ /* 0x0009e20000100a00 */
[----:B------:R-:W-:-:S03]  /*22280*/  IMAD.WIDE R124, R9, 0x4, R70 ;  /* 0x00000004097c7825 */ /* 0x000fc600078e0246 */
[----:B------:R-:W3:Y:S01]  /*22290*/  LDL.LU.64 R70, [R1+0x530] ;  /* 0x0005300001467983 */ /* 0x000ee20000300a00 */
[----:B------:R-:W-:-:S04]  /*222a0*/  IMAD.WIDE R96, R9, 0x4, R96 ;  /* 0x0000000409607825 */ /* 0x000fc800078e0260 */
[C---:B------:R-:W-:Y:S01]  /*222b0*/  IMAD.WIDE R94, R9.reuse, 0x4, R94 ;  /* 0x00000004095e7825 */ /* 0x040fe200078e025e */
[----:B------:R4:W-:Y:S03]  /*222c0*/  STL.64 [R1+0x59b8], R124 ;  /* 0x0059b87c01007387 */ /* 0x0009e60000100a00 */
[C---:B------:R-:W-:Y:S01]  /*222d0*/  IMAD.WIDE R76, R9.reuse, 0x4, R76 ;  /* 0x00000004094c7825 */ /* 0x040fe200078e024c */
[----:B------:R4:W-:Y:S04]  /*222e0*/  STL.64 [R1+0x59c0], R96 ;  /* 0x0059c06001007387 */ /* 0x0009e80000100a00 */
[----:B------:R4:W-:Y:S04]  /*222f0*/  STL.64 [R1+0x59c8], R94 ;  /* 0x0059c85e01007387 */ /* 0x0009e80000100a00 */
[----:B-1----:R-:W3:Y:S01]  /*22300*/  LDL.LU.64 R128, [R1+0x528] ;  /* 0x0005280001807983 */ /* 0x002ee20000300a00 */
[----:B----4-:R-:W-:-:S03]  /*22310*/  IMAD.WIDE R74, R9, 0x4, R74 ;  /* 0x00000004094a7825 */ /* 0x010fc600078e024a */
[----:B------:R1:W-:Y:S04]  /*22320*/  STL.64 [R1+0x59d0], R76 ;  /* 0x0059d04c01007387 */ /* 0x0003e80000100a00 */
[----:B------:R-:W4:Y:S04]  /*22330*/  LDL.LU.64 R126, [R1+0x520] ;  /* 0x00052000017e7983 */ /* 0x000f280000300a00 */
[----:B------:R1:W-:Y:S04]  /*22340*/  STL.64 [R1+0x70c8], R74 ;  /* 0x0070c84a01007387 */ /* 0x0003e80000100a00 */
[----:B------:R-:W4:Y:S04]  /*22350*/  LDL.LU.64 R124, [R1+0x510] ;  /* 0x00051000017c7983 */ /* 0x000f280000300a00 */
[----:B------:R-:W4:Y:S04]  /*22360*/  LDL.LU.64 R96, [R1+0x508] ;  /* 0x0005080001607983 */ /* 0x000f280000300a00 */
[----:B------:R-:W4:Y:S04]  /*22370*/  LDL.LU.64 R94, [R1+0x500] ;  /* 0x00050000015e7983 */ /* 0x000f280000300a00 */
[----:B-1----:R-:W4:Y:S04]  /*22380*/  LDL.LU.64 R76, [R1+0x4f8] ;  /* 0x0004f800014c7983 */ /* 0x002f280000300a00 */
[----:B------:R-:W4:Y:S01]  /*22390*/  LDL.LU.64 R74, [R1+0x4f0] ;  /* 0x0004f000014a7983 */ /* 0x000f220000300a00 */
[----:B--2---:R-:W-:-:S05]  /*223a0*/  IMAD.WIDE R36, R9, 0x4, R36 ;  /* 0x0000000409247825 */ /* 0x004fca00078e0224 */
[----:B------:R1:W-:Y:S02]  /*223b0*/  STL.64 [R1+0x70c0], R36 ;  /* 0x0070c02401007387 */ /* 0x0003e40000100a00 */
[----:B-1----:R-:W-:-:S04]  /*223c0*/  IMAD.WIDE R36, R9, 0x4, R122 ;  /* 0x0000000409247825 */ /* 0x002fc800078e027a */
[C---:B------:R-:W-:Y:S01]  /*223d0*/  IMAD.WIDE R122, R9.reuse, 0x4, R62 ;  /* 0x00000004097a7825 */ /* 0x040fe200078e023e */
[----:B------:R5:W-:Y:S03]  /*223e0*/  STL.64 [R1+0x70b8], R36 ;  /* 0x0070b82401007387 */ /* 0x000be60000100a00 */
[C---:B------:R-:W-:Y:S01]  /*223f0*/  IMAD.WIDE R62, R9.reuse, 0x4, R64 ;  /* 0x00000004093e7825 */ /* 0x040fe200078e0240 */
[----:B------:R1:W-:Y:S03]  /*22400*/  STL.64 [R1+0x70b0], R122 ;  /* 0x0070b07a01007387 */ /* 0x0003e60000100a00 */
[C---:B-----5:R-:W-:Y:S01]  /*22410*/  IMAD.WIDE R36, R9.reuse, 0x4, R66 ;  /* 0x0000000409247825 */ /* 0x060fe200078e0242 */
[----:B-1----:R-:W2:Y:S04]  /*22420*/  LDL.LU.64 R122, [R1+0x4e8] ;  /* 0x0004e800017a7983 */ /* 0x002ea80000300a00 */
[----:B------:R1:W-:Y:S04]  /*22430*/  STL.64 [R1+0x70e8], R62 ;  /* 0x0070e83e01007387 */ /* 0x0003e80000100a00 */
[----:B-1----:R-:W5:Y:S04]  /*22440*/  LDL.LU.64 R62, [R1+0x4e0] ;  /* 0x0004e000013e7983 */ /* 0x002f680000300a00 */
[----:B------:R1:W-:Y:S04]  /*22450*/  STL.64 [R1+0x70e0], R36 ;  /* 0x0070e02401007387 */ /* 0x0003e80000100a00 */
[----:B------:R-:W5:Y:S01]  /*22460*/  LDL.LU.64 R64, [R1+0x4d8] ;  /* 0x0004d80001407983 */ /* 0x000f620000300a00 */
[----:B---3--:R-:W-:-:S03]  /*22470*/  IMAD.WIDE R88, R9, 0x4, R88 ;  /* 0x0000000409587825 */ /* 0x008fc600078e0258 */
[----:B------:R-:W3:Y:S01]  /*22480*/  LDL.LU.64 R66, [R1+0x4d0] ;  /* 0x0004d00001427983 */ /* 0x000ee20000300a00 */
[----:B-1----:R-:W-:-:S04]  /*22490*/  IMAD.WIDE R36, R9, 0x4, R130 ;  /* 0x0000000409247825 */ /* 0x002fc800078e0282 */
[C---:B------:R-:W-:Y:S01]  /*224a0*/  IMAD.WIDE R90, R9.reuse, 0x4, R90 ;  /* 0x00000004095a7825 */ /* 0x040fe200078e025a */
[----:B------:R1:W-:Y:S04]  /*224b0*/  STL.64 [R1+0x70d8], R36 ;  /* 0x0070d82401007387 */ /* 0x0003e80000100a00 */
[----:B------:R1:W-:Y:S04]  /*224c0*/  STL.64 [R1+0x70d0], R88 ;  /* 0x0070d05801007387 */ /* 0x0003e80000100a00 */
[----:B------:R-:W-:Y:S01]  /*224d0*/  STL.64 [R1+0x7108], R90 ;  /* 0x0071085a01007387 */ /* 0x000fe20000100a00 */
[----:B-1----:R-:W-:-:S04]  /*224e0*/  IMAD.WIDE R36, R9, 0x4, R92 ;  /* 0x0000000409247825 */ /* 0x002fc800078e025c */
[C---:B------:R-:W-:Y:S01]  /*224f0*/  IMAD.WIDE R88, R9.reuse, 0x4, R50 ;  /* 0x0000000409587825 */ /* 0x040fe200078e0232 */
[----:B------:R1:W-:Y:S03]  /*22500*/  STL.64 [R1+0x7100], R36 ;  /* 0x0071002401007387 */ /* 0x0003e60000100a00 */
[C---:B------:R-:W-:Y:S01]  /*22510*/  IMAD.WIDE R50, R9.reuse, 0x4, R52 ;  /* 0x0000000409327825 */ /* 0x040fe200078e0234 */
[----:B------:R1:W-:Y:S03]  /*22520*/  STL.64 [R1+0x70f8], R88 ;  /* 0x0070f85801007387 */ /* 0x0003e60000100a00 */
[C---:B-1----:R-:W-:Y:S01]  /*22530*/  IMAD.WIDE R36, R9.reuse, 0x4, R246 ;  /* 0x0000000409247825 */ /* 0x042fe200078e02f6 */
[----:B------:R-:W3:Y:S04]  /*22540*/  LDL.LU.64 R88, [R1+0x4c8] ;  /* 0x0004c80001587983 */ /* 0x000ee80000300a00 */
[----:B------:R1:W-:Y:S04]  /*22550*/  STL.64 [R1+0x70f0], R50 ;  /* 0x0070f03201007387 */ /* 0x0003e80000100a00 */
[----:B------:R-:W3:Y:S04]  /*22560*/  LDL.LU.64 R90, [R1+0x4c0] ;  /* 0x0004c000015a7983 */ /* 0x000ee80000300a00 */
[----:B------:R1:W-:Y:S04]  /*22570*/  STL.64 [R1+0x7128], R36 ;  /* 0x0071282401007387 */ /* 0x0003e80000100a00 */
[----:B------:R-:W3:Y:S04]  /*22580*/  LDL.LU.64 R92, [R1+0x4b8] ;  /* 0x0004b800015c7983 */ /* 0x000ee80000300a00 */
[----:B------:R-:W3:Y:S04]  /*22590*/  LDL.LU.64 R246, [R1+0x4b0] ;  /* 0x0004b00001f67983 */ /* 0x000ee80000300a00 */
[----:B-1----:R-:W3:Y:S04]  /*225a0*/  LDL.LU.64 R50, [R1+0x4a8] ;  /* 0x0004a80001327983 */ /* 0x002ee80000300a00 */
[----:B------:R-:W3:Y:S01]  /*225b0*/  LDL.LU.64 R52, [R1+0x180] ;  /* 0x0001800001347983 */ /* 0x000ee20000300a00 */
[----:B------:R-:W-:-:S05]  /*225c0*/  IMAD.WIDE R36, R9, 0x4, R70 ;  /* 0x0000000409247825 */ /* 0x000fca00078e0246 */
[----:B------:R1:W-:Y:S04]  /*225d0*/  STL.64 [R1+0x7120], R36 ;  /* 0x0071202401007387 */ /* 0x0003e80000100a00 */
[----:B------:R-:W3:Y:S01]  /*225e0*/  LDL.LU.64 R70, [R1+0x178] ;  /* 0x0001780001467983 */ /* 0x000ee20000300a00 */
[----:B-1----:R-:W-:-:S05]  /*225f0*/  IMAD.WIDE R36, R9, 0x4, R128 ;  /* 0x0000000409247825 */ /* 0x002fca00078e0280 */
[----:B------:R1:W-:Y:S01]  /*22600*/  STL.64 [R1+0x7118], R36 ;  /* 0x0071182401007387 */ /* 0x0003e20000100a00 */
[----:B----4-:R-:W-:-:S04]  /*22610*/  IMAD.WIDE R126, R9, 0x4, R126 ;  /* 0x00000004097e7825 */ /* 0x010fc800078e027e */
[C---:B------:R-:W-:Y:S01]  /*22620*/  IMAD.WIDE R124, R9.reuse, 0x4, R124 ;  /* 0x00000004097c7825 */ /* 0x040fe200078e027c */
[----:B------:R-:W-:Y:S03]  /*22630*/  STL.64 [R1+0x7110], R126 ;  /* 0x0071107e01007387 */ /* 0x000fe60000100a00 */
[C---:B-1----:R-:W-:Y:S01]  /*22640*/  IMAD.WIDE R36, R9.reuse, 0x4, R96 ;  /* 0x0000000409247825 */ /* 0x042fe200078e0260 */
[----:B------:R-:W-:Y:S03]  /*22650*/  STL.64 [R1+0x7148], R124 ;  /* 0x0071487c01007387 */ /* 0x000fe60000100a00 */
[C---:B------:R-:W-:Y:S01]  /*22660*/  IMAD.WIDE R94, R9.reuse, 0x4, R94 ;  /* 0x00000004095e7825 */ /* 0x040fe200078e025e */
[----:B------:R1:W-:Y:S03]  /*22670*/  STL.64 [R1+0x7140], R36 ;  /* 0x0071402401007387 */ /* 0x0003e60000100a00 */
[C---:B------:R-:W-:Y:S01]  /*22680*/  IMAD.WIDE R76, R9.reuse, 0x4, R76 ;  /* 0x00000004094c7825 */ /* 0x040fe200078e024c */
[----:B------:R4:W-:Y:S04]  /*22690*/  STL.64 [R1+0x7138], R94 ;  /* 0x0071385e01007387 */ /* 0x0009e80000100a00 */
[----:B------:R-:W3:Y:S01]  /*226a0*/  LDL.LU.64 R130, [R1+0x170] ;  /* 0x0001700001827983 */ /* 0x000ee20000300a00 */
[----:B-1----:R-:W-:-:S03]  /*226b0*/  IMAD.WIDE R36, R9, 0x4, R74 ;  /* 0x0000000409247825 */ /* 0x002fc600078e024a */
[----:B------:R1:W-:Y:S04]  /*226c0*/  STL.64 [R1+0x7130], R76 ;  /* 0x0071304c01007387 */ /* 0x0003e80000100a00 */
[----:B------:R-:W3:Y:S04]  /*226d0*/  LDL.LU.64 R96, [R1+0x168] ;  /* 0x0001680001607983 */ /* 0x000ee80000300a00 */
[----:B------:R2:W-:Y:S04]  /*226e0*/  STL.64 [R1+0x7168], R36 ;  /* 0x0071682401007387 */ /* 0x0005e80000100a00 */
[----:B----4-:R-:W4:Y:S04]  /*226f0*/  LDL.LU.64 R94, [R1+0x160] ;  /* 0x00016000015e7983 */ /* 0x010f280000300a00 */
[----:B-1----:R-:W4:Y:S04]  /*22700*/  LDL.LU.64 R76, [R1+0x158] ;  /* 0x00015800014c7983 */ /* 0x002f280000300a00 */
[----:B------:R-:W4:Y:S01]  /*22710*/  LDL.LU.64 R74, [R1+0x150] ;  /* 0x00015000014a7983 */ /* 0x000f220000300a00 */
[----:B--2---:R-:W-:-:S05]  /*22720*/  IMAD.WIDE R36, R9, 0x4, R122 ;  /* 0x0000000409247825 */ /* 0x004fca00078e027a */
[----:B------:R3:W-:Y:S01]  /*22730*/  STL.64 [R1+0x7160], R36 ;  /* 0x0071602401007387 */ /* 0x0007e20000100a00 */
[----:B-----5:R-:W-:-:S05]  /*22740*/  IMAD.WIDE R122, R9, 0x4, R62 ;  /* 0x00000004097a7825 */ /* 0x020fca00078e023e */
[----:B------:R1:W-:Y:S01]  /*22750*/  STL.64 [R1+0x7158], R122 ;  /* 0x0071587a01007387 */ /* 0x0003e20000100a00 */
[----:B------:R-:W-:-:S03]  /*22760*/  IMAD.WIDE R62, R9, 0x4, R64 ;  /* 0x00000004093e7825 */ /* 0x000fc600078e0240 */
[----:B------:R-:W2:Y:S01]  /*22770*/  LDL.LU.64 R128, [R1+0x148] ;  /* 0x0001480001807983 */ /* 0x000ea20000300a00 */
[----:B---3--:R-:W-:-:S03]  /*22780*/  IMAD.WIDE R36, R9, 0x4, R66 ;  /* 0x0000000409247825 */ /* 0x008fc600078e0242 */
[----:B------:R3:W-:Y:S04]  /*22790*/  STL.64 [R1+0x7150], R62 ;  /* 0x0071503e01007387 */ /* 0x0007e80000100a00 */
[----:B------:R-:W5:Y:S04]  /*227a0*/  LDL.LU.64 R126, [R1+0x140] ;  /* 0x00014000017e7983 */ /* 0x000f680000300a00 */
[----:B------:R3:W-:Y:S04]  /*227b0*/  STL.64 [R1+0x7188], R36 ;  /* 0x0071882401007387 */ /* 0x0007e80000100a00 */
[----:B------:R-:W5:Y:S04]  /*227c0*/  LDL.LU.64 R124, [R1+0x138] ;  /* 0x00013800017c7983 */ /* 0x000f680000300a00 */
[----:B-1----:R-:W5:Y:S04]  /*227d0*/  LDL.LU.64 R122, [R1+0x130] ;  /* 0x00013000017a7983 */ /* 0x002f680000300a00 */
[----:B---3--:R-:W3:Y:S04]  /*227e0*/  LDL.LU.64 R62, [R1+0x128] ;  /* 0x00012800013e7983 */ /* 0x008ee80000300a00 */
[----:B------:R-:W3:Y:S04]  /*227f0*/  LDL.LU.64 R64, [R1+0x120] ;  /* 0x0001200001407983 */ /* 0x000ee80000300a00 */
[----:B------:R-:W3:Y:S01]  /*22800*/  LDL.LU.64 R66, [R1+0x118] ;  /* 0x0001180001427983 */ /* 0x000ee20000300a00 */
[----:B------:R-:W-:-:S04]  /*22810*/  IMAD.WIDE R36, R9, 0x4, R88 ;  /* 0x0000000409247825 */ /* 0x000fc800078e0258 */
[C---:B------:R-:W-:Y:S01]  /*22820*/  IMAD.WIDE R90, R9.reuse, 0x4, R90 ;  /* 0x00000004095a7825 */ /* 0x040fe200078e025a */
[----:B------:R1:W-:Y:S04]  /*22830*/  STL.64 [R1+0x7180], R36 ;  /* 0x0071802401007387 */ /* 0x0003e80000100a00 */
[----:B------:R-:W-:Y:S01]  /*22840*/  STL.64 [R1+0x7178], R90 ;  /* 0x0071785a01007387 */ /* 0x000fe20000100a00 */
[----:B------:R-:W-:-:S04]  /*22850*/  IMAD.WIDE R88, R9, 0x4, R92 ;  /* 0x0000000409587825 */ /* 0x000fc800078e025c */
[C---:B-1----:R-:W-:Y:S02]  /*22860*/  IMAD.WIDE R36, R9.reuse, 0x4, R246 ;  /* 0x0000000409247825 */ /* 0x042fe400078e02f6 */
[----:B------:R-:W3:Y:S04]  /*22870*/  LDL.LU.64 R246, [R1+0x680] ;  /* 0x0006800001f67983 */ /* 0x000ee80000300a00 */
[----:B------:R1:W-:Y:S04]  /*22880*/  STL.64 [R1+0x7170], R88 ;  /* 0x0071705801007387 */ /* 0x0003e80000100a00 */
[----:B------:R-:W-:Y:S01]  /*22890*/  STL.64 [R1+0x71a8], R36 ;  /* 0x0071a82401007387 */ /* 0x000fe20000100a00 */
[----:B-1----:R-:W-:-:S04]  /*228a0*/  IMAD.WIDE R88, R9, 0x4, R50 ;  /* 0x0000000409587825 */ /* 0x002fc800078e0232 */
[C---:B------:R-:W-:Y:S01]  /*228b0*/  IMAD.WIDE R50, R9.reuse, 0x4, R52 ;  /* 0x0000000409327825 */ /* 0x040fe200078e0234 */
[----:B------:R1:W-:Y:S04]  /*228c0*/  STL.64 [R1+0x71a0], R88 ;  /* 0x0071a05801007387 */ /* 0x0003e80000100a00 */
[----:B-1----:R-:W3:Y:S04]  /*228d0*/  LDL.LU.64 R88, [R1+0x678] ;  /* 0x0006780001587983 */ /* 0x002ee80000300a00 */
[----:B------:R1:W-:Y:S04]  /*228e0*/  STL.64 [R1+0x7198], R50 ;  /* 0x0071983201007387 */ /* 0x0003e80000100a00 */
[----:B------:R-:W3:Y:S01]  /*228f0*/  LDL.LU.64 R90, [R1+0x670] ;  /* 0x00067000015a7983 */ /* 0x000ee20000300a00 */
[----:B------:R-:W-:-:S05]  /*22900*/  IMAD.WIDE R36, R9, 0x4, R70 ;  /* 0x0000000409247825 */ /* 0x000fca00078e0246 */
[----:B------:R1:W-:Y:S04]  /*22910*/  STL.64 [R1+0x7190], R36 ;  /* 0x0071902401007387 */ /* 0x0003e80000100a00 */
[----:B------:R-:W3:Y:S04]  /*22920*/  LDL.LU.64 R92, [R1+0x668] ;  /* 0x00066800015c7983 */ /* 0x000ee80000300a00 */
[----:B-1----:R-:W3:Y:S04]  /*22930*/  LDL.LU.64 R50, [R1+0x660] ;  /* 0x0006600001327983 */ /* 0x002ee80000300a00 */
[----:B------:R-:W3:Y:S04]  /*22940*/  LDL.LU.64 R52, [R1+0x658] ;  /* 0x0006580001347983 */ /* 0x000ee80000300a00 */
[----:B------:R-:W3:Y:S04]  /*22950*/  LDL.LU.64 R70, [R1+0x650] ;  /* 0x0006500001467983 */ /* 0x000ee80000300a00 */
[----:B------:R-:W3:Y:S01]  /*22960*/  LDL.LU.64 R36, [R1+0x878] ;  /* 0x0008780001247983 */ /* 0x000ee20000300a00 */
[----:B------:R-:W-:-:S05]  /*22970*/  IMAD.WIDE R130, R9, 0x4, R130 ;  /* 0x0000000409827825 */ /* 0x000fca00078e0282 */
[----:B------:R1:W-:Y:S01]  /*22980*/  STL.64 [R1+0x71e8], R130 ;  /* 0x0071e88201007387 */ /* 0x0003e20000100a00 */
[----:B------:R-:W-:-:S04]  /*22990*/  IMAD.WIDE R96, R9, 0x4, R96 ;  /* 0x0000000409607825 */ /* 0x000fc800078e0260 */
[C---:B----4-:R-:W-:Y:S01]  /*229a0*/  IMAD.WIDE R94, R9.reuse, 0x4, R94 ;  /* 0x00000004095e7825 */ /* 0x050fe200078e025e */
[----:B-1----:R-:W4:Y:S03]  /*229b0*/  LDL.LU.64 R130, [R1+0x78c0] ;  /* 0x0078c00001827983 */ /* 0x002f260000300a00 */
[C---:B------:R-:W-:Y:S01]  /*229c0*/  IMAD.WIDE R76, R9.reuse, 0x4, R76 ;  /* 0x00000004094c7825 */ /* 0x040fe200078e024c */
[----:B------:R1:W-:Y:S03]  /*229d0*/  STL.64 [R1+0x71e0], R96 ;  /* 0x0071e06001007387 */ /* 0x0003e60000100a00 */
[C---:B------:R-:W-:Y:S01]  /*229e0*/  IMAD.WIDE R74, R9.reuse, 0x4, R74 ;  /* 0x00000004094a7825 */ /* 0x040fe200078e024a */
[----:B------:R1:W-:Y:S04]  /*229f0*/  STL.64 [R1+0x71d8], R94 ;  /* 0x0071d85e01007387 */ /* 0x0003e80000100a00 */
[----:B-1----:R-:W4:Y:S04]  /*22a00*/  LDL.LU.64 R96, [R1+0x628] ;  /* 0x0006280001607983 */ /* 0x002f280000300a00 */
[----:B------:R1:W-:Y:S04]  /*22a10*/  STL.64 [R1+0x71d0], R76 ;  /* 0x0071d04c01007387 */ /* 0x0003e80000100a00 */
[----:B------:R-:W4:Y:S04]  /*22a20*/  LDL.LU.64 R94, [R1+0x7b0] ;  /* 0x0007b000015e7983 */ /* 0x000f280000300a00 */
[----:B------:R1:W-:Y:S04]  /*22a30*/  STL.64 [R1+0x7228], R74 ;  /* 0x0072284a01007387 */ /* 0x0003e80000100a00 */
[----:B-1----:R-:W4:Y:S04]  /*22a40*/  LDL.LU.64 R76, [R1+0x620] ;  /* 0x00062000014c7983 */ /* 0x002f280000300a00 */
[----:B------:R-:W4:Y:S01]  /*22a50*/  LDL.LU.64 R74, [R1+0x618] ;  /* 0x00061800014a7983 */ /* 0x000f220000300a00 */
[----:B------:R-:W-:-:S04]  /*22a60*/  IMAD.WIDE R68, R9, 0x4, R68 ;  /* 0x0000000409447825 */ /* 0x000fc800078e0244 */
[----:B------:R-:W-:-:S04]  /*22a70*/  IMAD.WIDE R86, R9, 0x4, R86 ;  /* 0x0000000409567825 */ /* 0x000fc800078e0256 */
[----:B------:R-:W-:-:S04]  /*22a80*/  IMAD.WIDE R244, R9, 0x4, R244 ;  /* 0x0000000409f47825 */ /* 0x000fc800078e02f4 */
[----:B--2---:R-:W-:-:S05]  /*22a90*/  IMAD.WIDE R128, R9, 0x4, R128 ;  /* 0x0000000409807825 */ /* 0x004fca00078e0280 */
[----:B------:R1:W-:Y:S01]  /*22aa0*/  STL.64 [R1+0x7220], R128 ;  /* 0x0072208001007387 */ /* 0x0003e20000100a00 */
[----:B-----5:R-:W-:-:S04]  /*22ab0*/  IMAD.WIDE R126, R9, 0x4, R126 ;  /* 0x00000004097e7825 */ /* 0x020fc800078e027e */
[C---:B------:R-:W-:Y:S01]  /*22ac0*/  IMAD.WIDE R124, R9.reuse, 0x4, R124 ;  /* 0x00000004097c7825 */ /* 0x040fe200078e027c */
[----:B-1----:R-:W2:Y:S03]  /*22ad0*/  LDL.LU.64 R128, [R1+0x78b8] ;  /* 0x0078b80001807983 */ /* 0x002ea60000300a00 */
[C---:B------:R-:W-:Y:S01]  /*22ae0*/  IMAD.WIDE R122, R9.reuse, 0x4, R122 ;  /* 0x00000004097a7825 */ /* 0x040fe200078e027a */
[----:B------:R1:W-:Y:S03]  /*22af0*/  STL.64 [R1+0x7218], R126 ;  /* 0x0072187e01007387 */ /* 0x0003e60000100a00 */
[----:B---3--:R-:W-:-:S04]  /*22b00*/  IMAD.WIDE R62, R9, 0x4, R62 ;  /* 0x00000004093e7825 */ /* 0x008fc800078e023e */
[C---:B------:R-:W-:Y:S01]  /*22b10*/  IMAD.WIDE R64, R9.reuse, 0x4, R64 ;  /* 0x0000000409407825 */ /* 0x040fe200078e0240 */
[----:B-1----:R-:W3:Y:S03]  /*22b20*/  LDL.LU.64 R126, [R1+0x78b0] ;  /* 0x0078b000017e7983 */ /* 0x002ee60000300a00 */
[C---:B------:R-:W-:Y:S01]  /*22b30*/  IMAD.WIDE R66, R9.reuse, 0x4, R66 ;  /* 0x0000000409427825 */ /* 0x040fe200078e0242 */
[----:B------:R1:W-:Y:S04]  /*22b40*/  STL.64 [R1+0x7210], R124 ;  /* 0x0072107c01007387 */ /* 0x0003e80000100a00 */
[----:B-1----:R-:W5:Y:S04]  /*22b50*/  LDL.LU.64 R124, [R1+0x78a8] ;  /* 0x0078a800017c7983 */ /* 0x002f680000300a00 */
[----:B------:R1:W-:Y:S04]  /*22b60*/  STL.64 [R1+0x7268], R122 ;  /* 0x0072687a01007387 */ /* 0x0003e80000100a00 */
[----:B-1----:R-:W2:Y:S04]  /*22b70*/  LDL.LU.64 R122, [R1+0x78a0] ;  /* 0x0078a000017a7983 */ /* 0x002ea80000300a00 */
[----:B------:R1:W-:Y:S04]  /*22b80*/  STL.64 [R1+0x7260], R62 ;  /* 0x0072603e01007387 */ /* 0x0003e80000100a00 */
[----:B-1----:R-:W3:Y:S04]  /*22b90*/  LDL.LU.64 R62, [R1+0x7898] ;  /* 0x00789800013e7983 */ /* 0x002ee80000300a00 */
[----:B------:R1:W-:Y:S01]  /*22ba0*/  STL.64 [R1+0x7258], R64 ;  /* 0x0072584001007387 */ /* 0x0003e20000100a00 */
[----:B------:R-:W-:-:S03]  /*22bb0*/  IMAD.WIDE R246, R9, 0x4, R246 ;  /* 0x0000000409f67825 */ /* 0x000fc600078e02f6 */
[----:B-1----:R-:W5:Y:S04]  /*22bc0*/  LDL.LU.64 R64, [R1+0x7890] ;  /* 0x0078900001407983 */ /* 0x002f680000300a00 */
[----:B------:R1:W-:Y:S01]  /*22bd0*/  STL.64 [R1+0x7250], R66 ;  /* 0x0072504201007387 */ /* 0x0003e20000100a00 */
[----:B------:R-:W-:-:S03]  /*22be0*/  IMAD.WIDE R88, R9, 0x4, R88 ;  /* 0x0000000409587825 */ /* 0x000fc600078e0258 */
[----:B-1----:R-:W2:Y:S04]  /*22bf0*/  LDL.LU.64 R66, [R1+0x7888] ;  /* 0x0078880001427983 */ /* 0x002ea80000300a00 */
[----:B------:R1:W-:Y:S01]  /*22c00*/  STL.64 [R1+0x59f0], R68 ;  /* 0x0059f04401007387 */ /* 0x0003e20000100a00 */
[----:B------:R-:W-:-:S03]  /*22c10*/  IMAD.WIDE R90, R9, 0x4, R90 ;  /* 0x00000004095a7825 */ /* 0x000fc600078e025a */
[----:B-1----:R-:W3:Y:S04]  /*22c20*/  LDL.LU.64 R68, [R1+0x7880] ;  /* 0x0078800001447983 */ /* 0x002ee80000300a00 */
[----:B------:R1:W-:Y:S04]  /*22c30*/  STL.64 [R1+0x59f8], R86 ;  /* 0x0059f85601007387 */ /* 0x0003e80000100a00 */
[----:B-1----:R-:W5:Y:S04]  /*22c40*/  LDL.LU.64 R86, [R1+0x7878] ;  /* 0x0078780001567983 */ /* 0x002f680000300a00 */
[----:B------:R1:W-:Y:S02]  /*22c50*/  STL.64 [R1+0x5a00], R244 ;  /* 0x005a00f401007387 */ /* 0x0003e40000100a00 */
[----:B-1----:R-:W-:-:S02]  /*22c60*/  IMAD.WIDE R244, R9, 0x4, R40 ;  /* 0x0000000409f47825 */ /* 0x002fc400078e0228 */
[----:B------:R-:W2:Y:S04]  /*22c70*/  LDL.LU.64 R40, [R1+0x5d8] ;  /* 0x0005d80001287983 */ /* 0x000ea80000300a00 */
[----:B------:R1:W-:Y:S01]  /*22c80*/  STL.64 [R1+0x5a08], R244 ;  /* 0x005a08f401007387 */ /* 0x0003e20000100a00 */
[----:B------:R-:W-:-:S03]  /*22c90*/  IMAD.WIDE R92, R9, 0x4, R92 ;  /* 0x00000004095c7825 */ /* 0x000fc600078e025c */
[----:B-1----:R-:W3:Y:S01]  /*22ca0*/  LDL.LU.64 R244, [R1+0x5b0] ;  /* 0x0005b00001f47983 */ /* 0x002ee20000300a00 */
[----:B------:R-:W-:-:S03]  /*22cb0*/  IMAD.WIDE R50, R9, 0x4, R50 ;  /* 0x0000000409327825 */ /* 0x000fc600078e0232 */
[----:B------:R1:W-:Y:S01]  /*22cc0*/  STL.64 [R1+0x5a70], R246 ;  /* 0x005a70f601007387 */ /* 0x0003e20000100a00 */
[----:B------:R-:W-:-:S04]  /*22cd0*/  IMAD.WIDE R52, R9, 0x4, R52 ;  /* 0x0000000409347825 */ /* 0x000fc800078e0234 */
[C---:B------:R-:W-:Y:S01]  /*22ce0*/  IMAD.WIDE R70, R9.reuse, 0x4, R70 ;  /* 0x0000000409467825 */ /* 0x040fe200078e0246 */
[----:B-1----:R-:W5:Y:S04]  /*22cf0*/  LDL.LU.64 R246, [R1+0x560] ;  /* 0x0005600001f67983 */ /* 0x002f680000300a00 */
[----:B------:R1:W-:Y:S01]  /*22d00*/  STL.64 [R1+0x5a78], R88 ;  /* 0x005a785801007387 */ /* 0x0003e20000100a00 */
[----:B------:R-:W-:-:S03]  /*22d10*/  IMAD.WIDE R36, R9, 0x4, R36 ;  /* 0x0000000409247825 */ /* 0x000fc600078e0224 */
        /* <DEDUP_REMOVED lines=8> */
[----:B-1----:R-:W3:Y:S04]  /*22da0*/  LDL.LU.64 R52, [R1+0x7850] ;  /* 0x0078500001347983 */ /* 0x002ee80000300a00 */
[----:B------:R1:W-:Y:S04]  /*22db0*/  STL.64 [R1+0x5b00], R70 ;  /* 0x005b004601007387 */ /* 0x0003e80000100a00 */
[----:B-1----:R-:W5:Y:S04]  /*22dc0*/  LDL.LU.64 R70, [R1+0x7848] ;  /* 0x0078480001467983 */ /* 0x002f680000300a00 */
[----:B------:R1:W-:Y:S02]  /*22dd0*/  STL.64 [R1+0x5b08], R36 ;  /* 0x005b082401007387 */ /* 0x0003e40000100a00 */
[----:B-1----:R-:W-:-:S02]  /*22de0*/  IMAD.WIDE R36, R9, 0x4, R72 ;  /* 0x0000000409247825 */ /* 0x002fc400078e0248 */
[----:B------:R-:W5:Y:S04]  /*22df0*/  LDL.LU.64 R72, [R1+0x7840] ;  /* 0x0078400001487983 */ /* 0x000f680000300a00 */
[----:B------:R1:W-:Y:S02]  /*22e00*/  STL.64 [R1+0x5b70], R36 ;  /* 0x005b702401007387 */ /* 0x0003e40000100a00 */
[C---:B-1----:R-:W-:Y:S02]  /*22e10*/  IMAD.WIDE R36, R9.reuse, 0x4, R102 ;  /* 0x0000000409247825 */ /* 0x042fe400078e0266 */
[----:B------:R-:W5:Y:S04]  /*22e20*/  LDL.LU.64 R102, [R1+0x7838] ;  /* 0x0078380001667983 */ /* 0x000f680000300a00 */
[----:B------:R1:W-:Y:S01]  /*22e30*/  STL.64 [R1+0x5b78], R36 ;  /* 0x005b782401007387 */ /* 0x0003e20000100a00 */
[----:B------:R-:W-:-:S03]  /*22e40*/  IMAD.WIDE R100, R9, 0x4, R100 ;  /* 0x0000000409647825 */ /* 0x000fc600078e0264 */
[----:B-1----:R-:W5:Y:S01]  /*22e50*/  LDL.LU.64 R36, [R1+0x518] ;  /* 0x0005180001247983 */ /* 0x002f620000300a00 */
[----:B------:R-:W-:-:S03]  /*22e60*/  IMAD.WIDE R98, R9, 0x4, R98 ;  /* 0x0000000409627825 */ /* 0x000fc600078e0262 */
[----:B------:R1:W-:Y:S01]  /*22e70*/  STL.64 [R1+0x5b80], R100 ;  /* 0x005b806401007387 */ /* 0x0003e20000100a00 */
[----:B----4-:R-:W-:-:S04]  /*22e80*/  IMAD.WIDE R96, R9, 0x4, R96 ;  /* 0x0000000409607825 */ /* 0x010fc800078e0260 */
[----:B------:R-:W-:-:S04]  /*22e90*/  IMAD.WIDE R94, R9, 0x4, R94 ;  /* 0x00000004095e7825 */ /* 0x000fc800078e025e */
[C---:B------:R-:W-:Y:S01]  /*22ea0*/  IMAD.WIDE R76, R9.reuse, 0x4, R76 ;  /* 0x00000004094c7825 */ /* 0x040fe200078e024c */
[----:B-1----:R-:W4:Y:S03]  /*22eb0*/  LDL.LU.64 R100, [R1+0x7830] ;  /* 0x0078300001647983 */ /* 0x002f260000300a00 */
[C---:B------:R-:W-:Y:S01]  /*22ec0*/  IMAD.WIDE R74, R9.reuse, 0x4, R74 ;  /* 0x00000004094a7825 */ /* 0x040fe200078e024a */
[----:B------:R1:W-:Y:S04]  /*22ed0*/  STL.64 [R1+0x5b88], R98 ;  /* 0x005b886201007387 */ /* 0x0003e80000100a00 */
[----:B-1----:R-:W4:Y:S04]  /*22ee0*/  LDL.LU.64 R98, [R1+0x7828] ;  /* 0x0078280001627983 */ /* 0x002f280000300a00 */
[----:B------:R1:W-:Y:S04]  /*22ef0*/  STL.64 [R1+0x5bf0], R96 ;  /* 0x005bf06001007387 */ /* 0x0003e80000100a00 */
[----:B-1----:R-:W4:Y:S04]  /*22f00*/  LDL.LU.64 R96, [R1+0x7820] ;  /* 0x0078200001607983 */ /* 0x002f280000300a00 */
[----:B------:R1:W-:Y:S04]  /*22f10*/  STL.64 [R1+0x5bf8], R94 ;  /* 0x005bf85e01007387 */ /* 0x0003e80000100a00 */
[----:B-1----:R-:W4:Y:S04]  /*22f20*/  LDL.LU.64 R94, [R1+0x7818] ;  /* 0x00781800015e7983 */ /* 0x002f280000300a00 */
[----:B------:R1:W-:Y:S04]  /*22f30*/  STL.64 [R1+0x5c00], R76 ;  /* 0x005c004c01007387 */ /* 0x0003e80000100a00 */
[----:B------:R1:W-:Y:S01]  /*22f40*/  STL.64 [R1+0x5c08], R74 ;  /* 0x005c084a01007387 */ /* 0x0003e20000100a00 */
[----:B--2---:R-:W-:-:S04]  /*22f50*/  IMAD.WIDE R50, R9, 0x4, R50 ;  /* 0x0000000409327825 */ /* 0x004fc800078e0232 */
[----:B---3--:R-:W-:-:S04]  /*22f60*/  IMAD.WIDE R52, R9, 0x4, R52 ;  /* 0x0000000409347825 */ /* 0x008fc800078e0234 */
[----:B-----5:R-:W-:-:S04]  /*22f70*/  IMAD.WIDE R70, R9, 0x4, R70 ;  /* 0x0000000409467825 */ /* 0x020fc800078e0246 */
[----:B------:R-:W-:-:S05]  /*22f80*/  IMAD.WIDE R72, R9, 0x4, R72 ;  /* 0x0000000409487825 */ /* 0x000fca00078e0248 */
[----:B------:R2:W-:Y:S04]  /*22f90*/  STL.64 [R1+0x5c70], R72 ;  /* 0x005c704801007387 */ /* 0x0005e80000100a00 */
[----:B-1----:R-:W3:Y:S04]  /*22fa0*/  LDL.LU.64 R76, [R1+0x7b8] ;  /* 0x0007b800014c7983 */ /* 0x002ee80000300a00 */
[----:B------:R1:W-:Y:S04]  /*22fb0*/  STL.64 [R1+0x5c78], R70 ;  /* 0x005c784601007387 */ /* 0x0003e80000100a00 */
[----:B------:R-:W5:Y:S04]  /*22fc0*/  LDL.LU.64 R74, [R1+0xd8] ;  /* 0x0000d800014a7983 */ /* 0x000f680000300a00 */
[----:B------:R1:W-:Y:S04]  /*22fd0*/  STL.64 [R1+0x5c80], R52 ;  /* 0x005c803401007387 */ /* 0x0003e80000100a00 */
[----:B--2---:R-:W2:Y:S04]  /*22fe0*/  LDL.LU.64 R72, [R1+0xd0] ;  /* 0x0000d00001487983 */ /* 0x004ea80000300a00 */
[----:B-1----:R-:W4:Y:S01]  /*22ff0*/  LDL.LU.64 R70, [R1+0xc8] ;  /* 0x0000c80001467983 */ /* 0x002f220000300a00 */
[----:B------:R-:W-:-:S03]  /*23000*/  IMAD.WIDE R52, R9, 0x4, R48 ;  /* 0x0000000409347825 */ /* 0x000fc600078e0230 */
[----:B------:R1:W-:Y:S01]  /*23010*/  STL.64 [R1+0x5c88], R50 ;  /* 0x005c883201007387 */ /* 0x0003e20000100a00 */
[----:B------:R-:W-:-:S03]  /*23020*/  IMAD.WIDE R48, R9, 0x4, R44 ;  /* 0x0000000409307825 */ /* 0x000fc600078e022c */
[----:B------:R1:W-:Y:S01]  /*23030*/  STL.64 [R1+0x5cf0], R52 ;  /* 0x005cf03401007387 */ /* 0x0003e20000100a00 */
[----:B------:R-:W-:-:S04]  /*23040*/  IMAD.WIDE R44, R9, 0x4, R40 ;  /* 0x00000004092c7825 */ /* 0x000fc800078e0228 */
[----:B-1----:R-:W-:-:S04]  /*23050*/  IMAD.WIDE R50, R9, 0x4, R46 ;  /* 0x0000000409327825 */ /* 0x002fc800078e022e */
[C---:B------:R-:W-:Y:S01]  /*23060*/  IMAD.WIDE R46, R9.reuse, 0x4, R42 ;  /* 0x00000004092e7825 */ /* 0x040fe200078e022a */
[----:B------:R1:W-:Y:S03]  /*23070*/  STL.64 [R1+0x5cf8], R50 ;  /* 0x005cf83201007387 */ /* 0x0003e60000100a00 */
[C---:B------:R-:W-:Y:S01]  /*23080*/  IMAD.WIDE R42, R9.reuse, 0x4, R244 ;  /* 0x00000004092a7825 */ /* 0x040fe200078e02f4 */
[----:B------:R1:W-:Y:S03]  /*23090*/  STL.64 [R1+0x5d00], R48 ;  /* 0x005d003001007387 */ /* 0x0003e60000100a00 */
[C---:B------:R-:W-:Y:S01]  /*230a0*/  IMAD.WIDE R40, R9.reuse, 0x4, R246 ;  /* 0x0000000409287825 */ /* 0x040fe200078e02f6 */
[----:B------:R1:W-:Y:S04]  /*230b0*/  STL.64 [R1+0x5d08], R46 ;  /* 0x005d082e01007387 */ /* 0x0003e80000100a00 */
[----:B------:R1:W-:Y:S04]  /*230c0*/  STL.64 [R1+0x5d70], R44 ;  /* 0x005d702c01007387 */ /* 0x0003e80000100a00 */
[----:B------:R-:W4:Y:S04]  /*230d0*/  LDL.LU.64 R52, [R1+0x7c0] ;  /* 0x0007c00001347983 */ /* 0x000f280000300a00 */
[----:B------:R1:W-:Y:S04]  /*230e0*/  STL.64 [R1+0x5d78], R42 ;  /* 0x005d782a01007387 */ /* 0x0003e80000100a00 */
[----:B-1----:R-:W4:Y:S04]  /*230f0*/  LDL.LU.64 R50, [R1+0x88] ;  /* 0x0000880001327983 */ /* 0x002f280000300a00 */
[----:B------:R1:W-:Y:S04]  /*23100*/  STL.64 [R1+0x5d80], R40 ;  /* 0x005d802801007387 */ /* 0x0003e80000100a00 */
[----:B------:R-:W4:Y:S04]  /*23110*/  LDL.LU.64 R48, [R1+0x80] ;  /* 0x0000800001307983 */ /* 0x000f280000300a00 */
[----:B------:R-:W4:Y:S04]  /*23120*/  LDL.LU.64 R46, [R1+0x78] ;  /* 0x00007800012e7983 */ /* 0x000f280000300a00 */
[----:B------:R-:W4:Y:S04]  /*23130*/  LDL.LU.64 R44, [R1+0x7c8] ;  /* 0x0007c800012c7983 */ /* 0x000f280000300a00 */
[----:B------:R-:W4:Y:S04]  /*23140*/  LDL.LU.64 R42, [R1+0x38] ;  /* 0x00003800012a7983 */ /* 0x000f280000300a00 */
[----:B-1----:R-:W4:Y:S04]  /*23150*/  LDL.LU.64 R40, [R1+0x30] ;  /* 0x0000300001287983 */ /* 0x002f280000300a00 */
[----:B------:R-:W4:Y:S04]  /*23160*/  LDL.LU.64 R244, [R1+0x28] ;  /* 0x0000280001f47983 */ /* 0x000f280000300a00 */
[----:B------:R-:W4:Y:S01]  /*23170*/  LDL.LU.64 R246, [R1+0x7d0] ;  /* 0x0007d00001f67983 */ /* 0x000f220000300a00 */
[----:B------:R-:W-:-:S05]  /*23180*/  IMAD.WIDE R36, R9, 0x4, R36 ;  /* 0x0000000409247825 */ /* 0x000fca00078e0224 */
[----:B------:R1:W-:Y:S01]  /*23190*/  STL.64 [R1+0x5d88], R36 ;  /* 0x005d882401007387 */ /* 0x0003e20000100a00 */
[----:B------:R-:W-:-:S04]  /*231a0*/  IMAD.WIDE R88, R9, 0x4, R88 ;  /* 0x0000000409587825 */ /* 0x000fc800078e0258 */
[C---:B-1----:R-:W-:Y:S02]  /*231b0*/  IMAD.WIDE R36, R9.reuse, 0x4, R92 ;  /* 0x0000000409247825 */ /* 0x042fe400078e025c */
[----:B------:R-:W4:Y:S04]  /*231c0*/  LDL.LU.64 R92, [R1+0x7810] ;  /* 0x00781000015c7983 */ /* 0x000f280000300a00 */
[----:B------:R1:W-:Y:S01]  /*231d0*/  STL.64 [R1+0x5df0], R36 ;  /* 0x005df02401007387 */ /* 0x0003e20000100a00 */
[----:B------:R-:W-:-:S04]  /*231e0*/  IMAD.WIDE R86, R9, 0x4, R86 ;  /* 0x0000000409567825 */ /* 0x000fc800078e0256 */
[----:B------:R-:W-:-:S04]  /*231f0*/  IMAD.WIDE R84, R9, 0x4, R84 ;  /* 0x0000000409547825 */ /* 0x000fc800078e0254 */
[C---:B-1----:R-:W-:Y:S02]  /*23200*/  IMAD.WIDE R36, R9.reuse, 0x4, R90 ;  /* 0x0000000409247825 */ /* 0x042fe400078e025a */
[----:B------:R-:W4:Y:S04]  /*23210*/  LDL.LU.64 R90, [R1+0x7808] ;  /* 0x00780800015a7983 */ /* 0x000f280000300a00 */
[----:B------:R1:W-:Y:S01]  /*23220*/  STL.64 [R1+0x5df8], R36 ;  /* 0x005df82401007387 */ /* 0x0003e20000100a00 */
[----:B------:R-:W-:-:S04]  /*23230*/  IMAD.WIDE R82, R9, 0x4, R82 ;  /* 0x0000000409527825 */ /* 0x000fc800078e0252 */
[C---:B------:R-:W-:Y:S01]  /*23240*/  IMAD.WIDE R80, R9.reuse, 0x4, R80 ;  /* 0x0000000409507825 */ /* 0x040fe200078e0250 */
[----:B-1----:R-:W4:Y:S04]  /*23250*/  LDL.LU.64 R36, [R1+0x7d8] ;  /* 0x0007d80001247983 */ /* 0x002f280000300a00 */
[----:B------:R1:W-:Y:S01]  /*23260*/  STL.64 [R1+0x5e00], R88 ;  /* 0x005e005801007387 */ /* 0x0003e20000100a00 */
[----:B------:R-:W-:-:S03]  /*23270*/  IMAD.WIDE R78, R9, 0x4, R78 ;  /* 0x00000004094e7825 */ /* 0x000fc600078e024e */
        /* <DEDUP_REMOVED lines=14> */
[----:B-1----:R-:W4:Y:S01]  /*23360*/  LDL.LU.64 R78, [R1+0x77d8] ;  /* 0x0077d800014e7983 */ /* 0x002f220000300a00 */
[----:B------:R-:W-:-:S04]  /*23370*/  IMAD.WIDE R60, R9, 0x4, R60 ;  /* 0x00000004093c7825 */ /* 0x000fc800078e023c */
[----:B------:R-:W-:-:S04]  /*23380*/  IMAD.WIDE R58, R9, 0x4, R58 ;  /* 0x00000004093a7825 */ /* 0x000fc800078e023a */
[----:B------:R-:W-:-:S04]  /*23390*/  IMAD.WIDE R56, R9, 0x4, R56 ;  /* 0x0000000409387825 */ /* 0x000fc800078e0238 */
[----:B------:R-:W-:-:S04]  /*233a0*/  IMAD.WIDE R54, R9, 0x4, R54 ;  /* 0x0000000409367825 */ /* 0x000fc800078e0236 */
[----:B---3--:R-:W-:-:S05]  /*233b0*/  IMAD.WIDE R76, R9, 0x4, R76 ;  /* 0x00000004094c7825 */ /* 0x008fca00078e024c */
[----:B------:R1:W-:Y:S01]  /*233c0*/  STL.64 [R1+0x71c8], R76 ;  /* 0x0071c84c01007387 */ /* 0x0003e20000100a00 */
[----:B-----5:R-:W-:-:S04]  /*233d0*/  IMAD.WIDE R74, R9, 0x4, R74 ;  /* 0x00000004094a7825 */ /* 0x020fc800078e024a */
[C---:B--2---:R-:W-:Y:S01]  /*233e0*/  IMAD.WIDE R72, R9.reuse, 0x4, R72 ;  /* 0x0000000409487825 */ /* 0x044fe200078e0248 */
[----:B-1----:R-:W2:Y:S03]  /*233f0*/  LDL.LU.64 R76, [R1+0x77d0] ;  /* 0x0077d000014c7983 */ /* 0x002ea60000300a00 */
[C---:B----4-:R-:W-:Y:S01]  /*23400*/  IMAD.WIDE R70, R9.reuse, 0x4, R70 ;  /* 0x0000000409467825 */ /* 0x050fe200078e0246 */
[----:B------:R1:W-:Y:S04]  /*23410*/  STL.64 [R1+0x71c0], R74 ;  /* 0x0071c04a01007387 */ /* 0x0003e80000100a00 */
[----:B-1----:R-:W3:Y:S04]  /*23420*/  LDL.LU.64 R74, [R1+0x77c8] ;  /* 0x0077c800014a7983 */ /* 0x002ee80000300a00 */
[----:B------:R1:W-:Y:S04]  /*23430*/  STL.64 [R1+0x71b8], R72 ;  /* 0x0071b84801007387 */ /* 0x0003e80000100a00 */
[----:B-1----:R-:W4:Y:S04]  /*23440*/  LDL.LU.64 R72, [R1+0x77c0] ;  /* 0x0077c00001487983 */ /* 0x002f280000300a00 */
[----:B------:R1:W-:Y:S04]  /*23450*/  STL.64 [R1+0x71b0], R70 ;  /* 0x0071b04601007387 */ /* 0x0003e80000100a00 */
[----:B-1----:R-:W5:Y:S04]  /*23460*/  LDL.LU.64 R70, [R1+0x77b8] ;  /* 0x0077b80001467983 */ /* 0x002f680000300a00 */
[----:B------:R1:W-:Y:S01]  /*23470*/  STL.64 [R1+0x7208], R68 ;  /* 0x0072084401007387 */ /* 0x0003e20000100a00 */
[----:B------:R-:W-:-:S03]  /*23480*/  IMAD.WIDE R52, R9, 0x4, R52 ;  /* 0x0000000409347825 */ /* 0x000fc600078e0234 */
[----:B-1----:R-:W2:Y:S04]  /*23490*/  LDL.LU.64 R68, [R1+0x77b0] ;  /* 0x0077b00001447983 */ /* 0x002ea80000300a00 */
[----:B------:R1:W-:Y:S01]  /*234a0*/  STL.64 [R1+0x7200], R66 ;  /* 0x0072004201007387 */ /* 0x0003e20000100a00 */
[----:B------:R-:W-:-:S03]  /*234b0*/  IMAD.WIDE R50, R9, 0x4, R50 ;  /* 0x0000000409327825 */ /* 0x000fc600078e0232 */
[----:B-1----:R-:W3:Y:S04]  /*234c0*/  LDL.LU.64 R66, [R1+0x77a8] ;  /* 0x0077a80001427983 */ /* 0x002ee80000300a00 */
[----:B------:R1:W-:Y:S01]  /*234d0*/  STL.64 [R1+0x71f8], R64 ;  /* 0x0071f84001007387 */ /* 0x0003e20000100a00 */
[----:B------:R-:W-:-:S03]  /*234e0*/  IMAD.WIDE R48, R9, 0x4, R48 ;  /* 0x0000000409307825 */ /* 0x000fc600078e0230 */
[----:B-1----:R-:W4:Y:S04]  /*234f0*/  LDL.LU.64 R64, [R1+0x77a0] ;  /* 0x0077a00001407983 */ /* 0x002f280000300a00 */
        /* <DEDUP_REMOVED lines=18> */
[----:B------:R1:W-:Y:S04]  /*23620*/  STL.64 [R1+0x7280], R50 ;  /* 0x0072803201007387 */ /* 0x0003e80000100a00 */
[----:B-1----:R-:W3:Y:S04]  /*23630*/  LDL.LU.64 R50, [R1+0x7768] ;  /* 0x0077680001327983 */ /* 0x002ee80000300a00 */
[----:B------:R1:W-:Y:S04]  /*23640*/  STL.64 [R1+0x7278], R48 ;  /* 0x0072783001007387 */ /* 0x0003e80000100a00 */
[----:B-1----:R-:W4:Y:S04]  /*23650*/  LDL.LU.64 R48, [R1+0x7760] ;  /* 0x0077600001307983 */ /* 0x002f280000300a00 */
[----:B------:R1:W-:Y:S04]  /*23660*/  STL.64 [R1+0x7270], R46 ;  /* 0x0072702e01007387 */ /* 0x0003e80000100a00 */
[----:B-1----:R-:W5:Y:S04]  /*23670*/  LDL.LU.64 R46, [R1+0x7758] ;  /* 0x00775800012e7983 */ /* 0x002f680000300a00 */
        /* <DEDUP_REMOVED lines=9> */
[----:B-1----:R-:W2:Y:S01]  /*23710*/  LDL.LU.64 R246, [R1+0x7730] ;  /* 0x0077300001f67983 */ /* 0x002ea20000300a00 */
[----:B------:R-:W-:-:S04]  /*23720*/  IMAD.WIDE R36, R9, 0x4, R36 ;  /* 0x0000000409247825 */ /* 0x000fc800078e0224 */
[----:B--2---:R-:W-:-:S05]  /*23730*/  IMAD.WIDE R246, R9, 0x4, R246 ;  /* 0x0000000409f67825 */ /* 0x004fca00078e02f6 */
[----:B------:R5:W-:Y:S02]  /*23740*/  STL.64 [R1+0x72c0], R246 ;  /* 0x0072c0f601007387 */ /* 0x000be40000100a00 */
[----:B-----5:R-:W-:-:S04]  /*23750*/  IMAD.WIDE R246, R9, 0x4, R244 ;  /* 0x0000000409f67825 */ /* 0x020fc800078e02f4 */
[C---:B----4-:R-:W-:Y:S01]  /*23760*/  IMAD.WIDE R244, R9.reuse, 0x4, R40 ;  /* 0x0000000409f47825 */ /* 0x050fe200078e0228 */
[----:B------:R-:W-:Y:S03]  /*23770*/  STL.64 [R1+0x72b8], R246 ;  /* 0x0072b8f601007387 */ /* 0x000fe60000100a00 */
[C---:B---3--:R-:W-:Y:S01]  /*23780*/  IMAD.WIDE R40, R9.reuse, 0x4, R42 ;  /* 0x0000000409287825 */ /* 0x048fe200078e022a */
[----:B------:R-:W-:Y:S03]  /*23790*/  STL.64 [R1+0x72b0], R244 ;  /* 0x0072b0f401007387 */ /* 0x000fe60000100a00 */
[C---:B------:R-:W-:Y:S01]  /*237a0*/  IMAD.WIDE R42, R9.reuse, 0x4, R44 ;  /* 0x00000004092a7825 */ /* 0x040fe200078e022c */
[----:B------:R1:W-:Y:S04]  /*237b0*/  STL.64 [R1+0x72e8], R36 ;  /* 0x0072e82401007387 */ /* 0x0003e80000100a00 */
[----:B------:R2:W-:Y:S04]  /*237c0*/  STL.64 [R1+0x72e0], R40 ;  /* 0x0072e02801007387 */ /* 0x0005e80000100a00 */
[----:B------:R3:W-:Y:S01]  /*237d0*/  STL.64 [R1+0x72d8], R42 ;  /* 0x0072d82a01007387 */ /* 0x0007e20000100a00 */
[----:B-1----:R-:W-:-:S04]  /*237e0*/  IMAD.WIDE R36, R9, 0x4, R46 ;  /* 0x0000000409247825 */ /* 0x002fc800078e022e */
[C---:B--2---:R-:W-:Y:S01]  /*237f0*/  IMAD.WIDE R40, R9.reuse, 0x4, R48 ;  /* 0x0000000409287825 */ /* 0x044fe200078e0230 */
[----:B------:R1:W-:Y:S03]  /*23800*/  STL.64 [R1+0x72d0], R36 ;  /* 0x0072d02401007387 */ /* 0x0003e60000100a00 */
[C---:B---3--:R-:W-:Y:S01]  /*23810*/  IMAD.WIDE R42, R9.reuse, 0x4, R50 ;  /* 0x00000004092a7825 */ /* 0x048fe200078e0232 */
[----:B------:R2:W-:Y:S04]  /*23820*/  STL.64 [R1+0x7308], R40 ;  /* 0x0073082801007387 */ /* 0x0005e80000100a00 */
[----:B------:R3:W-:Y:S01]  /*23830*/  STL.64 [R1+0x7300], R42 ;  /* 0x0073002a01007387 */ /* 0x0007e20000100a00 */
[----:B-1----:R-:W-:-:S04]  /*23840*/  IMAD.WIDE R36, R9, 0x4, R52 ;  /* 0x0000000409247825 */ /* 0x002fc800078e0234 */
[C---:B--2---:R-:W-:Y:S01]  /*23850*/  IMAD.WIDE R40, R9.reuse, 0x4, R54 ;  /* 0x0000000409287825 */ /* 0x044fe200078e0236 */
[----:B------:R1:W-:Y:S03]  /*23860*/  STL.64 [R1+0x72f8], R36 ;  /* 0x0072f82401007387 */ /* 0x0003e60000100a00 */
[C---:B---3--:R-:W-:Y:S01]  /*23870*/  IMAD.WIDE R42, R9.reuse, 0x4, R56 ;  /* 0x00000004092a7825 */ /* 0x048fe200078e0238 */
[----:B------:R2:W-:Y:S04]  /*23880*/  STL.64 [R1+0x72f0], R40 ;  /* 0x0072f02801007387 */ /* 0x0005e80000100a00 */
[----:B------:R-:W-:Y:S01]  /*23890*/  STL.64 [R1+0x7328], R42 ;  /* 0x0073282a01007387 */ /* 0x000fe20000100a00 */
[----:B-1----:R-:W-:-:S03]  /*238a0*/  IMAD.WIDE R36, R9, 0x4, R58 ;  /* 0x0000000409247825 */ /* 0x002fc600078e023a */
[----:B------:R-:W3:Y:S01]  /*238b0*/  LDL.LU.64 R52, [R1+0x70] ;  /* 0x0000700001347983 */ /* 0x000ee20000300a00 */
[----:B--2---:R-:W-:-:S03]  /*238c0*/  IMAD.WIDE R40, R9, 0x4, R60 ;  /* 0x0000000409287825 */ /* 0x004fc600078e023c */
[----:B------:R1:W-:Y:S04]  /*238d0*/  STL.64 [R1+0x7320], R36 ;  /* 0x0073202401007387 */ /* 0x0003e80000100a00 */
[----:B-1----:R-:W2:Y:S04]  /*238e0*/  LDL.LU.64 R36, [R1+0x68] ;  /* 0x0000680001247983 */ /* 0x002ea80000300a00 */
[----:B------:R1:W-:Y:S04]  /*238f0*/  STL.64 [R1+0x7318], R40 ;  /* 0x0073182801007387 */ /* 0x0003e80000100a00 */
[----:B------:R-:W4:Y:S04]  /*23900*/  LDL.LU.64 R50, [R1+0x60] ;  /* 0x0000600001327983 */ /* 0x000f280000300a00 */
[----:B------:R-:W5:Y:S01]  /*23910*/  LDL.LU.64 R48, [R1+0x8b8] ;  /* 0x0008b80001307983 */ /* 0x000f620000300a00 */
[----:B-1----:R-:W-:-:S05]  /*23920*/  IMAD.WIDE R40, R9, 0x4, R62 ;  /* 0x0000000409287825 */ /* 0x002fca00078e023e */
[----:B------:R1:W-:Y:S01]  /*23930*/  STL.64 [R1+0x7310], R40 ;  /* 0x0073102801007387 */ /* 0x0003e20000100a00 */
[----:B------:R-:W-:-:S04]  /*23940*/  IMAD.WIDE R44, R9, 0x4, R66 ;  /* 0x00000004092c7825 */ /* 0x000fc800078e0242 */
[----:B------:R-:W-:-:S04]  /*23950*/  IMAD.WIDE R42, R9, 0x4, R68 ;  /* 0x00000004092a7825 */ /* 0x000fc800078e0244 */
[----:B-1----:R-:W-:-:S05]  /*23960*/  IMAD.WIDE R40, R9, 0x4, R64 ;  /* 0x0000000409287825 */ /* 0x002fca00078e0240 */
[----:B------:R1:W-:Y:S04]  /*23970*/  STL.64 [R1+0x7348], R40 ;  /* 0x0073482801007387 */ /* 0x0003e80000100a00 */
[----:B------:R1:W-:Y:S04]  /*23980*/  STL.64 [R1+0x7340], R44 ;  /* 0x0073402c01007387 */ /* 0x0003e80000100a00 */
[----:B------:R-:W5:Y:S01]  /*23990*/  LDL.LU.64 R46, [R1+0x20] ;  /* 0x00002000012e7983 */ /* 0x000f620000300a00 */
[----:B-1----:R-:W-:-:S03]  /*239a0*/  IMAD.WIDE R40, R9, 0x4, R70 ;  /* 0x0000000409287825 */ /* 0x002fc600078e0246 */
[----:B------:R1:W-:Y:S04]  /*239b0*/  STL.64 [R1+0x7338], R42 ;  /* 0x0073382a01007387 */ /* 0x0003e80000100a00 */
[----:B------:R-:W5:Y:S04]  /*239c0*/  LDL.LU.64 R44, [R1+0x18] ;  /* 0x00001800012c7983 */ /* 0x000f680000300a00 */
[----:B------:R1:W-:Y:S04]  /*239d0*/  STL.64 [R1+0x7330], R40 ;  /* 0x0073302801007387 */ /* 0x0003e80000100a00 */
[----:B-1----:R-:W5:Y:S04]  /*239e0*/  LDL.LU.64 R42, [R1+0x10] ;  /* 0x00001000012a7983 */ /* 0x002f680000300a00 */
[----:B------:R-:W5:Y:S01]  /*239f0*/  LDL.LU.64 R40, [R1+0x8c0] ;  /* 0x0008c00001287983 */ /* 0x000f620000300a00 */
[----:B------:R-:W-:-:S04]  /*23a00*/  IMAD.WIDE R54, R9, 0x4, R72 ;  /* 0x0000000409367825 */ /* 0x000fc800078e0248 */
[C---:B------:R-:W-:Y:S01]  /*23a10*/  IMAD.WIDE R58, R9.reuse, 0x4, R74 ;  /* 0x00000004093a7825 */ /* 0x040fe200078e024a */
[----:B------:R1:W-:Y:S03]  /*23a20*/  STL.64 [R1+0x7368], R54 ;  /* 0x0073683601007387 */ /* 0x0003e60000100a00 */
[C---:B------:R-:W-:Y:S01]  /*23a30*/  IMAD.WIDE R56, R9.reuse, 0x4, R76 ;  /* 0x0000000409387825 */ /* 0x040fe200078e024c */
[----:B------:R1:W-:Y:S04]  /*23a40*/  STL.64 [R1+0x7360], R58 ;  /* 0x0073603a01007387 */ /* 0x0003e80000100a00 */
[----:B------:R-:W5:Y:S01]  /*23a50*/  LDL.LU.64 R244, [R1+0x8c8] ;  /* 0x0008c80001f47983 */ /* 0x000f620000300a00 */
[----:B-1----:R-:W-:-:S03]  /*23a60*/  IMAD.WIDE R54, R9, 0x4, R78 ;  /* 0x0000000409367825 */ /* 0x002fc600078e024e */
[----:B------:R1:W-:Y:S01]  /*23a70*/  STL.64 [R1+0x7358], R56 ;  /* 0x0073583801007387 */ /* 0x0003e20000100a00 */
[----:B------:R-:W-:-:S03]  /*23a80*/  IMAD.WIDE R58, R9, 0x4, R80 ;  /* 0x00000004093a7825 */ /* 0x000fc600078e0250 */
[----:B------:R-:W5:Y:S04]  /*23a90*/  LDL.LU.64 R246, [R1+0x8d0] ;  /* 0x0008d00001f67983 */ /* 0x000f680000300a00 */
[----:B------:R1:W-:Y:S02]  /*23aa0*/  STL.64 [R1+0x7350], R54 ;  /* 0x0073503601007387 */ /* 0x0003e40000100a00 */
[C---:B-1----:R-:W-:Y:S02]  /*23ab0*/  IMAD.WIDE R56, R9.reuse, 0x4, R84 ;  /* 0x0000000409387825 */ /* 0x042fe400078e0254 */
[----:B------:R1:W-:Y:S02]  /*23ac0*/  STL.64 [R1+0x7388], R58 ;  /* 0x0073883a01007387 */ /* 0x0003e40000100a00 */
[----:B------:R-:W-:-:S04]  /*23ad0*/  IMAD.WIDE R54, R9, 0x4, R82 ;  /* 0x0000000409367825 */ /* 0x000fc800078e0252 */
[C---:B-1----:R-:W-:Y:S01]  /*23ae0*/  IMAD.WIDE R58, R9.reuse, 0x4, R86 ;  /* 0x00000004093a7825 */ /* 0x042fe200078e0256 */
[----:B------:R1:W-:Y:S04]  /*23af0*/  STL.64 [R1+0x7380], R54 ;  /* 0x0073803601007387 */ /* 0x0003e80000100a00 */
[----:B------:R1:W-:Y:S04]  /*23b00*/  STL.64 [R1+0x7378], R56 ;  /* 0x0073783801007387 */ /* 0x0003e80000100a00 */
[----:B------:R1:W-:Y:S02]  /*23b10*/  STL.64 [R1+0x7370], R58 ;  /* 0x0073703a01007387 */ /* 0x0003e40000100a00 */
[----:B-1----:R-:W-:-:S04]  /*23b20*/  IMAD.WIDE R54, R9, 0x4, R88 ;  /* 0x0000000409367825 */ /* 0x002fc800078e0258 */
[C---:B------:R-:W-:Y:S01]  /*23b30*/  IMAD.WIDE R56, R9.reuse, 0x4, R90 ;  /* 0x0000000409387825 */ /* 0x040fe200078e025a */
[----:B------:R1:W-:Y:S03]  /*23b40*/  STL.64 [R1+0x73a8], R54 ;  /* 0x0073a83601007387 */ /* 0x0003e60000100a00 */
[C---:B------:R-:W-:Y:S01]  /*23b50*/  IMAD.WIDE R58, R9.reuse, 0x4, R92 ;  /* 0x00000004093a7825 */ /* 0x040fe200078e025c */
[----:B------:R1:W-:Y:S04]  /*23b60*/  STL.64 [R1+0x73a0], R56 ;  /* 0x0073a03801007387 */ /* 0x0003e80000100a00 */
[----:B------:R1:W-:Y:S02]  /*23b70*/  STL.64 [R1+0x7398], R58 ;  /* 0x0073983a01007387 */ /* 0x0003e40000100a00 */
[----:B-1----:R-:W-:-:S04]  /*23b80*/  IMAD.WIDE R54, R9, 0x4, R94 ;  /* 0x0000000409367825 */ /* 0x002fc800078e025e */
[C---:B------:R-:W-:Y:S01]  /*23b90*/  IMAD.WIDE R56, R9.reuse, 0x4, R96 ;  /* 0x0000000409387825 */ /* 0x040fe200078e0260 */
[----:B------:R1:W-:Y:S03]  /*23ba0*/  STL.64 [R1+0x7390], R54 ;  /* 0x0073903601007387 */ /* 0x0003e60000100a00 */
[C---:B------:R-:W-:Y:S01]  /*23bb0*/  IMAD.WIDE R58, R9.reuse, 0x4, R98 ;  /* 0x00000004093a7825 */ /* 0x040fe200078e0262 */
[----:B------:R1:W-:Y:S04]  /*23bc0*/  STL.64 [R1+0x73c8], R56 ;  /* 0x0073c83801007387 */ /* 0x0003e80000100a00 */
[----:B------:R-:W-:Y:S01]  /*23bd0*/  STL.64 [R1+0x73c0], R58 ;  /* 0x0073c03a01007387 */ /* 0x000fe20000100a00 */
[----:B-1----:R-:W-:-:S04]  /*23be0*/  IMAD.WIDE R54, R9, 0x4, R100 ;  /* 0x0000000409367825 */ /* 0x002fc800078e0264 */
[C---:B------:R-:W-:Y:S01]  /*23bf0*/  IMAD.WIDE R56, R9.reuse, 0x4, R102 ;  /* 0x0000000409387825 */ /* 0x040fe200078e0266 */
[----:B------:R2:W-:Y:S04]  /*23c00*/  STL.64 [R1+0x73b8], R54 ;  /* 0x0073b83601007387 */ /* 0x0005e80000100a00 */
[----:B------:R-:W-:Y:S01]  /*23c10*/  STL.64 [R1+0x73b0], R56 ;  /* 0x0073b03801007387 */ /* 0x000fe20000100a00 */
[----:B---3--:R-:W-:-:S04]  /*23c20*/  IMAD.WIDE R52, R9, 0x4, R52 ;  /* 0x0000000409347825 */ /* 0x008fc800078e0234 */
[C---:B--2---:R-:W-:Y:S02]  /*23c30*/  IMAD.WIDE R54, R9.reuse, 0x4, R36 ;  /* 0x0000000409367825 */ /* 0x044fe400078e0224 */
[----:B------:R-:W2:Y:S04]  /*23c40*/  LDL.LU.64 R36, [R1+0x598] ;  /* 0x0005980001247983 */ /* 0x000ea80000300a00 */
[----:B------:R4:W-:Y:S04]  /*23c50*/  STL.64 [R1+0x73e8], R52 ;  /* 0x0073e83401007387 */ /* 0x0009e80000100a00 */
[----:B------:R-:W-:Y:S01]  /*23c60*/  STL.64 [R1+0x73e0], R54 ;  /* 0x0073e03601007387 */ /* 0x000fe20000100a00 */
[----:B----4-:R-:W-:-:S04]  /*23c70*/  IMAD.WIDE R52, R9, 0x4, R50 ;  /* 0x0000000409347825 */ /* 0x010fc800078e0232 */
[C---:B-----5:R-:W-:Y:S01]  /*23c80*/  IMAD.WIDE R50, R9.reuse, 0x4, R48 ;  /* 0x0000000409327825 */ /* 0x060fe200078e0230 */
[----:B------:R-:W-:Y:S03]  /*23c90*/  STL.64 [R1+0x73d8], R52 ;  /* 0x0073d83401007387 */ /* 0x000fe60000100a00 */
[C---:B------:R-:W-:Y:S02]  /*23ca0*/  IMAD.WIDE R48, R9.reuse, 0x4, R120 ;  /* 0x0000000409307825 */ /* 0x040fe400078e0278 */
[----:B------:R-:W3:Y:S04]  /*23cb0*/  LDL.LU.64 R120, [R1+0x7728] ;  /* 0x0077280001787983 */ /* 0x000ee80000300a00 */
[----:B------:R1:W-:Y:S02]  /*23cc0*/  STL.64 [R1+0x73d0], R50 ;  /* 0x0073d03201007387 */ /* 0x0003e40000100a00 */
[----:B-1----:R-:W-:-:S02]  /*23cd0*/  IMAD.WIDE R50, R9, 0x4, R118 ;  /* 0x0000000409327825 */ /* 0x002fc400078e0276 */
[----:B------:R-:W4:Y:S04]  /*23ce0*/  LDL.LU.64 R118, [R1+0x7720] ;  /* 0x0077200001767983 */ /* 0x000f280000300a00 */
[----:B------:R1:W-:Y:S02]  /*23cf0*/  STL.64 [R1+0x7408], R48 ;  /* 0x0074083001007387 */ /* 0x0003e40000100a00 */
[C---:B-1----:R-:W-:Y:S02]  /*23d00*/  IMAD.WIDE R48, R9.reuse, 0x4, R116 ;  /* 0x0000000409307825 */ /* 0x042fe400078e0274 */
[----:B------:R-:W5:Y:S04]  /*23d10*/  LDL.LU.64 R116, [R1+0x7718] ;  /* 0x0077180001747983 */ /* 0x000f680000300a00 */
[----:B------:R1:W-:Y:S02]  /*23d20*/  STL.64 [R1+0x7400], R50 ;  /* 0x0074003201007387 */ /* 0x0003e40000100a00 */
[----:B-1----:R-:W-:-:S02]  /*23d30*/  IMAD.WIDE R50, R9, 0x4, R108 ;  /* 0x0000000409327825 */ /* 0x002fc400078e026c */
[----:B------:R-:W2:Y:S04]  /*23d40*/  LDL.LU.64 R108, [R1+0x7710] ;  /* 0x00771000016c7983 */ /* 0x000ea80000300a00 */
[----:B------:R1:W-:Y:S04]  /*23d50*/  STL.64 [R1+0x73f8], R48 ;  /* 0x0073f83001007387 */ /* 0x0003e80000100a00 */
[----:B------:R-:W-:Y:S01]  /*23d60*/  STL.64 [R1+0x73f0], R50 ;  /* 0x0073f03201007387 */ /* 0x000fe20000100a00 */
[----:B-1----:R-:W-:-:S04]  /*23d70*/  IMAD.WIDE R48, R9, 0x4, R46 ;  /* 0x0000000409307825 */ /* 0x002fc800078e022e */
[C---:B------:R-:W-:Y:S01]  /*23d80*/  IMAD.WIDE R46, R9.reuse, 0x4, R44 ;  /* 0x00000004092e7825 */ /* 0x040fe200078e022c */
[----:B------:R-:W-:Y:S03]  /*23d90*/  STL.64 [R1+0x7428], R48 ;  /* 0x0074283001007387 */ /* 0x000fe60000100a00 */
[C---:B------:R-:W-:Y:S01]  /*23da0*/  IMAD.WIDE R44, R9.reuse, 0x4, R42 ;  /* 0x00000004092c7825 */ /* 0x040fe200078e022a */
[----:B------:R-:W-:Y:S03]  /*23db0*/  STL.64 [R1+0x7420], R46 ;  /* 0x0074202e01007387 */ /* 0x000fe60000100a00 */
[C---:B------:R-:W-:Y:S01]  /*23dc0*/  IMAD.WIDE R42, R9.reuse, 0x4, R40 ;  /* 0x00000004092a7825 */ /* 0x040fe200078e0228 */
[----:B------:R-:W-:Y:S03]  /*23dd0*/  STL.64 [R1+0x7418], R44 ;  /* 0x0074182c01007387 */ /* 0x000fe60000100a00 */
[----:B------:R-:W-:-:S02]  /*23de0*/  IMAD.WIDE R40, R9, 0x4, R106 ;  /* 0x0000000409287825 */ /* 0x000fc400078e026a */
[----:B------:R-:W3:Y:S04]  /*23df0*/  LDL.LU.64 R106, [R1+0x7708] ;  /* 0x00770800016a7983 */ /* 0x000ee80000300a00 */
[----:B------:R1:W-:Y:S02]  /*23e00*/  STL.64 [R1+0x7410], R42 ;  /* 0x0074102a01007387 */ /* 0x0003e40000100a00 */
[C---:B-1----:R-:W-:Y:S02]  /*23e10*/  IMAD.WIDE R42, R9.reuse, 0x4, R114 ;  /* 0x00000004092a7825 */ /* 0x042fe400078e0272 */
[----:B------:R-:W4:Y:S04]  /*23e20*/  LDL.LU.64 R114, [R1+0x7700] ;  /* 0x0077000001727983 */ /* 0x000f280000300a00 */
[----:B------:R1:W-:Y:S01]  /*23e30*/  STL.64 [R1+0x7448], R40 ;  /* 0x0074482801007387 */ /* 0x0003e20000100a00 */
[----:B------:R-:W-:-:S03]  /*23e40*/  IMAD.WIDE R44, R9, 0x4, R248 ;  /* 0x00000004092c7825 */ /* 0x000fc600078e02f8 */
[----:B------:R1:W-:Y:S02]  /*23e50*/  STL.64 [R1+0x7440], R42 ;  /* 0x0074402a01007387 */ /* 0x0003e40000100a00 */
[----:B-1----:R-:W-:-:S04]  /*23e60*/  IMAD.WIDE R40, R9, 0x4, R250 ;  /* 0x0000000409287825 */ /* 0x002fc800078e02fa */
[C---:B------:R-:W-:Y:S01]  /*23e70*/  IMAD.WIDE R42, R9.reuse, 0x4, R244 ;  /* 0x00000004092a7825 */ /* 0x040fe200078e02f4 */
[----:B------:R1:W-:Y:S04]  /*23e80*/  STL.64 [R1+0x7438], R40 ;  /* 0x0074382801007387 */ /* 0x0003e80000100a00 */
[----:B------:R-:W-:Y:S04]  /*23e90*/  STL.64 [R1+0x7430], R44 ;  /* 0x0074302c01007387 */ /* 0x000fe80000100a00 */
[----:B------:R-:W-:Y:S01]  /*23ea0*/  STL.64 [R1+0x7468], R42 ;  /* 0x0074682a01007387 */ /* 0x000fe20000100a00 */
[----:B-1----:R-:W-:-:S05]  /*23eb0*/  IMAD.WIDE R40, R9, 0x4, R246 ;  /* 0x0000000409287825 */ /* 0x002fca00078e02f6 */
[----:B------:R1:W-:Y:S02]  /*23ec0*/  STL.64 [R1+0x7460], R40 ;  /* 0x0074602801007387 */ /* 0x0003e40000100a00 */
[----:B-1----:R-:W-:-:S04]  /*23ed0*/  IMAD.WIDE R40, R9, 0x4, R176 ;  /* 0x0000000409287825 */ /* 0x002fc800078e02b0 */
[----:B--2---:R-:W-:-:S04]  /*23ee0*/  IMAD.WIDE R42, R9, 0x4, R108 ;  /* 0x00000004092a7825 */ /* 0x004fc800078e026c */
[----:B---3--:R-:W-:-:S05]  /*23ef0*/  IMAD.WIDE R44, R9, 0x4, R106 ;  /* 0x00000004092c7825 */ /* 0x008fca00078e026a */
        /* <DEDUP_REMOVED lines=9> */
[----:B----4-:R-:W-:-:S04]  /*23f90*/  IMAD.WIDE R44, R9, 0x4, R114 ;  /* 0x00000004092c7825 */ /* 0x010fc800078e0272 */
[C---:B-----5:R-:W-:Y:S01]  /*23fa0*/  IMAD.WIDE R42, R9.reuse, 0x4, R116 ;  /* 0x00000004092a7825 */ /* 0x060fe200078e0274 */
[----:B------:R2:W-:Y:S03]  /*23fb0*/  STL.64 [R1+0x74a8], R44 ;  /* 0x0074a82c01007387 */ /* 0x0005e60000100a00 */
[C---:B-1----:R-:W-:Y:S01]  /*23fc0*/  IMAD.WIDE R40, R9.reuse, 0x4, R118 ;  /* 0x0000000409287825 */ /* 0x042fe200078e0276 */
[----:B------:R1:W-:Y:S04]  /*23fd0*/  STL.64 [R1+0x74a0], R42 ;  /* 0x0074a02a01007387 */ /* 0x0003e80000100a00 */
[----:B------:R3:W-:Y:S01]  /*23fe0*/  STL.64 [R1+0x7498], R40 ;  /* 0x0074982801007387 */ /* 0x0007e20000100a00 */
[----:B--2---:R-:W-:-:S04]  /*23ff0*/  IMAD.WIDE R44, R9, 0x4, R120 ;  /* 0x00000004092c7825 */ /* 0x004fc800078e0278 */
[C---:B-1----:R-:W-:Y:S01]  /*24000*/  IMAD.WIDE R42, R9.reuse, 0x4, R184 ;  /* 0x00000004092a7825 */ /* 0x042fe200078e02b8 */
[----:B------:R1:W-:Y:S03]  /*24010*/  STL.64 [R1+0x7490], R44 ;  /* 0x0074902c01007387 */ /* 0x0003e60000100a00 */
[C---:B---3--:R-:W-:Y:S01]  /*24020*/  IMAD.WIDE R40, R9.reuse, 0x4, R186 ;  /* 0x0000000409287825 */ /* 0x048fe200078e02ba */
[----:B------:R2:W-:Y:S04]  /*24030*/  STL.64 [R1+0x74c8], R42 ;  /* 0x0074c82a01007387 */ /* 0x0005e80000100a00 */
[----:B------:R3:W-:Y:S01]  /*24040*/  STL.64 [R1+0x74c0], R40 ;  /* 0x0074c02801007387 */ /* 0x0007e20000100a00 */
[----:B-1----:R-:W-:-:S04]  /*24050*/  IMAD.WIDE R44, R9, 0x4, R188 ;  /* 0x00000004092c7825 */ /* 0x002fc800078e02bc */
[C---:B--2---:R-:W-:Y:S01]  /*24060*/  IMAD.WIDE R42, R9.reuse, 0x4, R190 ;  /* 0x00000004092a7825 */ /* 0x044fe200078e02be */
[----:B------:R-:W-:Y:S03]  /*24070*/  STL.64 [R1+0x74b8], R44 ;  /* 0x0074b82c01007387 */ /* 0x000fe60000100a00 */
[C---:B---3--:R-:W-:Y:S01]  /*24080*/  IMAD.WIDE R40, R9.reuse, 0x4, R36 ;  /* 0x0000000409287825 */ /* 0x048fe200078e0224 */
[----:B------:R1:W-:Y:S03]  /*24090*/  STL.64 [R1+0x74b0], R42 ;  /* 0x0074b02a01007387 */ /* 0x0003e60000100a00 */
[C---:B------:R-:W-:Y:S01]  /*240a0*/  IMAD.WIDE R36, R9.reuse, 0x4, R122 ;  /* 0x0000000409247825 */ /* 0x040fe200078e027a */
        /* <DEDUP_REMOVED lines=90> */
[----:B------:R-:W2:Y:S04]  /*24650*/  LDL.LU.64 R68, [R1+0xfb8] ;  /* 0x000fb80001447983 */ /* 0x000ea80000300a00 */
[----:B------:R-:W-:Y:S04]  /*24660*/  STL.64 [R1+0x7640], R40 ;  /* 0x0076402801007387 */ /* 0x000fe80000100a00 */
[----:B------:R-:W3:Y:S04]  /*24670*/  LDL.LU.64 R66, [R1+0xfb0] ;  /* 0x000fb00001427983 */ /* 0x000ee80000300a00 */
[----:B------:R4:W-:Y:S04]  /*24680*/  STL.64 [R1+0x7638], R36 ;  /* 0x0076382401007387 */ /* 0x0009e80000100a00 */
[----:B------:R-:W5:Y:S04]  /*24690*/  LDL.LU.64 R64, [R1+0xfa8] ;  /* 0x000fa80001407983 */ /* 0x000f680000300a00 */
        /* <DEDUP_REMOVED lines=10> */
[----:B-1----:R-:W5:Y:S04]  /*24740*/  LDL.LU.64 R42, [R1+0xf30] ;  /* 0x000f3000012a7983 */ /* 0x002f680000300a00 */
[----:B----4-:R-:W4:Y:S01]  /*24750*/  LDL.LU.64 R36, [R1+0xf28] ;  /* 0x000f280001247983 */ /* 0x010f220000300a00 */
[----:B------:R-:W-:-:S03]  /*24760*/  IMAD.WIDE R70, R9, 0x4, R230 ;  /* 0x0000000409467825 */ /* 0x000fc600078e02e6 */
[----:B------:R-:W4:Y:S04]  /*24770*/  LDL.LU.64 R40, [R1+0xf20] ;  /* 0x000f200001287983 */ /* 0x000f280000300a00 */
[----:B------:R-:W4:Y:S04]  /*24780*/  LDL.LU.64 R244, [R1+0xf18] ;  /* 0x000f180001f47983 */ /* 0x000f280000300a00 */
[----:B------:R1:W-:Y:S04]  /*24790*/  STL.64 [R1+0x7630], R70 ;  /* 0x0076304601007387 */ /* 0x0003e80000100a00 */
[----:B------:R-:W4:Y:S01]  /*247a0*/  LDL.LU.64 R246, [R1+0xf10] ;  /* 0x000f100001f67983 */ /* 0x000f220000300a00 */
[----:B------:R-:W-:-:S04]  /*247b0*/  IMAD.WIDE R72, R9, 0x4, R232 ;  /* 0x0000000409487825 */ /* 0x000fc800078e02e8 */
[C---:B------:R-:W-:Y:S01]  /*247c0*/  IMAD.WIDE R74, R9.reuse, 0x4, R234 ;  /* 0x00000004094a7825 */ /* 0x040fe200078e02ea */
[----:B------:R1:W-:Y:S03]  /*247d0*/  STL.64 [R1+0x7668], R72 ;  /* 0x0076684801007387 */ /* 0x0003e60000100a00 */
[C---:B-1----:R-:W-:Y:S01]  /*247e0*/  IMAD.WIDE R70, R9.reuse, 0x4, R236 ;  /* 0x0000000409467825 */ /* 0x042fe200078e02ec */
[----:B------:R-:W-:Y:S04]  /*247f0*/  STL.64 [R1+0x7660], R74 ;  /* 0x0076604a01007387 */ /* 0x000fe80000100a00 */
[----:B------:R1:W-:Y:S01]  /*24800*/  STL.64 [R1+0x7658], R70 ;  /* 0x0076584601007387 */ /* 0x0003e20000100a00 */
[----:B------:R-:W-:-:S04]  /*24810*/  IMAD.WIDE R72, R9, 0x4, R238 ;  /* 0x0000000409487825 */ /* 0x000fc800078e02ee */
[C---:B-1----:R-:W-:Y:S01]  /*24820*/  IMAD.WIDE R70, R9.reuse, 0x4, R240 ;  /* 0x0000000409467825 */ /* 0x042fe200078e02f0 */
[----:B------:R1:W-:Y:S04]  /*24830*/  STL.64 [R1+0x7650], R72 ;  /* 0x0076504801007387 */ /* 0x0003e80000100a00 */
[----:B------:R1:W-:Y:S02]  /*24840*/  STL.64 [R1+0x7688], R70 ;  /* 0x0076884601007387 */ /* 0x0003e40000100a00 */
[----:B-1----:R-:W-:-:S04]  /*24850*/  IMAD.WIDE R72, R9, 0x4, R242 ;  /* 0x0000000409487825 */ /* 0x002fc800078e02f2 */
[C---:B------:R-:W-:Y:S01]  /*24860*/  IMAD.WIDE R70, R9.reuse, 0x4, R10 ;  /* 0x0000000409467825 */ /* 0x040fe200078e020a */
[----:B------:R-:W-:Y:S03]  /*24870*/  STL.64 [R1+0x7680], R72 ;  /* 0x0076804801007387 */ /* 0x000fe60000100a00 */
[C---:B------:R-:W-:Y:S01]  /*24880*/  IMAD.WIDE R10, R9.reuse, 0x4, R12 ;  /* 0x00000004090a7825 */ /* 0x040fe200078e020c */
[----:B------:R-:W-:Y:S04]  /*24890*/  STL.64 [R1+0x7678], R70 ;  /* 0x0076784601007387 */ /* 0x000fe80000100a00 */
[----:B------:R5:W-:Y:S01]  /*248a0*/  STL.64 [R1+0x7670], R10 ;  /* 0x0076700a01007387 */ /* 0x000be20000100a00 */
[----:B--2---:R-:W-:-:S04]  /*248b0*/  IMAD.WIDE R68, R9, 0x4, R68 ;  /* 0x0000000409447825 */ /* 0x004fc800078e0244 */
[C---:B---3--:R-:W-:Y:S01]  /*248c0*/  IMAD.WIDE R12, R9.reuse, 0x4, R66 ;  /* 0x00000004090c7825 */ /* 0x048fe200078e0242 */
[----:B------:R-:W-:Y:S03]  /*248d0*/  STL.64 [R1+0x1738], R68 ;  /* 0x0017384401007387 */ /* 0x000fe60000100a00 */
[C---:B-----5:R-:W-:Y:S01]  /*248e0*/  IMAD.WIDE R10, R9.reuse, 0x4, R64 ;  /* 0x00000004090a7825 */ /* 0x060fe200078e0240 */
[----:B------:R1:W-:Y:S03]  /*248f0*/  STL.64 [R1+0x1730], R12 ;  /* 0x0017300c01007387 */ /* 0x0003e60000100a00 */
[C---:B------:R-:W-:Y:S01]  /*24900*/  IMAD.WIDE R62, R9.reuse, 0x4, R62 ;  /* 0x00000004093e7825 */ /* 0x040fe200078e023e */
[----:B------:R2:W-:Y:S04]  /*24910*/  STL.64 [R1+0x1728], R10 ;  /* 0x0017280a01007387 */ /* 0x0005e80000100a00 */
[----:B------:R-:W-:Y:S01]  /*24920*/  STL.64 [R1+0x1720], R62 ;  /* 0x0017203e01007387 */ /* 0x000fe20000100a00 */
[----:B-1----:R-:W-:-:S04]  /*24930*/  IMAD.WIDE R12, R9, 0x4, R60 ;  /* 0x00000004090c7825 */ /* 0x002fc800078e023c */
[C---:B--2---:R-:W-:Y:S01]  /*24940*/  IMAD.WIDE R10, R9.reuse, 0x4, R58 ;  /* 0x00000004090a7825 */ /* 0x044fe200078e023a */
        /* <DEDUP_REMOVED lines=8> */
[----:B------:R2:W-:Y:S03]  /*249d0*/  STL.64 [R1+0x16f8], R10 ;  /* 0x0016f80a01007387 */ /* 0x0005e60000100a00 */
[C---:B------:R-:W-:Y:S01]  /*249e0*/  IMAD.WIDE R44, R9.reuse, 0x4, R44 ;  /* 0x00000004092c7825 */ /* 0x040fe200078e022c */
[----:B------:R-:W-:Y:S03]  /*249f0*/  STL.64 [R1+0x16f0], R50 ;  /* 0x0016f03201007387 */ /* 0x000fe60000100a00 */
[----:B-1----:R-:W-:-:S04]  /*24a00*/  IMAD.WIDE R12, R9, 0x4, R48 ;  /* 0x00000004090c7825 */ /* 0x002fc800078e0230 */
[C---:B--2---:R-:W-:Y:S01]  /*24a10*/  IMAD.WIDE R10, R9.reuse, 0x4, R46 ;  /* 0x00000004090a7825 */ /* 0x044fe200078e022e */
[----:B------:R-:W-:Y:S04]  /*24a20*/  STL.64 [R1+0x16e8], R12 ;  /* 0x0016e80c01007387 */ /* 0x000fe80000100a00 */
[----:B------:R4:W-:Y:S04]  /*24a30*/  STL.64 [R1+0x16e0], R10 ;  /* 0x0016e00a01007387 */ /* 0x0009e80000100a00 */
[----:B------:R-:W-:Y:S01]  /*24a40*/  STL.64 [R1+0xf78], R44 ;  /* 0x000f782c01007387 */ /* 0x000fe20000100a00 */
[----:B----4-:R-:W-:-:S03]  /*24a50*/  IMAD.WIDE R10, R9, 0x4, R36 ;  /* 0x00000004090a7825 */ /* 0x010fc600078e0224 */
[----:B------:R-:W2:Y:S01]  /*24a60*/  LDL.LU.64 R36, [R1+0xf08] ;  /* 0x000f080001247983 */ /* 0x000ea20000300a00 */
[----:B------:R-:W-:-:S04]  /*24a70*/  IMAD.WIDE R12, R9, 0x4, R42 ;  /* 0x00000004090c7825 */ /* 0x000fc800078e022a */
[C---:B------:R-:W-:Y:S01]  /*24a80*/  IMAD.WIDE R40, R9.reuse, 0x4, R40 ;  /* 0x0000000409287825 */ /* 0x040fe200078e0228 */
[----:B------:R1:W-:Y:S04]  /*24a90*/  STL.64 [R1+0xf70], R12 ;  /* 0x000f700c01007387 */ /* 0x0003e80000100a00 */
[----:B------:R3:W-:Y:S04]  /*24aa0*/  STL.64 [R1+0xf68], R10 ;  /* 0x000f680a01007387 */ /* 0x0007e80000100a00 */
[----:B------:R4:W-:Y:S01]  /*24ab0*/  STL.64 [R1+0xf60], R40 ;  /* 0x000f602801007387 */ /* 0x0009e20000100a00 */
[----:B-1----:R-:W-:-:S03]  /*24ac0*/  IMAD.WIDE R12, R9, 0x4, R244 ;  /* 0x00000004090c7825 */ /* 0x002fc600078e02f4 */
[----:B------:R-:W5:Y:S01]  /*24ad0*/  LDL.LU.64 R92, [R1+0xf00] ;  /* 0x000f0000015c7983 */ /* 0x000f620000300a00 */
[----:B---3--:R-:W-:-:S03]  /*24ae0*/  IMAD.WIDE R10, R9, 0x4, R246 ;  /* 0x00000004090a7825 */ /* 0x008fc600078e02f6 */
[----:B------:R-:W-:Y:S04]  /*24af0*/  STL.64 [R1+0xf58], R12 ;  /* 0x000f580c01007387 */ /* 0x000fe80000100a00 */
[----:B------:R-:W3:Y:S04]  /*24b00*/  LDL.LU.64 R90, [R1+0xef8] ;  /* 0x000ef800015a7983 */ /* 0x000ee80000300a00 */
[----:B------:R2:W-:Y:S04]  /*24b10*/  STL.64 [R1+0xf50], R10 ;  /* 0x000f500a01007387 */ /* 0x0005e80000100a00 */
[----:B------:R-:W3:Y:S04]  /*24b20*/  LDL.LU.64 R88, [R1+0xef0] ;  /* 0x000ef00001587983 */ /* 0x000ee80000300a00 */
        /* <DEDUP_REMOVED lines=11> */
[----:B------:R-:W3:Y:S04]  /*24be0*/  LDL.64 R64, [R1+0x438] ;  /* 0x0004380001407983 */ /* 0x000ee80000100a00 */
        /* <DEDUP_REMOVED lines=12> */
[----:B----4-:R-:W4:Y:S04]  /*24cb0*/  LDL.LU.64 R40, [R1+0xe68] ;  /* 0x000e680001287983 */ /* 0x010f280000300a00 */
[----:B------:R-:W4:Y:S01]  /*24cc0*/  LDL.LU.64 R244, [R1+0xe60] ;  /* 0x000e600001f47983 */ /* 0x000f220000300a00 */
[----:B--2---:R-:W-:-:S05]  /*24cd0*/  IMAD.WIDE R10, R9, 0x4, R36 ;  /* 0x00000004090a7825 */ /* 0x004fca00078e0224 */
[----:B------:R1:W-:Y:S04]  /*24ce0*/  STL.64 [R1+0xf48], R10 ;  /* 0x000f480a01007387 */ /* 0x0003e80000100a00 */
[----:B------:R-:W2:Y:S01]  /*24cf0*/  LDL.LU.64 R36, [R1+0xe38] ;  /* 0x000e380001247983 */ /* 0x000ea20000300a00 */
[----:B-----5:R-:W-:-:S04]  /*24d00*/  IMAD.WIDE R92, R9, 0x4, R92 ;  /* 0x00000004095c7825 */ /* 0x020fc800078e025c */
[C---:B---3--:R-:W-:Y:S01]  /*24d10*/  IMAD.WIDE R12, R9.reuse, 0x4, R90 ;  /* 0x00000004090c7825 */ /* 0x048fe200078e025a */
[----:B------:R-:W-:Y:S04]  /*24d20*/  STL.64 [R1+0xf40], R92 ;  /* 0x000f405c01007387 */ /* 0x000fe80000100a00 */
[----:B------:R3:W-:Y:S01]  /*24d30*/  STL.64 [R1+0xf38], R12 ;  /* 0x000f380c01007387 */ /* 0x0007e20000100a00 */
[----:B-1----:R-:W-:-:S04]  /*24d40*/  IMAD.WIDE R10, R9, 0x4, R88 ;  /* 0x00000004090a7825 */ /* 0x002fc800078e0258 */
[C---:B------:R-:W-:Y:S01]  /*24d50*/  IMAD.WIDE R86, R9.reuse, 0x4, R86 ;  /* 0x0000000409567825 */ /* 0x040fe200078e0256 */
[----:B------:R1:W-:Y:S03]  /*24d60*/  STL.64 [R1+0xf30], R10 ;  /* 0x000f300a01007387 */ /* 0x0003e60000100a00 */
[C---:B---3--:R-:W-:Y:S01]  /*24d70*/  IMAD.WIDE R12, R9.reuse, 0x4, R84 ;  /* 0x00000004090c7825 */ /* 0x048fe200078e0254 */
[----:B------:R-:W-:Y:S04]  /*24d80*/  STL.64 [R1+0xf28], R86 ;  /* 0x000f285601007387 */ /* 0x000fe80000100a00 */
[----:B------:R3:W-:Y:S01]  /*24d90*/  STL.64 [R1+0xf20], R12 ;  /* 0x000f200c01007387 */ /* 0x0007e20000100a00 */
[----:B-1----:R-:W-:-:S04]  /*24da0*/  IMAD.WIDE R10, R9, 0x4, R82 ;  /* 0x00000004090a7825 */ /* 0x002fc800078e0252 */
[C---:B------:R-:W-:Y:S01]  /*24db0*/  IMAD.WIDE R80, R9.reuse, 0x4, R80 ;  /* 0x0000000409507825 */ /* 0x040fe200078e0250 */
[----:B------:R1:W-:Y:S03]  /*24dc0*/  STL.64 [R1+0xf18], R10 ;  /* 0x000f180a01007387 */ /* 0x0003e60000100a00 */
[C---:B---3--:R-:W-:Y:S01]  /*24dd0*/  IMAD.WIDE R12, R9.reuse, 0x4, R78 ;  /* 0x00000004090c7825 */ /* 0x048fe200078e024e */
[----:B------:R-:W-:Y:S03]  /*24de0*/  STL.64 [R1+0xf10], R80 ;  /* 0x000f105001007387 */ /* 0x000fe60000100a00 */
[C---:B------:R-:W-:Y:S01]  /*24df0*/  IMAD.WIDE R74, R9.reuse, 0x4, R74 ;  /* 0x00000004094a7825 */ /* 0x040fe200078e024a */
[----:B------:R3:W-:Y:S03]  /*24e00*/  STL.64 [R1+0xf08], R12 ;  /* 0x000f080c01007387 */ /* 0x0007e60000100a00 */
[----:B-1----:R-:W-:-:S05]  /*24e10*/  IMAD.WIDE R10, R9, 0x4, R76 ;  /* 0x00000004090a7825 */ /* 0x002fca00078e024c */
[----:B------:R1:W-:Y:S01]  /*24e20*/  STL.64 [R1+0xf00], R10 ;  /* 0x000f000a01007387 */ /* 0x0003e20000100a00 */
[----:B---3--:R-:W-:-:S03]  /*24e30*/  IMAD.WIDE R12, R9, 0x4, R72 ;  /* 0x00000004090c7825 */ /* 0x008fc600078e0248 */
[----:B------:R-:W-:Y:S01]  /*24e40*/  STL.64 [R1+0xef8], R74 ;  /* 0x000ef84a01007387 */ /* 0x000fe20000100a00 */
[----:B------:R-:W-:-:S03]  /*24e50*/  IMAD.WIDE R68, R9, 0x4, R68 ;  /* 0x0000000409447825 */ /* 0x000fc600078e0244 */
[----:B------:R3:W-:Y:S01]  /*24e60*/  STL.64 [R1+0xef0], R12 ;  /* 0x000ef00c01007387 */ /* 0x0007e20000100a00 */
        /* <DEDUP_REMOVED lines=20> */
[----:B------:R-:W-:-:S04]  /*24fb0*/  IMAD.WIDE R44, R9, 0x4, R44 ;  /* 0x00000004092c7825 */ /* 0x000fc800078e022c */
[C---:B---3--:R-:W-:Y:S01]  /*24fc0*/  IMAD.WIDE R12, R9.reuse, 0x4, R48 ;  /* 0x00000004090c7825 */ /* 0x048fe200078e0230 */
[----:B------:R-:W-:Y:S03]  /*24fd0*/  STL.64 [R1+0xe58], R50 ;  /* 0x000e583201007387 */ /* 0x000fe60000100a00 */
[C---:B-1----:R-:W-:Y:S01]  /*24fe0*/  IMAD.WIDE R10, R9.reuse, 0x4, R46 ;  /* 0x00000004090a7825 */ /* 0x042fe200078e022e */
[----:B------:R1:W-:Y:S04]  /*24ff0*/  STL.64 [R1+0xe50], R12 ;  /* 0x000e500c01007387 */ /* 0x0003e80000100a00 */
[----:B------:R3:W-:Y:S01]  /*25000*/  STL.64 [R1+0xe48], R10 ;  /* 0x000e480a01007387 */ /* 0x0007e20000100a00 */
[----:B----4-:R-:W-:-:S03]  /*25010*/  IMAD.WIDE R40, R9, 0x4, R40 ;  /* 0x0000000409287825 */ /* 0x010fc600078e0228 */
[----:B------:R-:W-:Y:S01]  /*25020*/  STL.64 [R1+0xe40], R44 ;  /* 0x000e402c01007387 */ /* 0x000fe20000100a00 */
[----:B-1----:R-:W-:-:S04]  /*25030*/  IMAD.WIDE R12, R9, 0x4, R42 ;  /* 0x00000004090c7825 */ /* 0x002fc800078e022a */
[C---:B---3--:R-:W-:Y:S02]  /*25040*/  IMAD.WIDE R10, R9.reuse, 0x4, R246 ;  /* 0x00000004090a7825 */ /* 0x048fe400078e02f6 */
[----:B------:R-:W3:Y:S04]  /*25050*/  LDL.LU.64 R246, [R1+0xe30] ;  /* 0x000e300001f67983 */ /* 0x000ee80000300a00 */
[----:B------:R1:W-:Y:S04]  /*25060*/  STL.64 [R1+0xdd8], R12 ;  /* 0x000dd80c01007387 */ /* 0x0003e80000100a00 */
[----:B------:R2:W-:Y:S04]  /*25070*/  STL.64 [R1+0xdd0], R10 ;  /* 0x000dd00a01007387 */ /* 0x0005e80000100a00 */
[----:B------:R4:W-:Y:S01]  /*25080*/  STL.64 [R1+0xdc8], R40 ;  /* 0x000dc82801007387 */ /* 0x0009e20000100a00 */
[----:B-1----:R-:W-:-:S03]  /*25090*/  IMAD.WIDE R12, R9, 0x4, R244 ;  /* 0x00000004090c7825 */ /* 0x002fc600078e02f4 */
[----:B------:R-:W5:Y:S04]  /*250a0*/  LDL.LU.64 R92, [R1+0xe28] ;  /* 0x000e2800015c7983 */ /* 0x000f680000300a00 */
[----:B------:R-:W-:Y:S04]  /*250b0*/  STL.64 [R1+0xdc0], R12 ;  /* 0x000dc00c01007387 */ /* 0x000fe80000100a00 */
[----:B------:R-:W5:Y:S01]  /*250c0*/  LDL.LU.64 R90, [R1+0xe20] ;  /* 0x000e2000015a7983 */ /* 0x000f620000300a00 */
[----:B--2---:R-:W-:-:S05]  /*250d0*/  IMAD.WIDE R10, R9, 0x4, R36 ;  /* 0x00000004090a7825 */ /* 0x004fca00078e0224 */
[----:B------:R3:W-:Y:S04]  /*250e0*/  STL.64 [R1+0xd58], R10 ;  /* 0x000d580a01007387 */ /* 0x0007e80000100a00 */
[----:B------:R-:W2:Y:S04]  /*250f0*/  LDL.LU.64 R88, [R1+0xe18] ;  /* 0x000e180001587983 */ /* 0x000ea80000300a00 */
        /* <DEDUP_REMOVED lines=24> */
[----:B----4-:R-:W4:Y:S04]  /*25280*/  LDL.LU.64 R40, [R1+0x3d8] ;  /* 0x0003d80001287983 */ /* 0x010f280000300a00 */
[----:B------:R-:W4:Y:S01]  /*25290*/  LDL.LU.64 R244, [R1+0x3d0] ;  /* 0x0003d00001f47983 */ /* 0x000f220000300a00 */
[----:B---3--:R-:W-:-:S05]  /*252a0*/  IMAD.WIDE R10, R9, 0x4, R246 ;  /* 0x00000004090a7825 */ /* 0x008fca00078e02f6 */
[----:B------:R2:W-:Y:S04]  /*252b0*/  STL.64 [R1+0xd50], R10 ;  /* 0x000d500a01007387 */ /* 0x0005e80000100a00 */
[----:B------:R-:W3:Y:S01]  /*252c0*/  LDL.LU.64 R246, [R1+0x3c8] ;  /* 0x0003c80001f67983 */ /* 0x000ee20000300a00 */
[----:B-----5:R-:W-:-:S04]  /*252d0*/  IMAD.WIDE R92, R9, 0x4, R92 ;  /* 0x00000004095c7825 */ /* 0x020fc800078e025c */
[C---:B------:R-:W-:Y:S01]  /*252e0*/  IMAD.WIDE R12, R9.reuse, 0x4, R90 ;  /* 0x00000004090c7825 */ /* 0x040fe200078e025a */
[----:B------:R-:W-:Y:S04]  /*252f0*/  STL.64 [R1+0xd48], R92 ;  /* 0x000d485c01007387 */ /* 0x000fe80000100a00 */
[----:B------:R1:W-:Y:S01]  /*25300*/  STL.64 [R1+0xd40], R12 ;  /* 0x000d400c01007387 */ /* 0x0003e20000100a00 */
[----:B--2---:R-:W-:-:S04]  /*25310*/  IMAD.WIDE R10, R9, 0x4, R88 ;  /* 0x00000004090a7825 */ /* 0x004fc800078e0258 */
[C---:B------:R-:W-:Y:S01]  /*25320*/  IMAD.WIDE R86, R9.reuse, 0x4, R86 ;  /* 0x0000000409567825 */ /* 0x040fe200078e0256 */
[----:B------:R2:W-:Y:S03]  /*25330*/  STL.64 [R1+0xc58], R10 ;  /* 0x000c580a01007387 */ /* 0x0005e60000100a00 */
[C---:B-1----:R-:W-:Y:S01]  /*25340*/  IMAD.WIDE R12, R9.reuse, 0x4, R84 ;  /* 0x00000004090c7825 */ /* 0x042fe200078e0254 */
[----:B------:R-:W-:Y:S04]  /*25350*/  STL.64 [R1+0xc50], R86 ;  /* 0x000c505601007387 */ /* 0x000fe80000100a00 */
[----:B------:R1:W-:Y:S01]  /*25360*/  STL.64 [R1+0xc48], R12 ;  /* 0x000c480c01007387 */ /* 0x0003e20000100a00 */
[----:B--2---:R-:W-:-:S04]  /*25370*/  IMAD.WIDE R10, R9, 0x4, R82 ;  /* 0x00000004090a7825 */ /* 0x004fc800078e0252 */
[C---:B------:R-:W-:Y:S01]  /*25380*/  IMAD.WIDE R80, R9.reuse, 0x4, R80 ;  /* 0x0000000409507825 */ /* 0x040fe200078e0250 */
[----:B------:R2:W-:Y:S03]  /*25390*/  STL.64 [R1+0xc40], R10 ;  /* 0x000c400a01007387 */ /* 0x0005e60000100a00 */
[C---:B-1----:R-:W-:Y:S01]  /*253a0*/  IMAD.WIDE R12, R9.reuse, 0x4, R78 ;  /* 0x00000004090c7825 */ /* 0x042fe200078e024e */
[----:B------:R-:W-:Y:S03]  /*253b0*/  STL.64 [R1+0xc38], R80 ;  /* 0x000c385001007387 */ /* 0x000fe60000100a00 */
[C---:B------:R-:W-:Y:S01]  /*253c0*/  IMAD.WIDE R74, R9.reuse, 0x4, R74 ;  /* 0x00000004094a7825 */ /* 0x040fe200078e024a */
[----:B------:R1:W-:Y:S03]  /*253d0*/  STL.64 [R1+0xc30], R12 ;  /* 0x000c300c01007387 */ /* 0x0003e60000100a00 */
[----:B--2---:R-:W-:-:S05]  /*253e0*/  IMAD.WIDE R10, R9, 0x4, R76 ;  /* 0x00000004090a7825 */ /* 0x004fca00078e024c */
[----:B------:R2:W-:Y:S01]  /*253f0*/  STL.64 [R1+0xb68], R10 ;  /* 0x000b680a01007387 */ /* 0x0005e20000100a00 */
[----:B-1----:R-:W-:-:S03]  /*25400*/  IMAD.WIDE R12, R9, 0x4, R72 ;  /* 0x00000004090c7825 */ /* 0x002fc600078e0248 */
[----:B------:R-:W-:Y:S01]  /*25410*/  STL.64 [R1+0xb60], R74 ;  /* 0x000b604a01007387 */ /* 0x000fe20000100a00 */
[----:B------:R-:W-:-:S03]  /*25420*/  IMAD.WIDE R68, R9, 0x4, R68 ;  /* 0x0000000409447825 */ /* 0x000fc600078e0244 */
[----:B------:R1:W-:Y:S01]  /*25430*/  STL.64 [R1+0xb58], R12 ;  /* 0x000b580c01007387 */ /* 0x0003e20000100a00 */
        /* <DEDUP_REMOVED lines=20> */
[----:B------:R-:W-:-:S04]  /*25580*/  IMAD.WIDE R44, R9, 0x4, R44 ;  /* 0x00000004092c7825 */ /* 0x000fc800078e022c */
[C---:B-1----:R-:W-:Y:S01]  /*25590*/  IMAD.WIDE R12, R9.reuse, 0x4, R48 ;  /* 0x00000004090c7825 */ /* 0x042fe200078e0230 */
[----:B------:R-:W-:Y:S03]  /*255a0*/  STL.64 [R1+0x990], R50 ;  /* 0x0009903201007387 */ /* 0x000fe60000100a00 */
[C---:B--2---:R-:W-:Y:S01]  /*255b0*/  IMAD.WIDE R10, R9.reuse, 0x4, R46 ;  /* 0x00000004090a7825 */ /* 0x044fe200078e022e */
[----:B------:R-:W-:Y:S04]  /*255c0*/  STL.64 [R1+0x958], R12 ;  /* 0x0009580c01007387 */ /* 0x000fe80000100a00 */
[----:B------:R1:W-:Y:S04]  /*255d0*/  STL.64 [R1+0x950], R10 ;  /* 0x0009500a01007387 */ /* 0x0003e80000100a00 */
[----:B------:R-:W-:Y:S01]  /*255e0*/  STL.64 [R1+0x948], R44 ;  /* 0x0009482c01007387 */ /* 0x000fe20000100a00 */
[----:B-1----:R-:W-:-:S03]  /*255f0*/  IMAD.WIDE R10, R9, 0x4, R36 ;  /* 0x00000004090a7825 */ /* 0x002fc600078e0224 */
[----:B------:R-:W2:Y:S01]  /*25600*/  LDL.LU.64 R36, [R1+0x3c0] ;  /* 0x0003c00001247983 */ /* 0x000ea20000300a00 */
[----:B------:R-:W-:-:S04]  /*25610*/  IMAD.WIDE R12, R9, 0x4, R42 ;  /* 0x00000004090c7825 */ /* 0x000fc800078e022a */
[C---:B----4-:R-:W-:Y:S01]  /*25620*/  IMAD.WIDE R40, R9.reuse, 0x4, R40 ;  /* 0x0000000409287825 */ /* 0x050fe200078e0228 */
[----:B------:R1:W-:Y:S04]  /*25630*/  STL.64 [R1+0x940], R12 ;  /* 0x0009400c01007387 */ /* 0x0003e80000100a00 */
[----:B------:R3:W-:Y:S04]  /*25640*/  STL.64 [R1+0x928], R10 ;  /* 0x0009280a01007387 */ /* 0x0007e80000100a00 */
[----:B------:R4:W-:Y:S01]  /*25650*/  STL.64 [R1+0x920], R40 ;  /* 0x0009202801007387 */ /* 0x0009e20000100a00 */
[----:B-1----:R-:W-:-:S03]  /*25660*/  IMAD.WIDE R12, R9, 0x4, R244 ;  /* 0x00000004090c7825 */ /* 0x002fc600078e02f4 */
[----:B------:R-:W5:Y:S04]  /*25670*/  LDL.LU.64 R92, [R1+0x3b8] ;  /* 0x0003b800015c7983 */ /* 0x000f680000300a00 */
[----:B------:R-:W-:Y:S01]  /*25680*/  STL.64 [R1+0x918], R12 ;  /* 0x0009180c01007387 */ /* 0x000fe20000100a00 */
[----:B---3--:R-:W-:-:S03]  /*25690*/  IMAD.WIDE R10, R9, 0x4, R246 ;  /* 0x00000004090a7825 */ /* 0x008fc600078e02f6 */
        /* <DEDUP_REMOVED lines=4175> */
[----:B----4-:R-:W-:-:S04]  /*35b90*/  IMAD.WIDE R40, R9, 0x4, R40 ;  /* 0x0000000409287825 */ /* 0x010fc800078e0228 */
[C---:B-1----:R-:W-:Y:S02]  /*35ba0*/  IMAD.WIDE R10, R9.reuse, 0x4, R246 ;  /* 0x00000004090a7825 */ /* 0x042fe400078e02f6 */
        /* <DEDUP_REMOVED lines=41> */
[C---:B-1----:R-:W-:Y:S01]  /*35e40*/  IMAD.WIDE R10, R9.reuse, 0x4, R90 ;  /* 0x00000004090a7825 */ /* 0x042fe200078e025a */
        /* <DEDUP_REMOVED lines=50> */
[----:B------:R-:W-:-:S05]  /*36170*/  IMAD.WIDE R10, R9, 0x4, R42 ;  /* 0x00000004090a7825 */ /* 0x000fca00078e022a */
[----:B------:R4:W-:Y:S04]  /*36180*/  STL.64 [R1+0x6dd8], R10 ;  /* 0x006dd80a01007387 */ /* 0x0009e80000100a00 */
[----:B------:R3:W-:Y:S01]  /*36190*/  STL.64 [R1+0x6dd0], R12 ;  /* 0x006dd00c01007387 */ /* 0x0007e20000100a00 */
[----:B----4-:R-:W-:-:S04]  /*361a0*/  IMAD.WIDE R10, R9, 0x4, R40 ;  /* 0x00000004090a7825 */ /* 0x010fc800078e0228 */
[C---:B------:R-:W-:Y:S01]  /*361b0*/  IMAD.WIDE R40, R9.reuse, 0x4, R244 ;  /* 0x0000000409287825 */ /* 0x040fe200078e02f4 */
[----:B------:R1:W-:Y:S03]  /*361c0*/  STL.64 [R1+0x6dc8], R10 ;  /* 0x006dc80a01007387 */ /* 0x0003e60000100a00 */
[C---:B---3--:R-:W-:Y:S01]  /*361d0*/  IMAD.WIDE R12, R9.reuse, 0x4, R246 ;  /* 0x00000004090c7825 */ /* 0x048fe200078e02f6 */
[----:B------:R-:W-:Y:S03]  /*361e0*/  STL.64 [R1+0x6dc0], R40 ;  /* 0x006dc02801007387 */ /* 0x000fe60000100a00 */
[C---:B-1----:R-:W-:Y:S02]  /*361f0*/  IMAD.WIDE R10, R9.reuse, 0x4, R2 ;  /* 0x00000004090a7825 */ /* 0x042fe400078e0202 */
        /* <DEDUP_REMOVED lines=9> */
[----:B------:R-:W3:Y:S04]  /*36290*/  LDL.LU.64 R104, [R1+0x76e0] ;  /* 0x0076e00001687983 */ /* 0x000ee80000300a00 */
[----:B------:R1:W-:Y:S02]  /*362a0*/  STL.64 [R1+0x6da0], R10 ;  /* 0x006da00a01007387 */ /* 0x0003e40000100a00 */
[C---:B-1----:R-:W-:Y:S02]  /*362b0*/  IMAD.WIDE R10, R9.reuse, 0x4, R38 ;  /* 0x00000004090a7825 */ /* 0x042fe400078e0226 */
[----:B------:R-:W4:Y:S04]  /*362c0*/  LDL.LU.64 R38, [R1+0x76d8] ;  /* 0x0076d80001267983 */ /* 0x000f280000300a00 */
[----:B------:R1:W-:Y:S04]  /*362d0*/  STL.64 [R1+0x6d98], R12 ;  /* 0x006d980c01007387 */ /* 0x0003e80000100a00 */
[----:B------:R1:W-:Y:S02]  /*362e0*/  STL.64 [R1+0x6d90], R10 ;  /* 0x006d900a01007387 */ /* 0x0003e40000100a00 */
[----:B-1----:R-:W-:-:S02]  /*362f0*/  IMAD.WIDE R12, R9, 0x4, R6 ;  /* 0x00000004090c7825 */ /* 0x002fc400078e0206 */
[----:B------:R-:W5:Y:S02]  /*36300*/  LDL.LU.64 R6, [R1+0x76d0] ;  /* 0x0076d00001067983 */ /* 0x000f640000300a00 */
[C---:B------:R-:W-:Y:S02]  /*36310*/  IMAD.WIDE R10, R9.reuse, 0x4, R16 ;  /* 0x00000004090a7825 */ /* 0x040fe400078e0210 */
[----:B------:R1:W-:Y:S04]  /*36320*/  STL.64 [R1+0x6e48], R12 ;  /* 0x006e480c01007387 */ /* 0x0003e80000100a00 */
[----:B------:R1:W-:Y:S02]  /*36330*/  STL.64 [R1+0x6e40], R10 ;  /* 0x006e400a01007387 */ /* 0x0003e40000100a00 */
[----:B-1----:R-:W-:-:S04]  /*36340*/  IMAD.WIDE R12, R9, 0x4, R18 ;  /* 0x00000004090c7825 */ /* 0x002fc800078e0212 */
[C---:B------:R-:W-:Y:S01]  /*36350*/  IMAD.WIDE R10, R9.reuse, 0x4, R20 ;  /* 0x00000004090a7825 */ /* 0x040fe200078e0214 */
        /* <DEDUP_REMOVED lines=9> */
[----:B------:R1:W-:Y:S01]  /*363f0*/  STL.64 [R1+0x6e10], R10 ;  /* 0x006e100a01007387 */ /* 0x0003e20000100a00 */
[----:B------:R-:W-:-:S04]  /*36400*/  IMAD.WIDE R16, R9, 0x4, R34 ;  /* 0x0000000409107825 */ /* 0x000fc800078e0222 */
[----:B-1----:R-:W-:-:S04]  /*36410*/  IMAD.WIDE R12, R9, 0x4, R30 ;  /* 0x00000004090c7825 */ /* 0x002fc800078e021e */
[C---:B------:R-:W-:Y:S01]  /*36420*/  IMAD.WIDE R10, R9.reuse, 0x4, R32 ;  /* 0x00000004090a7825 */ /* 0x040fe200078e0220 */
[----:B------:R-:W-:Y:S04]  /*36430*/  STL.64 [R1+0x6e08], R12 ;  /* 0x006e080c01007387 */ /* 0x000fe80000100a00 */
[----:B------:R1:W-:Y:S04]  /*36440*/  STL.64 [R1+0x6e00], R10 ;  /* 0x006e000a01007387 */ /* 0x0003e80000100a00 */
[----:B------:R4:W-:Y:S04]  /*36450*/  STL.64 [R1+0x6df8], R16 ;  /* 0x006df81001007387 */ /* 0x0009e80000100a00 */
[----:B------:R-:W3:Y:S01]  /*36460*/  LDL.LU R40, [R1+0x3afc] ;  /* 0x003afc0001287983 */ /* 0x000ee20000300800 */
[----:B-1----:R-:W-:-:S04]  /*36470*/  IMAD.WIDE R10, R9, 0x4, R14 ;  /* 0x00000004090a7825 */ /* 0x002fc800078e020e */
[----:B--2---:R-:W-:-:S05]  /*36480*/  IMAD.WIDE R12, R9, 0x4, R36 ;  /* 0x00000004090c7825 */ /* 0x004fca00078e0224 */
[----:B------:R5:W-:Y:S04]  /*36490*/  STL.64 [R1+0x1740], R12 ;  /* 0x0017400c01007387 */ /* 0x000be80000100a00 */
[----:B------:R-:W2:Y:S04]  /*364a0*/  LDL.LU R41, [R1+0x3c78] ;  /* 0x003c780001297983 */ /* 0x000ea80000300800 */
[----:B------:R-:W-:Y:S04]  /*364b0*/  STL.64 [R1+0x6df0], R10 ;  /* 0x006df00a01007387 */ /* 0x000fe80000100a00 */
[----:B------:R-:W4:Y:S04]  /*364c0*/  LDL.LU R244, [R1+0x3cbc] ;  /* 0x003cbc0001f47983 */ /* 0x000f280000300800 */
[----:B------:R-:W5:Y:S04]  /*364d0*/  LDL.LU R245, [R1+0x3f10] ;  /* 0x003f100001f57983 */ /* 0x000f680000300800 */
[----:B------:R-:W5:Y:S04]  /*364e0*/  LDL.LU R246, [R1+0x3f14] ;  /* 0x003f140001f67983 */ /* 0x000f680000300800 */
[----:B------:R-:W5:Y:S04]  /*364f0*/  LDL.LU R247, [R1+0x3f18] ;  /* 0x003f180001f77983 */ /* 0x000f680000300800 */
[----:B------:R-:W5:Y:S04]  /*36500*/  LDL.LU R36, [R1+0x3f1c] ;  /* 0x003f1c0001247983 */ /* 0x000f680000300800 */
[----:B------:R-:W5:Y:S04]  /*36510*/  LDL.LU R37, [R1+0x3f20] ;  /* 0x003f200001257983 */ /* 0x000f680000300800 */
[----:B------:R-:W4:Y:S04]  /*36520*/  LDL.LU R252, [R1+0x3f24] ;  /* 0x003f240001fc7983 */ /* 0x000f280000300800 */
[----:B------:R-:W5:Y:S04]  /*36530*/  LDL.LU R55, [R1+0x3f28] ;  /* 0x003f280001377983 */ /* 0x000f680000300800 */
        /* <DEDUP_REMOVED lines=11> */
[----:B------:R-:W5:Y:S01]  /*365f0*/  LDL.LU R43, [R1+0x3f7c] ;  /* 0x003f7c00012b7983 */ /* 0x000f620000300800 */
[----:B---3--:R-:W-:Y:S01]  /*36600*/  IMAD R9, R40, UR18, RZ ;  /* 0x0000001228097c24 */ /* 0x008fe2000f8e02ff */
[----:B------:R-:W-:-:S02]  /*36610*/  ULDC UR18, c[0x0][0x240] ;  /* 0x0000900000127ab9 */ /* 0x000fc40000000800 */
[----:B------:R-:W3:Y:S01]  /*36620*/  LDL.LU R40, [R1+0x3f80] ;  /* 0x003f800001287983 */ /* 0x000ee20000300800 */
[----:B--2---:R-:W-:Y:S01]  /*36630*/  IMAD R226, R41, UR17, RZ ;  /* 0x0000001129e27c24 */ /* 0x004fe2000f8e02ff */
[----:B------:R-:W-:Y:S02]  /*36640*/  ULDC UR17, c[0x0][0x240] ;  /* 0x0000900000117ab9 */ /* 0x000fe40000000800 */
[----:B------:R-:W2:Y:S01]  /*36650*/  LDL.LU R41, [R1+0x3f84] ;  /* 0x003f840001297983 */ /* 0x000ea20000300800 */
[----:B----4-:R-:W-:Y:S01]  /*36660*/  IMAD R240, R252, UR12, RZ ;  /* 0x0000000cfcf07c24 */ /* 0x010fe2000f8e02ff */
[----:B------:R-:W-:Y:S01]  /*36670*/  ULDC UR12, c[0x0][0x240] ;  /* 0x00009000000c7ab9 */ /* 0x000fe20000000800 */
[----:B------:R-:W1:Y:S01]  /*36680*/  S2R R252, SR_TID.X ;  /* 0x0000000000fc7919 */ /* 0x000e620000002100 */
[----:B------:R-:W-:Y:S01]  /*36690*/  IMAD R210, R244, UR16, RZ ;  /* 0x00000010f4d27c24 */ /* 0x000fe2000f8e02ff */
[----:B------:R-:W-:Y:S01]  /*366a0*/  ULDC UR16, c[0x0][0x240] ;  /* 0x0000900000107ab9 */ /* 0x000fe20000000800 */
[----:B-----5:R-:W-:Y:S01]  /*366b0*/  IMAD R194, R245, UR15, RZ ;  /* 0x0000000ff5c27c24 */ /* 0x020fe2000f8e02ff */
[----:B------:R-:W4:Y:S01]  /*366c0*/  LDL.LU R244, [R1+0x3f88] ;  /* 0x003f880001f47983 */ /* 0x000f220000300800 */
[----:B------:R-:W-:Y:S01]  /*366d0*/  IMAD R178, R246, UR14, RZ ;  /* 0x0000000ef6b27c24 */ /* 0x000fe2000f8e02ff */
[----:B------:R-:W-:Y:S01]  /*366e0*/  ULDC UR15, c[0x0][0x240] ;  /* 0x00009000000f7ab9 */ /* 0x000fe20000000800 */
[----:B------:R-:W-:Y:S01]  /*366f0*/  IMAD R162, R247, UR61, RZ ;  /* 0x0000003df7a27c24 */ /* 0x000fe2000f8e02ff */
[----:B------:R-:W5:Y:S01]  /*36700*/  LDL.LU R245, [R1+0x3f8c] ;  /* 0x003f8c0001f57983 */ /* 0x000f620000300800 */
        /* <DEDUP_REMOVED lines=18> */
[----:B-1----:R-:W-:-:S02]  /*36830*/  LOP3.LUT R54, R252, 0x1f, RZ, 0xc0, !PT ;  /* 0x0000001ffc367812 */ /* 0x002fc400078ec0ff */
[----:B------:R-:W5:Y:S02]  /*36840*/  LDL.LU R252, [R1+0x3fa0] ;  /* 0x003fa00001fc7983 */ /* 0x000f640000300800 */
[----:B------:R-:W-:Y:S02]  /*36850*/  LOP3.LUT R54, R54, 0x20, RZ, 0xfc, !PT ;  /* 0x0000002036367812 */ /* 0x000fe400078efcff */
[----:B------:R-:W5:Y:S04]  /*36860*/  LDL.LU R62, [R1+0x3fa4] ;  /* 0x003fa400013e7983 */ /* 0x000f680000300800 */
[----:B------:R-:W5:Y:S04]  /*36870*/  LDL.LU R63, [R1+0x3fa8] ;  /* 0x003fa800013f7983 */ /* 0x000f680000300800 */
[----:B------:R-:W5:Y:S04]  /*36880*/  LDL.LU R60, [R1+0x3fac] ;  /* 0x003fac00013c7983 */ /* 0x000f680000300800 */
[----:B------:R-:W5:Y:S01]  /*36890*/  LDL.LU R61, [R1+0x3fb0] ;  /* 0x003fb000013d7983 */ /* 0x000f620000300800 */
[----:B------:R-:W-:-:S03]  /*368a0*/  ISETP.GE.AND P4, PT, R54, R5, PT ;  /* 0x000000053600720c */ /* 0x000fc60003f86270 */
        /* <DEDUP_REMOVED lines=8> */
[----:B------:R-:W-:-:S03]  /*36930*/  IMAD R222, R46, UR54, RZ ;  /* 0x000000362ede7c24 */ /* 0x000fc6000f8e02ff */
        /* <DEDUP_REMOVED lines=10> */
[----:B------:R-:W5:Y:S04]  /*369e0*/  LDL.LU R47, [R1+0x4008] ;  /* 0x00400800012f7983 */ /* 0x000f680000300800 */
[----:B------:R-:W5:Y:S04]  /*369f0*/  LDL.LU R44, [R1+0x400c] ;  /* 0x00400c00012c7983 */ /* 0x000f680000300800 */
[----:B------:R-:W5:Y:S04]  /*36a00*/  LDL.LU R45, [R1+0x4010] ;  /* 0x00401000012d7983 */ /* 0x000f680000300800 */
[----:B------:R-:W5:Y:S04]  /*36a10*/  LDL.LU R42, [R1+0x4014] ;  /* 0x00401400012a7983 */ /* 0x000f680000300800 */
[----:B------:R-:W5:Y:S01]  /*36a20*/  LDL.LU R43, [R1+0x4018] ;  /* 0x00401800012b7983 */ /* 0x000f620000300800 */
[----:B---3--:R-:W-:-:S03]  /*36a30*/  IMAD R126, R40, UR48, RZ ;  /* 0x00000030287e7c24 */ /* 0x008fc6000f8e02ff */
[----:B------:R-:W3:Y:S01]  /*36a40*/  LDL.LU R40, [R1+0x401c] ;  /* 0x00401c0001287983 */ /* 0x000ee20000300800 */
[----:B--2---:R-:W-:Y:S02]  /*36a50*/  IMAD R236, R41, UR47, RZ ;  /* 0x0000002f29ec7c24 */ /* 0x004fe4000f8e02ff */
[----:B----4-:R-:W-:Y:S02]  /*36a60*/  IMAD R220, R244, UR46, RZ ;  /* 0x0000002ef4dc7c24 */ /* 0x010fe4000f8e02ff */
[----:B-----5:R-:W-:Y:S02]  /*36a70*/  IMAD R124, R252, UR40, RZ ;  /* 0x00000028fc7c7c24 */ /* 0x020fe4000f8e02ff */
[----:B------:R-:W2:Y:S04]  /*36a80*/  LDL.LU R252, [R1+0x4020] ;  /* 0x0040200001fc7983 */ /* 0x000ea80000300800 */
[----:B------:R-:W4:Y:S04]  /*36a90*/  LDL.LU R41, [R1+0x4024] ;  /* 0x0040240001297983 */ /* 0x000f280000300800 */
[----:B------:R-:W5:Y:S01]  /*36aa0*/  LDL.LU R244, [R1+0x4028] ;  /* 0x0040280001f47983 */ /* 0x000f620000300800 */
[----:B------:R-:W-:-:S03]  /*36ab0*/  IMAD R204, R245, UR45, RZ ;  /* 0x0000002df5cc7c24 */ /* 0x000fc6000f8e02ff */
[----:B------:R-:W2:Y:S01]  /*36ac0*/  LDL.LU R245, [R1+0x402c] ;  /* 0x00402c0001f57983 */ /* 0x000ea20000300800 */
        /* <DEDUP_REMOVED lines=8> */
[----:B------:R-:W-:-:S04]  /*36b50*/  IMAD.WIDE R16, R9, 0x4, R38 ;  /* 0x0000000409107825 */ /* 0x000fc800078e0226 */
[C---:B------:R-:W-:Y:S01]  /*36b60*/  IMAD.WIDE R14, R9.reuse, 0x4, R104 ;  /* 0x00000004090e7825 */ /* 0x040fe200078e0268 */
[----:B------:R1:W-:Y:S03]  /*36b70*/  STL.64 [R1+0x430], R16 ;  /* 0x0004301001007387 */ /* 0x0003e60000100a00 */
[----:B------:R-:W-:Y:S01]  /*36b80*/  IMAD.WIDE R12, R9, 0x4, R110 ;  /* 0x00000004090c7825 */ /* 0x000fe200078e026e */
[----:B------:R1:W-:Y:S04]  /*36b90*/  STL.64 [R1+0x428], R14 ;  /* 0x0004280e01007387 */ /* 0x0003e80000100a00 */
[----:B------:R1:W-:Y:S01]  /*36ba0*/  STL.64 [R1+0x420], R12 ;  /* 0x0004200c01007387 */ /* 0x0003e20000100a00 */
[----:B------:R-:W-:-:S02]  /*36bb0*/  IMAD R234, R62, UR39, RZ ;  /* 0x000000273eea7c24 */ /* 0x000fc4000f8e02ff */
[----:B-1----:R-:W-:-:S04]  /*36bc0*/  IMAD.WIDE R16, R9, 0x4, R112 ;  /* 0x0000000409107825 */ /* 0x002fc800078e0270 */
[--C-:B------:R-:W-:Y:S01]  /*36bd0*/  IMAD.WIDE R14, R240, 0x4, R38.reuse ;  /* 0x00000004f00e7825 */ /* 0x100fe200078e0226 */
[----:B------:R1:W-:Y:S03]  /*36be0*/  STL.64 [R1+0x418], R16 ;  /* 0x0004181001007387 */ /* 0x0003e60000100a00 */
[--C-:B------:R-:W-:Y:S01]  /*36bf0*/  IMAD.WIDE R12, R238, 0x4, R38.reuse ;  /* 0x00000004ee0c7825 */ /* 0x100fe200078e0226 */
[----:B------:R1:W-:Y:S03]  /*36c00*/  STL.64 [R1+0x3d8], R14 ;  /* 0x0003d80e01007387 */ /* 0x0003e60000100a00 */
[----:B------:R-:W-:Y:S01]  /*36c10*/  IMAD R232, R54, UR31, RZ ;  /* 0x0000001f36e87c24 */ /* 0x000fe2000f8e02ff */
[----:B------:R1:W-:Y:S02]  /*36c20*/  STL.64 [R1+0x398], R12 ;  /* 0x0003980c01007387 */ /* 0x0003e40000100a00 */
[----:B-1----:R-:W-:-:S04]  /*36c30*/  IMAD.WIDE R16, R236, 0x4, R38 ;  /* 0x00000004ec107825 */ /* 0x002fc800078e0226 */
[--C-:B------:R-:W-:Y:S01]  /*36c40*/  IMAD.WIDE R14, R234, 0x4, R38.reuse ;  /* 0x00000004ea0e7825 */ /* 0x100fe200078e0226 */
[----:B------:R1:W-:Y:S03]  /*36c50*/  STL.64 [R1+0x358], R16 ;  /* 0x0003581001007387 */ /* 0x0003e60000100a00 */
[----:B------:R-:W-:Y:S02]  /*36c60*/  IMAD R230, R46, UR23, RZ ;  /* 0x000000172ee67c24 */ /* 0x000fe4000f8e02ff */
[--C-:B------:R-:W-:Y:S01]  /*36c70*/  IMAD.WIDE R12, R232, 0x4, R38.reuse ;  /* 0x00000004e80c7825 */ /* 0x100fe200078e0226 */
[----:B------:R-:W-:Y:S04]  /*36c80*/  STL.64 [R1+0x318], R14 ;  /* 0x0003180e01007387 */ /* 0x000fe80000100a00 */
[----:B------:R1:W-:Y:S02]  /*36c90*/  STL.64 [R1+0x2d8], R12 ;  /* 0x0002d80c01007387 */ /* 0x0003e40000100a00 */
[----:B-1----:R-:W-:-:S05]  /*36ca0*/  IMAD.WIDE R16, R230, 0x4, R38 ;  /* 0x00000004e6107825 */ /* 0x002fca00078e0226 */
[----:B------:R1:W-:Y:S01]  /*36cb0*/  STL.64 [R1+0x298], R16 ;  /* 0x0002981001007387 */ /* 0x0003e20000100a00 */
[----:B------:R-:W-:-:S04]  /*36cc0*/  IMAD.WIDE R12, R226, 0x4, R38 ;  /* 0x00000004e20c7825 */ /* 0x000fc800078e0226 */
[----:B------:R-:W-:Y:S02]  /*36cd0*/  IMAD R218, R63, UR38, RZ ;  /* 0x000000263fda7c24 */ /* 0x000fe4000f8e02ff */
[----:B-1----:R-:W-:-:S04]  /*36ce0*/  IMAD.WIDE R16, R224, 0x4, R38 ;  /* 0x00000004e0107825 */ /* 0x002fc800078e0226 */
[----:B------:R-:W-:Y:S02]  /*36cf0*/  IMAD R216, R55, UR30, RZ ;  /* 0x0000001e37d87c24 */ /* 0x000fe4000f8e02ff */
[----:B------:R-:W-:Y:S02]  /*36d00*/  IMAD R214, R47, UR22, RZ ;  /* 0x000000162fd67c24 */ /* 0x000fe4000f8e02ff */
[----:B------:R-:W-:Y:S01]  /*36d10*/  IMAD R208, R3, UR6, RZ ;  /* 0x0000000603d07c24 */ /* 0x000fe2000f8e02ff */
[----:B------:R-:W-:Y:S01]  /*36d20*/  ULDC UR6, c[0x0][0x240] ;  /* 0x0000900000067ab9 */ /* 0x000fe20000000800 */
[----:B------:R-:W-:Y:S02]  /*36d30*/  IMAD R202, R60, UR37, RZ ;  /* 0x000000253cca7c24 */ /* 0x000fe4000f8e02ff */
[----:B------:R-:W-:Y:S02]  /*36d40*/  IMAD R200, R52, UR29, RZ ;  /* 0x0000001d34c87c24 */ /* 0x000fe4000f8e02ff */
[----:B------:R-:W-:-:S02]  /*36d50*/  IMAD R198, R44, UR21, RZ ;  /* 0x000000152cc67c24 */ /* 0x000fc4000f8e02ff */
[----:B------:R-:W-:Y:S02]  /*36d60*/  IMAD R186, R61, UR36, RZ ;  /* 0x000000243dba7c24 */ /* 0x000fe4000f8e02ff */
[----:B------:R-:W-:Y:S02]  /*36d70*/  IMAD R184, R53, UR28, RZ ;  /* 0x0000001c35b87c24 */ /* 0x000fe4000f8e02ff */
[----:B------:R-:W-:Y:S02]  /*36d80*/  IMAD R182, R45, UR20, RZ ;  /* 0x000000142db67c24 */ /* 0x000fe4000f8e02ff */
        /* <DEDUP_REMOVED lines=8> */
[----:B---3--:R-:W-:-:S02]  /*36e10*/  IMAD R134, R40, UR17, RZ ;  /* 0x0000001128867c24 */ /* 0x008fc4000f8e02ff */
[----:B------:R-:W-:Y:S02]  /*36e20*/  IMAD R122, R57, UR32, RZ ;  /* 0x00000020397a7c24 */ /* 0x000fe4000f8e02ff */
[----:B------:R-:W-:Y:S02]  /*36e30*/  IMAD R120, R49, UR24, RZ ;  /* 0x0000001831787c24 */ /* 0x000fe4000f8e02ff */
[----:B------:R-:W-:Y:S02]  /*36e40*/  IMAD R6, R6, UR6, RZ ;  /* 0x0000000606067c24 */ /* 0x000fe4000f8e02ff */
[----:B----4-:R-:W-:-:S04]  /*36e50*/  IMAD R228, R41, UR15, RZ ;  /* 0x0000000f29e47c24 */ /* 0x010fc8000f8e02ff */
[----:B------:R-:W-:-:S05]  /*36e60*/  IMAD.WIDE R14, R228, 0x4, R38 ;  /* 0x00000004e40e7825 */ /* 0x000fca00078e0226 */
[----:B------:R1:W-:Y:S04]  /*36e70*/  STL.64 [R1+0x258], R14 ;  /* 0x0002580e01007387 */ /* 0x0003e80000100a00 */
[----:B------:R3:W-:Y:S01]  /*36e80*/  STL.64 [R1+0x410], R12 ;  /* 0x0004100c01007387 */ /* 0x0007e20000100a00 */
[----:B-----5:R-:W-:-:S03]  /*36e90*/  IMAD R212, R244, UR14, RZ ;  /* 0x0000000ef4d47c24 */ /* 0x020fc6000f8e02ff */
[----:B------:R4:W-:Y:S01]  /*36ea0*/  STL.64 [R1+0x3d0], R16 ;  /* 0x0003d01001007387 */ /* 0x0009e20000100a00 */
[----:B-1----:R-:W-:-:S04]  /*36eb0*/  IMAD.WIDE R14, R222, 0x4, R38 ;  /* 0x00000004de0e7825 */ /* 0x002fc800078e0226 */
[--C-:B---3--:R-:W-:Y:S01]  /*36ec0*/  IMAD.WIDE R12, R220, 0x4, R38.reuse ;  /* 0x00000004dc0c7825 */ /* 0x108fe200078e0226 */
[----:B------:R1:W-:Y:S03]  /*36ed0*/  STL.64 [R1+0x390], R14 ;  /* 0x0003900e01007387 */ /* 0x0003e60000100a00 */
[--C-:B----4-:R-:W-:Y:S01]  /*36ee0*/  IMAD.WIDE R16, R218, 0x4, R38.reuse ;  /* 0x00000004da107825 */ /* 0x110fe200078e0226 */
[----:B------:R3:W-:Y:S04]  /*36ef0*/  STL.64 [R1+0x350], R12 ;  /* 0x0003500c01007387 */ /* 0x0007e80000100a00 */
        /* <DEDUP_REMOVED lines=11> */
[----:B------:R3:W-:Y:S03]  /*36fb0*/  STL.64 [R1+0x3c8], R12 ;  /* 0x0003c80c01007387 */ /* 0x0007e60000100a00 */
[----:B--2---:R-:W-:Y:S01]  /*36fc0*/  IMAD R196, R245, UR61, RZ ;  /* 0x0000003df5c47c24 */ /* 0x004fe2000f8e02ff */
[----:B------:R2:W-:Y:S01]  /*36fd0*/  STL.64 [R1+0x388], R16 ;  /* 0x0003881001007387 */ /* 0x0005e20000100a00 */
[----:B-1----:R-:W-:-:S04]  /*36fe0*/  IMAD.WIDE R14, R204, 0x4, R38 ;  /* 0x00000004cc0e7825 */ /* 0x002fc800078e0226 */
[--C-:B---3--:R-:W-:Y:S01]  /*36ff0*/  IMAD.WIDE R12, R202, 0x4, R38.reuse ;  /* 0x00000004ca0c7825 */ /* 0x108fe200078e0226 */
[----:B------:R1:W-:Y:S03]  /*37000*/  STL.64 [R1+0x348], R14 ;  /* 0x0003480e01007387 */ /* 0x0003e60000100a00 */
[--C-:B--2---:R-:W-:Y:S01]  /*37010*/  IMAD.WIDE R16, R200, 0x4, R38.reuse ;  /* 0x00000004c8107825 */ /* 0x104fe200078e0226 */
[----:B------:R2:W-:Y:S04]  /*37020*/  STL.64 [R1+0x308], R12 ;  /* 0x0003080c01007387 */ /* 0x0005e80000100a00 */
[----:B------:R3:W-:Y:S01]  /*37030*/  STL.64 [R1+0x2c8], R16 ;  /* 0x0002c81001007387 */ /* 0x0007e20000100a00 */
[----:B-1----:R-:W-:-:S04]  /*37040*/  IMAD.WIDE R14, R198, 0x4, R38 ;  /* 0x00000004c60e7825 */ /* 0x002fc800078e0226 */
[--C-:B--2---:R-:W-:Y:S01]  /*37050*/  IMAD.WIDE R12, R196, 0x4, R38.reuse ;  /* 0x00000004c40c7825 */ /* 0x104fe200078e0226 */
[----:B------:R1:W-:Y:S03]  /*37060*/  STL.64 [R1+0x288], R14 ;  /* 0x0002880e01007387 */ /* 0x0003e60000100a00 */
[--C-:B---3--:R-:W-:Y:S01]  /*37070*/  IMAD.WIDE R16, R194, 0x4, R38.reuse ;  /* 0x00000004c2107825 */ /* 0x108fe200078e0226 */
[----:B------:R2:W-:Y:S04]  /*37080*/  STL.64 [R1+0x248], R12 ;  /* 0x0002480c01007387 */ /* 0x0005e80000100a00 */
[----:B------:R3:W-:Y:S01]  /*37090*/  STL.64 [R1+0x400], R16 ;  /* 0x0004001001007387 */ /* 0x0007e20000100a00 */
[----:B-1----:R-:W-:-:S04]  /*370a0*/  IMAD.WIDE R14, R192, 0x4, R38 ;  /* 0x00000004c00e7825 */ /* 0x002fc800078e0226 */
[--C-:B--2---:R-:W-:Y:S01]  /*370b0*/  IMAD.WIDE R12, R190, 0x4, R38.reuse ;  /* 0x00000004be0c7825 */ /* 0x104fe200078e0226 */
[----:B------:R1:W-:Y:S03]  /*370c0*/  STL.64 [R1+0x3c0], R14 ;  /* 0x0003c00e01007387 */ /* 0x0003e60000100a00 */
[--C-:B---3--:R-:W-:Y:S01]  /*370d0*/  IMAD.WIDE R16, R188, 0x4, R38.reuse ;  /* 0x00000004bc107825 */ /* 0x108fe200078e0226 */
[----:B------:R2:W-:Y:S03]  /*370e0*/  STL.64 [R1+0x380], R12 ;  /* 0x0003800c01007387 */ /* 0x0005e60000100a00 */
[----:B------:R-:W-:Y:S01]  /*370f0*/  IMAD R180, R246, UR60, RZ ;  /* 0x0000003cf6b47c24 */ /* 0x000fe2000f8e02ff */
        /* <DEDUP_REMOVED lines=74> */
[----:B---3--:R-:W-:Y:S01]  /*375a0*/  IMAD.WIDE R16, R6, 0x4, R38 ;  /* 0x0000000406107825 */ /* 0x008fe200078e0226 */
        /* <DEDUP_REMOVED lines=121> */
[----:B------:R-:W-:Y:S01]  /*37d40*/  STL.64 [R1+0xf0], R16 ;  /* 0x0000f01001007387 */ /* 0x000fe20000100a00 */
[----:B-1----:R-:W-:-:S04]  /*37d50*/  IMAD.WIDE R14, R120, 0x4, R104 ;  /* 0x00000004780e7825 */ /* 0x002fc800078e0268 */
[----:B--2---:R-:W-:Y:S01]  /*37d60*/  IMAD.WIDE R12, R252, 0x4, R104 ;  /* 0x00000004fc0c7825 */ /* 0x004fe200078e0268 */
[----:B------:R-:W-:Y:S04]  /*37d70*/  STL.64 [R1+0xb0], R14 ;  /* 0x0000b00e01007387 */ /* 0x000fe80000100a00 */
[----:B------:R1:W-:Y:S02]  /*37d80*/  STL.64 [R1+0x70], R12 ;  /* 0x0000700c01007387 */ /* 0x0003e40000100a00 */
[----:B-1----:R-:W-:-:S05]  /*37d90*/  IMAD.WIDE R12, R226, 0x4, R110 ;  /* 0x00000004e20c7825 */ /* 0x002fca00078e026e */
[----:B------:R1:W-:Y:S02]  /*37da0*/  STL.64 [R1+0x28], R12 ;  /* 0x0000280c01007387 */ /* 0x0003e40000100a00 */
[----:B-1----:R-:W-:-:S05]  /*37db0*/  IMAD.WIDE R12, R210, 0x4, R110 ;  /* 0x00000004d20c7825 */ /* 0x002fca00078e026e */
[----:B------:R1:W-:Y:S02]  /*37dc0*/  STL.64 [R1+0x20], R12 ;  /* 0x0000200c01007387 */ /* 0x0003e40000100a00 */
[----:B-1----:R-:W-:-:S05]  /*37dd0*/  IMAD.WIDE R12, R194, 0x4, R110 ;  /* 0x00000004c20c7825 */ /* 0x002fca00078e026e */
[----:B------:R1:W-:Y:S01]  /*37de0*/  STL.64 [R1+0x18], R12 ;  /* 0x0000180c01007387 */ /* 0x0003e20000100a00 */
[----:B------:R-:W-:Y:S01]  /*37df0*/  UISETP.GT.AND UP0, UPT, UR7, 0xff, UPT ;  /* 0x000000ff0700788c */ /* 0x000fe2000bf04270 */
[----:B-1----:R-:W-:-:S05]  /*37e00*/  IMAD.WIDE R12, R178, 0x4, R110 ;  /* 0x00000004b20c7825 */ /* 0x002fca00078e026e */
[----:B------:R1:W-:Y:S01]  /*37e10*/  STL.64 [R1+0x10], R12 ;  /* 0x0000100c01007387 */ /* 0x0003e20000100a00 */
[----:B------:R-:W-:Y:S02]  /*37e20*/  SEL R10, RZ, 0x4, P3 ;  /* 0x00000004ff0a7807 */ /* 0x000fe40001800000 */
[----:B------:R-:W-:Y:S01]  /*37e30*/  SEL R3, RZ, 0x4, P6 ;  /* 0x00000004ff037807 */ /* 0x000fe20003000000 */
[----:B-1----:R-:W-:Y:S01]  /*37e40*/  IMAD.WIDE R12, R162, 0x4, R110 ;  /* 0x00000004a20c7825 */ /* 0x002fe200078e026e */
[----:B------:R-:W-:-:S04]  /*37e50*/  PLOP3.LUT P3, PT, PT, PT, UP0, 0x80, 0x0 ;  /* 0x000000000000781c */ /* 0x000fc80003f6f008 */
[----:B------:R1:W-:Y:S01]  /*37e60*/  STL.64 [R1+0x8], R12 ;  /* 0x0000080c01007387 */ /* 0x0003e20000100a00 */
[----:B------:R-:W-:Y:S01]  /*37e70*/  PLOP3.LUT P6, PT, PT, PT, UP0, 0x80, 0x0 ;  /* 0x000000000000781c */ /* 0x000fe20003fcf008 */
[----:B------:R-:W-:Y:S01]  /*37e80*/  IMAD.WIDE R118, R6, 0x4, R104 ;  /* 0x0000000406767825 */ /* 0x000fe200078e0268 */
[----:B------:R-:W-:Y:S02]  /*37e90*/  MOV R9, R10 ;  /* 0x0000000a00097202 */ /* 0x000fe40000000f00 */
[----:B------:R-:W-:Y:S01]  /*37ea0*/  SEL R3, R3, RZ, P3 ;  /* 0x000000ff03037207 */ /* 0x000fe20001800000 */
[----:B------:R-:W-:-:S04]  /*37eb0*/  IMAD.WIDE R248, R240, 0x4, R110 ;  /* 0x00000004f0f87825 */ /* 0x000fc800078e026e */
[----:B-1----:R-:W-:-:S04]  /*37ec0*/  IMAD.WIDE R12, R146, 0x4, R110 ;  /* 0x00000004920c7825 */ /* 0x002fc800078e026e */
[--C-:B------:R-:W-:Y:S01]  /*37ed0*/  IMAD.WIDE R116, R238, 0x4, R110.reuse ;  /* 0x00000004ee747825 */ /* 0x100fe200078e026e */
[----:B------:R1:W-:Y:S03]  /*37ee0*/  STL.64 [R1], R12 ;  /* 0x0000000c01007387 */ /* 0x0003e60000100a00 */
        /* <DEDUP_REMOVED lines=52> */
[----:B-1----:R-:W-:-:S04]  /*38230*/  IMAD.WIDE R12, R120, 0x4, R110 ;  /* 0x00000004780c7825 */ /* 0x002fc800078e026e */
        /* <DEDUP_REMOVED lines=63> */
[--C-:B------:R-:W-:Y:S01]  /*38630*/  IMAD.WIDE R110, R252, 0x4, R112.reuse ;  /* 0x00000004fc6e7825 */ /* 0x100fe200078e0270 */
[----:B------:R-:W-:Y:S02]  /*38640*/  SEL R252, R9, RZ, P6 ;  /* 0x000000ff09fc7207 */ /* 0x000fe40003000000 */
[----:B------:R-:W-:Y:S01]  /*38650*/  ISETP.GE.AND P6, PT, R4, R5, PT ;  /* 0x000000050400720c */ /* 0x000fe20003fc6270 */
[----:B------:R-:W-:Y:S02]  /*38660*/  IMAD.WIDE R112, R6, 0x4, R112 ;  /* 0x0000000406707825 */ /* 0x000fe400078e0270 */
[----:B------:R-:W2:Y:S01]  /*38670*/  LDL.LU R6, [R1+0x76cc] ;  /* 0x0076cc0001067983 */ /* 0x000ea20000300800 */
[----:B------:R-:W-:-:S03]  /*38680*/  ISETP.NE.U32.AND P3, PT, R3, RZ, PT ;  /* 0x000000ff0300720c */ /* 0x000fc60003f65070 */
[----:B------:R-:W3:Y:S04]  /*38690*/  LDL.LU R5, [R1+0x76c8] ;  /* 0x0076c80001057983 */ /* 0x000ee80000300800 */
[----:B------:R-:W4:Y:S04]  /*386a0*/  LDL.LU R4, [R1+0x76c4] ;  /* 0x0076c40001047983 */ /* 0x000f280000300800 */
[----:B------:R-:W5:Y:S01]  /*386b0*/  LDL.LU R3, [R1+0x76c0] ;  /* 0x0076c00001037983 */ /* 0x000f620000300800 */
[----:B------:R-:W-:Y:S02]  /*386c0*/  SEL R9, RZ, 0x4, P4 ;  /* 0x00000004ff097807 */ /* 0x000fe40002000000 */
[----:B------:R-:W-:Y:S01]  /*386d0*/  ISETP.NE.U32.AND P4, PT, R252, RZ, PT ;  /* 0x000000fffc00720c */ /* 0x000fe20003f85070 */
[----:B------:R-:W-:Y:S01]  /*386e0*/  VIADD R252, R7, 0x100000 ;  /* 0x0010000007fc7836 */ /* 0x000fe20000000000 */
[----:B------:R1:W-:Y:S01]  /*386f0*/  STL.64 [R1+0x7a98], R14 ;  /* 0x007a980e01007387 */ /* 0x0003e20000100a00 */
[----:B------:R-:W-:Y:S01]  /*38700*/  ULDC UR11, c[0x0][0x23c] ;  /* 0x00008f00000b7ab9 */ /* 0x000fe20000000800 */
[----:B------:R-:W-:-:S02]  /*38710*/  ULDC UR6, c[0x0][0x230] ;  /* 0x00008c0000067ab9 */ /* 0x000fc40000000800 */
[----:B------:R-:W0:Y:S04]  /*38720*/  LDGDEPBAR ;  /* 0x00000000000079af */ /* 0x000e280000000000 */
[----:B-1----:R-:W2:Y:S04]  /*38730*/  LDL.64 R14, [R1+0x420] ;  /* 0x00042000010e7983 */ /* 0x002ea80000100a00 */
[----:B------:R-:W-:Y:S04]  /*38740*/  STL [R1+0x7a90], R12 ;  /* 0x007a900c01007387 */ /* 0x000fe80000100800 */
[----:B------:R1:W-:Y:S04]  /*38750*/  STL.64 [R1+0x7a88], R122 ;  /* 0x007a887a01007387 */ /* 0x0003e80000100a00 */
[----:B-1----:R-:W3:Y:S04]  /*38760*/  LDL.64 R122, [R1+0x418] ;  /* 0x00041800017a7983 */ /* 0x002ee80000100a00 */
[----:B------:R1:W-:Y:S04]  /*38770*/  STL [R1+0x7a84], R13 ;  /* 0x007a840d01007387 */ /* 0x0003e80000100800 */
[----:B-1----:R-:W4:Y:S04]  /*38780*/  LDL.64 R12, [R1+0x428] ;  /* 0x00042800010c7983 */ /* 0x002f280000100a00 */
[----:B------:R-:W-:Y:S04]  /*38790*/  STL [R1+0x7a80], R10 ;  /* 0x007a800a01007387 */ /* 0x000fe80000100800 */
[----:B------:R1:W-:Y:S04]  /*387a0*/  STL.64 [R1+0x7a78], R120 ;  /* 0x007a787801007387 */ /* 0x0003e80000100a00 */
[----:B-1----:R-:W5:Y:S04]  /*387b0*/  LDL.64 R120, [R1+0x398] ;  /* 0x0003980001787983 */ /* 0x002f680000100a00 */
[----:B------:R-:W-:Y:S04]  /*387c0*/  STL [R1+0x7a70], R11 ;  /* 0x007a700b01007387 */ /* 0x000fe80000100800 */
[----:B------:R1:W-:Y:S04]  /*387d0*/  STL.64 [R1+0x7a68], R110 ;  /* 0x007a686e01007387 */ /* 0x0003e80000100a00 */
[----:B-1----:R-:W5:Y:S04]  /*387e0*/  LDL.64 R110, [R1+0x1a8] ;  /* 0x0001a800016e7983 */ /* 0x002f680000100a00 */
[----:B------:R1:W-:Y:S04]  /*387f0*/  STL.64 [R1+0x7a60], R118 ;  /* 0x007a607601007387 */ /* 0x0003e80000100a00 */
[----:B-1----:R-:W2:Y:S04]  /*38800*/  LDL.64 R118, [R1+0x430] ;  /* 0x0004300001767983 */ /* 0x002ea80000100a00 */
[----:B------:R1:W-:Y:S04]  /*38810*/  STL.64 [R1+0x7750], R242 ;  /* 0x007750f201007387 */ /* 0x0003e80000100a00 */
[----:B-1----:R-:W5:Y:S01]  /*38820*/  LDL.64 R242, [R1+0x1e8] ;  /* 0x0001e80001f27983 */ /* 0x002f620000100a00 */
[----:B------:R-:W-:-:S03]  /*38830*/  VIADD R10, R7, 0x100000 ;  /* 0x00100000070a7836 */ /* 0x000fc60000000000 */
[----:B------:R1:W-:Y:S04]  /*38840*/  STL.64 [R1+0x7748], R112 ;  /* 0x0077487001007387 */ /* 0x0003e80000100a00 */
[----:B-1----:R-:W5:Y:S01]  /*38850*/  LDL.64 R112, [R1+0x3d8] ;  /* 0x0003d80001707983 */ /* 0x002f620000100a00 */
[----:B------:R-:W-:-:S03]  /*38860*/  VIADD R11, R7, 0x100000 ;  /* 0x00100000070b7836 */ /* 0x000fc60000000000 */
[----:B--2---:R-:W-:Y:S04]  /*38870*/  LDGSTS.E [R10+-0x80000], desc[UR8][R118.64], P0 ;  /* 0x80000000760a7fae */ /* 0x004fe80008121848 */
[----:B----4-:R1:W-:Y:S04]  /*38880*/  LDGSTS.E [R252+-0x7ff80], desc[UR8][R12.64], P2 ;  /* 0x800800000cfc7fae */ /* 0x0103e80009121848 */
[----:B------:R-:W2:Y:S01]  /*38890*/  LDL.64 R118, [R1+0x358] ;  /* 0x0003580001767983 */ /* 0x000ea20000100a00 */
[C---:B-1----:R-:W-:Y:S01]  /*388a0*/  VIADD R12, R7.reuse, 0x100000 ;  /* 0x00100000070c7836 */ /* 0x042fe20000000000 */
[C---:B------:R-:W-:Y:S01]  /*388b0*/  IADD3 R13, R7.reuse, 0x100000, RZ ;  /* 0x00100000070d7810 */ /* 0x040fe20007ffe0ff */
[----:B------:R-:W-:-:S03]  /*388c0*/  VIADD R252, R7, 0x100000 ;  /* 0x0010000007fc7836 */ /* 0x000fc60000000000 */
[----:B------:R-:W-:Y:S04]  /*388d0*/  LDGSTS.E [R12+-0x7ff00], desc[UR8][R14.64], P1 ;  /* 0x801000000e0c7fae */ /* 0x000fe80008921848 */
[----:B---3--:R-:W-:Y:S04]  /*388e0*/  LDGSTS.E [R13+-0x7fe80], desc[UR8][R122.64], P5 ;  /* 0x801800007a0d7fae */ /* 0x008fe8000a921848 */
[----:B-----5:R1:W-:Y:S04]  /*388f0*/  LDGSTS.E [R11+-0x7f000], desc[UR8][R112.64], P0 ;  /* 0x81000000700b7fae */ /* 0x0203e80008121848 */
[----:B------:R-:W3:Y:S04]  /*38900*/  LDL.LU.64 R14, [R1+0x7a98] ;  /* 0x007a9800010e7983 */ /* 0x000ee80000300a00 */
[----:B------:R-:W4:Y:S04]  /*38910*/  LDL.LU R12, [R1+0x7a90] ;  /* 0x007a9000010c7983 */ /* 0x000f280000300800 */
[----:B------:R-:W5:Y:S04]  /*38920*/  LDL.LU.64 R122, [R1+0x7a88] ;  /* 0x007a8800017a7983 */ /* 0x000f680000300a00 */
[----:B------:R-:W4:Y:S04]  /*38930*/  LDL.LU R13, [R1+0x7a84] ;  /* 0x007a8400010d7983 */ /* 0x000f280000300800 */
[----:B------:R-:W-:Y:S04]  /*38940*/  LDGSTS.E [R10+-0x7ef80], desc[UR8][R242.64], P2 ;  /* 0x81080000f20a7fae */ /* 0x000fe80009121848 */
[----:B------:R-:W-:Y:S01]  /*38950*/  LDGSTS.E [R252+-0x7ef00], desc[UR8][R248.64], P1 ;  /* 0x81100000f8fc7fae */ /* 0x000fe20008921848 */
[C---:B-1----:R-:W-:Y:S01]  /*38960*/  VIADD R113, R7.reuse, 0x100000 ;  /* 0x0010000007717836 */ /* 0x042fe20000000000 */
[----:B------:R-:W-:-:S02]  /*38970*/  IADD3 R112, R7, 0x100000, RZ ;  /* 0x0010000007707810 */ /* 0x000fc40007ffe0ff */
[----:B------:R-:W-:Y:S04]  /*38980*/  LDGSTS.E [R10+-0x7ee80], desc[UR8][R240.64], P5 ;  /* 0x81180000f00a7fae */ /* 0x000fe8000a921848 */
[----:B------:R-:W3:Y:S04]  /*38990*/  LDL.64 R242, [R1+0x128] ;  /* 0x0001280001f27983 */ /* 0x000ee80000100a00 */
[----:B------:R1:W-:Y:S04]  /*389a0*/  STL.64 [R1+0x7758], R248 ;  /* 0x007758f801007387 */ /* 0x0003e80000100a00 */
[----:B------:R-:W-:Y:S04]  /*389b0*/  LDGSTS.E [R11+-0x7e000], desc[UR8][R120.64], P0 ;  /* 0x82000000780b7fae */ /* 0x000fe80008121848 */
[----:B------:R-:W-:Y:S04]  /*389c0*/  LDGSTS.E [R113+-0x7df80], desc[UR8][R110.64], P2 ;  /* 0x820800006e717fae */ /* 0x000fe80009121848 */
[----:B-1----:R-:W5:Y:S04]  /*389d0*/  LDL.64 R248, [R1+0x168] ;  /* 0x0001680001f87983 */ /* 0x002f680000100a00 */
[----:B------:R-:W4:Y:S04]  /*389e0*/  LDL.LU R10, [R1+0x7a80] ;  /* 0x007a8000010a7983 */ /* 0x000f280000300800 */
[----:B------:R1:W-:Y:S04]  /*389f0*/  STL.64 [R1+0x7760], R240 ;  /* 0x007760f001007387 */ /* 0x0003e80000100a00 */
[----:B------:R1:W-:Y:S04]  /*38a00*/  LDGSTS.E [R112+-0x7df00], desc[UR8][R116.64], P1 ;  /* 0x8210000074707fae */ /* 0x0003e80008921848 */
[----:B------:R-:W-:Y:S04]  /*38a10*/  LDGSTS.E [R252+-0x7de80], desc[UR8][R238.64], P5 ;  /* 0x82180000eefc7fae */ /* 0x000fe8000a921848 */
[----:B-1----:R-:W3:Y:S04]  /*38a20*/  LDL.64 R240, [R1+0x318] ;  /* 0x0003180001f07983 */ /* 0x002ee80000100a00 */
[----:B------:R-:W4:Y:S04]  /*38a30*/  LDL.LU.64 R120, [R1+0x7a78] ;  /* 0x007a780001787983 */ /* 0x000f280000300a00 */
[----:B------:R-:W4:Y:S04]  /*38a40*/  LDL.LU R11, [R1+0x7a70] ;  /* 0x007a7000010b7983 */ /* 0x000f280000300800 */
[----:B------:R-:W4:Y:S04]  /*38a50*/  LDL.LU.64 R110, [R1+0x7a68] ;  /* 0x007a6800016e7983 */ /* 0x000f280000300a00 */
[----:B------:R1:W-:Y:S04]  /*38a60*/  STL.64 [R1+0x7768], R116 ;  /* 0x0077687401007387 */ /* 0x0003e80000100a00 */
[----:B------:R1:W-:Y:S02]  /*38a70*/  STL.64 [R1+0x7770], R238 ;  /* 0x007770ee01007387 */ /* 0x0003e40000100a00 */
[----:B-1----:R-:W-:-:S02]  /*38a80*/  VIADD R116, R7, 0x100000 ;  /* 0x0010000007747836 */ /* 0x002fc40000000000 */
[C---:B------:R-:W-:Y:S01]  /*38a90*/  VIADD R117, R7.reuse, 0x100000 ;  /* 0x0010000007757836 */ /* 0x040fe20000000000 */
[----:B------:R-:W4:Y:S04]  /*38aa0*/  LDL.64 R238, [R1+0xe8] ;  /* 0x0000e80001ee7983 */ /* 0x000f280000100a00 */
[----:B--2---:R-:W-:Y:S04]  /*38ab0*/  LDGSTS.E [R116+-0x7d000], desc[UR8][R118.64], P0 ;  /* 0x8300000076747fae */ /* 0x004fe80008121848 */
[----:B------:R-:W2:Y:S04]  /*38ac0*/  LDL.LU.64 R118, [R1+0x7a60] ;  /* 0x007a600001767983 */ /* 0x000ea80000300a00 */
[----:B-----5:R-:W-:Y:S04]  /*38ad0*/  LDGSTS.E [R113+-0x7cf80], desc[UR8][R248.64], P2 ;  /* 0x83080000f8717fae */ /* 0x020fe80009121848 */
[----:B------:R-:W-:Y:S04]  /*38ae0*/  LDGSTS.E [R112+-0x7cf00], desc[UR8][R114.64], P1 ;  /* 0x8310000072707fae */ /* 0x000fe80008921848 */
[----:B------:R-:W-:Y:S04]  /*38af0*/  LDGSTS.E [R117+-0x7ce80], desc[UR8][R236.64], P5 ;  /* 0x83180000ec757fae */ /* 0x000fe8000a921848 */
[----:B------:R-:W5:Y:S04]  /*38b00*/  LDL.64 R248, [R1+0x298] ;  /* 0x0002980001f87983 */ /* 0x000f680000100a00 */
[----:B------:R-:W2:Y:S04]  /*38b10*/  LDL.64 R112, [R1+0xa8] ;  /* 0x0000a80001707983 */ /* 0x000ea80000100a00 */
[----:B------:R-:W-:Y:S04]  /*38b20*/  STL.64 [R1+0x7778], R114 ;  /* 0x0077787201007387 */ /* 0x000fe80000100a00 */
[----:B------:R1:W-:Y:S04]  /*38b30*/  STL.64 [R1+0x7780], R236 ;  /* 0x007780ec01007387 */ /* 0x0003e80000100a00 */
[----:B---3--:R3:W-:Y:S04]  /*38b40*/  LDGSTS.E [R252+-0x7c000], desc[UR8][R240.64], P0 ;  /* 0x84000000f0fc7fae */ /* 0x0087e80008121848 */
[----:B-1----:R-:W4:Y:S01]  /*38b50*/  LDL.64 R236, [R1+0x2d8] ;  /* 0x0002d80001ec7983 */ /* 0x002f220000100a00 */
[C---:B---3--:R-:W-:Y:S01]  /*38b60*/  VIADD R241, R7.reuse, 0x100000 ;  /* 0x0010000007f17836 */ /* 0x048fe20000000000 */
[C---:B------:R-:W-:Y:S01]  /*38b70*/  IADD3 R240, R7.reuse, 0x100000, RZ ;  /* 0x0010000007f07810 */ /* 0x040fe20007ffe0ff */
[C---:B------:R-:W-:Y:S01]  /*38b80*/  VIADD R115, R7.reuse, 0x100000 ;  /* 0x0010000007737836 */ /* 0x040fe20000000000 */
[----:B------:R-:W3:Y:S01]  /*38b90*/  LDL.LU.64 R116, [R1+0x28] ;  /* 0x0000280001747983 */ /* 0x000ee20000300a00 */
[----:B------:R-:W-:-:S03]  /*38ba0*/  VIADD R114, R7, 0x100000 ;  /* 0x0010000007727836 */ /* 0x000fc60000000000 */
[----:B------:R-:W-:Y:S04]  /*38bb0*/  LDGSTS.E [R241+-0x7bf80], desc[UR8][R242.64], P2 ;  /* 0x84080000f2f17fae */ /* 0x000fe80009121848 */
[----:B------:R1:W-:Y:S04]  /*38bc0*/  LDGSTS.E [R240+-0x7bf00], desc[UR8][R108.64], P1 ;  /* 0x841000006cf07fae */ /* 0x0003e80008921848 */
[----:B------:R1:W-:Y:S04]  /*38bd0*/  STL.64 [R1+0x7788], R108 ;  /* 0x0077886c01007387 */ /* 0x0003e80000100a00 */
[----:B------:R-:W3:Y:S04]  /*38be0*/  LDL.64 R242, [R1+0x68] ;  /* 0x0000680001f27983 */ /* 0x000ee80000100a00 */
[----:B------:R-:W3:Y:S04]  /*38bf0*/  LDL.64 R240, [R1+0x258] ;  /* 0x0002580001f07983 */ /* 0x000ee80000100a00 */
[----:B------:R-:W-:Y:S01]  /*38c00*/  LDGSTS.E [R115+-0x7be80], desc[UR8][R234.64], P5 ;  /* 0x84180000ea737fae */ /* 0x000fe2000a921848 */
[C---:B-1----:R-:W-:Y:S01]  /*38c10*/  IADD3 R109, R7.reuse, 0x100000, RZ ;  /* 0x00100000076d7810 */ /* 0x042fe20007ffe0ff */
[----:B------:R-:W-:-:S02]  /*38c20*/  VIADD R108, R7, 0x100000 ;  /* 0x00100000076c7836 */ /* 0x000fc40000000000 */
[----:B------:R1:W-:Y:S04]  /*38c30*/  STL.64 [R1+0x7790], R234 ;  /* 0x007790ea01007387 */ /* 0x0003e80000100a00 */
[----:B-1----:R-:W3:Y:S04]  /*38c40*/  LDL.64 R234, [R1+0x410] ;  /* 0x0004100001ea7983 */ /* 0x002ee80000100a00 */
[----:B----4-:R1:W-:Y:S04]  /*38c50*/  LDGSTS.E [R114+-0x7b000], desc[UR8][R236.64], P0 ;  /* 0x85000000ec727fae */ /* 0x0103e80008121848 */
[----:B------:R-:W-:Y:S04]  /*38c60*/  LDGSTS.E [R252+-0x7af80], desc[UR8][R238.64], P2 ;  /* 0x85080000eefc7fae */ /* 0x000fe80009121848 */
[----:B------:R-:W-:Y:S01]  /*38c70*/  LDGSTS.E [R114+-0x7af00], desc[UR8][R106.64], P1 ;  /* 0x851000006a727fae */ /* 0x000fe20008921848 */
[----:B-1----:R-:W-:-:S05]  /*38c80*/  VIADD R236, R7, 0x100000 ;  /* 0x0010000007ec7836 */ /* 0x002fca0000000000 */
[----:B------:R-:W-:Y:S04]  /*38c90*/  LDGSTS.E [R236+-0x7ae80], desc[UR8][R232.64], P5 ;  /* 0x85180000e8ec7fae */ /* 0x000fe8000a921848 */
[----:B------:R-:W4:Y:S04]  /*38ca0*/  LDL.64 R114, [R1+0x220] ;  /* 0x0002200001727983 */ /* 0x000f280000100a00 */
[----:B------:R-:W-:Y:S04]  /*38cb0*/  STL.64 [R1+0x7798], R106 ;  /* 0x0077986a01007387 */ /* 0x000fe80000100a00 */
[----:B------:R1:W-:Y:S04]  /*38cc0*/  STL.64 [R1+0x77a0], R232 ;  /* 0x0077a0e801007387 */ /* 0x0003e80000100a00 */
[----:B-----5:R-:W-:Y:S04]  /*38cd0*/  LDGSTS.E [R109+-0x7a000], desc[UR8][R248.64], P0 ;  /* 0x86000000f86d7fae */ /* 0x020fe80008121848 */
[----:B------:R-:W5:Y:S04]  /*38ce0*/  LDL.64 R238, [R1+0x3d0] ;  /* 0x0003d00001ee7983 */ /* 0x000f680000100a00 */
[----:B--2---:R2:W-:Y:S04]  /*38cf0*/  LDGSTS.E [R108+-0x79f80], desc[UR8][R112.64], P2 ;  /* 0x86080000706c7fae */ /* 0x0045e80009121848 */
[----:B------:R-:W5:Y:S04]  /*38d00*/  LDL.64 R248, [R1+0x390] ;  /* 0x0003900001f87983 */ /* 0x000f680000100a00 */
[----:B------:R5:W-:Y:S01]  /*38d10*/  LDGSTS.E [R252+-0x79f00], desc[UR8][R104.64], P1 ;  /* 0x8610000068fc7fae */ /* 0x000be20008921848 */
[----:B--2---:R-:W-:-:S03]  /*38d20*/  VIADD R112, R7, 0x100000 ;  /* 0x0010000007707836 */ /* 0x004fc60000000000 */
[----:B------:R-:W2:Y:S04]  /*38d30*/  LDL.64 R108, [R1+0x1e0] ;  /* 0x0001e000016c7983 */ /* 0x000ea80000100a00 */
[----:B------:R2:W-:Y:S04]  /*38d40*/  STL.64 [R1+0x77a8], R104 ;  /* 0x0077a86801007387 */ /* 0x0005e80000100a00 */
[----:B------:R-:W-:Y:S04]  /*38d50*/  LDGSTS.E [R112+-0x79e80], desc[UR8][R230.64], P5 ;  /* 0x86180000e6707fae */ /* 0x000fe8000a921848 */
[----:B------:R-:W2:Y:S01]  /*38d60*/  LDL.64 R112, [R1+0x1a0] ;  /* 0x0001a00001707983 */ /* 0x000ea20000100a00 */
[C---:B-1----:R-:W-:Y:S01]  /*38d70*/  VIADD R232, R7.reuse, 0x100000 ;  /* 0x0010000007e87836 */ /* 0x042fe20000000000 */
[C---:B------:R-:W-:Y:S01]  /*38d80*/  IADD3 R107, R7.reuse, 0x100000, RZ ;  /* 0x00100000076b7810 */ /* 0x040fe20007ffe0ff */
[----:B------:R-:W-:Y:S01]  /*38d90*/  VIADD R106, R7, 0x100000 ;  /* 0x00100000076a7836 */ /* 0x000fe20000000000 */
[----:B------:R-:W-:Y:S04]  /*38da0*/  STL.64 [R1+0x77b0], R230 ;  /* 0x0077b0e601007387 */ /* 0x000fe80000100a00 */
[----:B---3--:R-:W-:Y:S04]  /*38db0*/  LDGSTS.E [R232+-0x79000], desc[UR8][R240.64], P0 ;  /* 0x87000000f0e87fae */ /* 0x008fe80008121848 */
[----:B------:R-:W-:Y:S04]  /*38dc0*/  LDGSTS.E [R107+-0x78f80], desc[UR8][R242.64], P2 ;  /* 0x87080000f26b7fae */ /* 0x000fe80009121848 */
[----:B------:R-:W3:Y:S04]  /*38dd0*/  LDL.64 R236, [R1+0x350] ;  /* 0x0003500001ec7983 */ /* 0x000ee80000100a00 */
[----:B------:R-:W-:Y:S04]  /*38de0*/  LDGSTS.E [R106+-0x78f00], desc[UR8][R102.64], P1 ;  /* 0x87100000666a7fae */ /* 0x000fe80008921848 */
[----:B------:R-:W3:Y:S04]  /*38df0*/  LDL.64 R242, [R1+0x160] ;  /* 0x0001600001f27983 */ /* 0x000ee80000100a00 */
[----:B------:R-:W-:Y:S04]  /*38e00*/  STL.64 [R1+0x77b8], R102 ;  /* 0x0077b86601007387 */ /* 0x000fe80000100a00 */
[----:B------:R-:W3:Y:S04]  /*38e10*/  LDL.LU.64 R240, [R1+0x20] ;  /* 0x0000200001f07983 */ /* 0x000ee80000300a00 */
[----:B------:R1:W-:Y:S04]  /*38e20*/  LDGSTS.E [R252+-0x78e80], desc[UR8][R228.64], P5 ;  /* 0x87180000e4fc7fae */ /* 0x0003e8000a921848 */
[----:B------:R-:W-:Y:S04]  /*38e30*/  STL.64 [R1+0x77c0], R228 ;  /* 0x0077c0e401007387 */ /* 0x000fe80000100a00 */
[----:B------:R-:W-:Y:S04]  /*38e40*/  LDGSTS.E [R3+-0x7fe00], desc[UR8][R234.64], P0 ;  /* 0x80200000ea037fae */ /* 0x000fe80008121848 */
[----:B------:R-:W3:Y:S04]  /*38e50*/  LDL.64 R232, [R1+0x310] ;  /* 0x0003100001e87983 */ /* 0x000ee80000100a00 */
[----:B------:R-:W3:Y:S04]  /*38e60*/  LDL.64 R106, [R1+0x120] ;  /* 0x00012000016a7983 */ /* 0x000ee80000100a00 */
[----:B------:R-:W-:Y:S04]  /*38e70*/  STL.64 [R1+0x77c8], R116 ;  /* 0x0077c87401007387 */ /* 0x000fe80000100a00 */
[----:B------:R-:W-:Y:S04]  /*38e80*/  STL.64 [R1+0x77d0], R226 ;  /* 0x0077d0e201007387 */ /* 0x000fe80000100a00 */
[----:B----4-:R-:W-:Y:S04]  /*38e90*/  LDGSTS.E [R3+-0x7fd80], desc[UR8][R114.64], P2 ;  /* 0x8028000072037fae */ /* 0x010fe80009121848 */
[----:B------:R-:W-:Y:S04]  /*38ea0*/  LDGSTS.E [R3+-0x7fd00], desc[UR8][R116.64], P1 ;  /* 0x8030000074037fae */ /* 0x000fe80008921848 */
[----:B------:R-:W-:Y:S04]  /*38eb0*/  LDGSTS.E [R3+-0x7fc80], desc[UR8][R226.64], P5 ;  /* 0x80380000e2037fae */ /* 0x000fe8000a921848 */
[----:B------:R-:W4:Y:S04]  /*38ec0*/  LDL.64 R114, [R1+0x2d0] ;  /* 0x0002d00001727983 */ /* 0x000f280000100a00 */
[----:B-----5:R-:W-:Y:S04]  /*38ed0*/  LDGSTS.E [R3+-0x7ee00], desc[UR8][R238.64], P0 ;  /* 0x81200000ee037fae */ /* 0x020fe80008121848 */
[----:B------:R-:W5:Y:S04]  /*38ee0*/  LDL.64 R238, [R1+0xe0] ;  /* 0x0000e00001ee7983 */ /* 0x000f680000100a00 */
[----:B------:R-:W-:Y:S04]  /*38ef0*/  STL.64 [R1+0x77d8], R246 ;  /* 0x0077d8f601007387 */ /* 0x000fe80000100a00 */
[----:B------:R-:W-:Y:S04]  /*38f00*/  STL.64 [R1+0x77e0], R224 ;  /* 0x0077e0e001007387 */ /* 0x000fe80000100a00 */
[----:B--2---:R-:W-:Y:S04]  /*38f10*/  LDGSTS.E [R3+-0x7ed80], desc[UR8][R108.64], P2 ;  /* 0x812800006c037fae */ /* 0x004fe80009121848 */
[----:B------:R-:W2:Y:S04]  /*38f20*/  LDL.64 R234, [R1+0x290] ;  /* 0x0002900001ea7983 */ /* 0x000ea80000100a00 */
[----:B------:R-:W-:Y:S04]  /*38f30*/  LDGSTS.E [R3+-0x7ed00], desc[UR8][R246.64], P1 ;  /* 0x81300000f6037fae */ /* 0x000fe80008921848 */
[----:B------:R-:W2:Y:S04]  /*38f40*/  LDL.64 R108, [R1+0xa0] ;  /* 0x0000a000016c7983 */ /* 0x000ea80000100a00 */
[----:B------:R-:W-:Y:S04]  /*38f50*/  LDGSTS.E [R3+-0x7ec80], desc[UR8][R224.64], P5 ;  /* 0x81380000e0037fae */ /* 0x000fe8000a921848 */
[----:B------:R-:W-:Y:S04]  /*38f60*/  LDGSTS.E [R3+-0x7de00], desc[UR8][R248.64], P0 ;  /* 0x82200000f8037fae */ /* 0x000fe80008121848 */
[----:B------:R-:W-:Y:S04]  /*38f70*/  LDGSTS.E [R3+-0x7dd80], desc[UR8][R112.64], P2 ;  /* 0x8228000070037fae */ /* 0x000fe80009121848 */
[----:B------:R-:W-:Y:S04]  /*38f80*/  LDGSTS.E [R3+-0x7dd00], desc[UR8][R100.64], P1 ;  /* 0x8230000064037fae */ /* 0x000fe80008921848 */
[----:B------:R-:W2:Y:S04]  /*38f90*/  LDL.64 R248, [R1+0x250] ;  /* 0x0002500001f87983 */ /* 0x000ea80000100a00 */
[----:B------:R-:W2:Y:S04]  /*38fa0*/  LDL.64 R112, [R1+0x60] ;  /* 0x0000600001707983 */ /* 0x000ea80000100a00 */
[----:B------:R-:W-:Y:S04]  /*38fb0*/  LDGSTS.E [R3+-0x7dc80], desc[UR8][R222.64], P5 ;  /* 0x82380000de037fae */ /* 0x000fe8000a921848 */
[----:B---3--:R-:W-:Y:S04]  /*38fc0*/  LDGSTS.E [R3+-0x7ce00], desc[UR8][R236.64], P0 ;  /* 0x83200000ec037fae */ /* 0x008fe80008121848 */
[----:B------:R-:W-:Y:S04]  /*38fd0*/  LDGSTS.E [R3+-0x7cd80], desc[UR8][R242.64], P2 ;  /* 0x83280000f2037fae */ /* 0x000fe80009121848 */
[----:B------:R-:W-:Y:S04]  /*38fe0*/  LDGSTS.E [R3+-0x7cd00], desc[UR8][R98.64], P1 ;  /* 0x8330000062037fae */ /* 0x000fe80008921848 */
[----:B------:R-:W-:Y:S04]  /*38ff0*/  LDGSTS.E [R3+-0x7cc80], desc[UR8][R220.64], P5 ;  /* 0x83380000dc037fae */ /* 0x000fe8000a921848 */
[----:B------:R-:W-:Y:S04]  /*39000*/  STL.64 [R1+0x77e8], R100 ;  /* 0x0077e86401007387 */ /* 0x000fe80000100a00 */
[----:B------:R-:W-:Y:S04]  /*39010*/  LDGSTS.E [R3+-0x7be00], desc[UR8][R232.64], P0 ;  /* 0x84200000e8037fae */ /* 0x000fe80008121848 */
[----:B------:R-:W-:Y:S04]  /*39020*/  LDGSTS.E [R3+-0x7bd80], desc[UR8][R106.64], P2 ;  /* 0x842800006a037fae */ /* 0x000fe80009121848 */
[----:B------:R-:W-:Y:S04]  /*39030*/  STL.64 [R1+0x77f0], R222 ;  /* 0x0077f0de01007387 */ /* 0x000fe80000100a00 */
[----:B------:R-:W-:Y:S04]  /*39040*/  LDGSTS.E [R3+-0x7bd00], desc[UR8][R96.64], P1 ;  /* 0x8430000060037fae */ /* 0x000fe80008921848 */
[----:B------:R-:W3:Y:S04]  /*39050*/  LDL.64 R236, [R1+0x408] ;  /* 0x0004080001ec7983 */ /* 0x000ee80000100a00 */
[----:B------:R-:W3:Y:S04]  /*39060*/  LDL.64 R242, [R1+0x218] ;  /* 0x0002180001f27983 */ /* 0x000ee80000100a00 */
[----:B------:R-:W-:Y:S04]  /*39070*/  LDGSTS.E [R3+-0x7bc80], desc[UR8][R218.64], P5 ;  /* 0x84380000da037fae */ /* 0x000fe8000a921848 */
[----:B------:R-:W-:Y:S04]  /*39080*/  STL.64 [R1+0x77f8], R98 ;  /* 0x0077f86201007387 */ /* 0x000fe80000100a00 */
[----:B------:R-:W-:Y:S04]  /*39090*/  STL.64 [R1+0x7800], R220 ;  /* 0x007800dc01007387 */ /* 0x000fe80000100a00 */
[----:B------:R-:W-:Y:S04]  /*390a0*/  STL.64 [R1+0x7808], R96 ;  /* 0x0078086001007387 */ /* 0x000fe80000100a00 */
[----:B------:R-:W-:Y:S04]  /*390b0*/  STL.64 [R1+0x7810], R218 ;  /* 0x007810da01007387 */ /* 0x000fe80000100a00 */
[----:B----4-:R-:W-:Y:S04]  /*390c0*/  LDGSTS.E [R3+-0x7ae00], desc[UR8][R114.64], P0 ;  /* 0x8520000072037fae */ /* 0x010fe80008121848 */
[----:B------:R-:W4:Y:S04]  /*390d0*/  LDL.64 R114, [R1+0x3c8] ;  /* 0x0003c80001727983 */ /* 0x000f280000100a00 */
[----:B-----5:R-:W-:Y:S04]  /*390e0*/  LDGSTS.E [R3+-0x7ad80], desc[UR8][R238.64], P2 ;  /* 0x85280000ee037fae */ /* 0x020fe80009121848 */
[----:B------:R-:W-:Y:S04]  /*390f0*/  LDGSTS.E [R3+-0x7ad00], desc[UR8][R94.64], P1 ;  /* 0x853000005e037fae */ /* 0x000fe80008921848 */
[----:B------:R-:W-:Y:S04]  /*39100*/  LDGSTS.E [R3+-0x7ac80], desc[UR8][R216.64], P5 ;  /* 0x85380000d8037fae */ /* 0x000fe8000a921848 */
[----:B------:R-:W5:Y:S04]  /*39110*/  LDL.64 R238, [R1+0x1d8] ;  /* 0x0001d80001ee7983 */ /* 0x000f680000100a00 */
[----:B--2---:R-:W-:Y:S04]  /*39120*/  LDGSTS.E [R3+-0x79e00], desc[UR8][R234.64], P0 ;  /* 0x86200000ea037fae */ /* 0x004fe80008121848 */
[----:B------:R-:W-:Y:S04]  /*39130*/  STL.64 [R1+0x7818], R94 ;  /* 0x0078185e01007387 */ /* 0x000fe80000100a00 */
[----:B------:R-:W-:Y:S04]  /*39140*/  LDGSTS.E [R3+-0x79d80], desc[UR8][R108.64], P2 ;  /* 0x862800006c037fae */ /* 0x000fe80009121848 */
[----:B------:R-:W-:Y:S04]  /*39150*/  STL.64 [R1+0x7820], R216 ;  /* 0x007820d801007387 */ /* 0x000fe80000100a00 */
[----:B------:R2:W-:Y:S04]  /*39160*/  LDGSTS.E [R3+-0x79d00], desc[UR8][R92.64], P1 ;  /* 0x863000005c037fae */ /* 0x0005e80008921848 */
[----:B------:R2:W-:Y:S04]  /*39170*/  STL.64 [R1+0x7828], R92 ;  /* 0x0078285c01007387 */ /* 0x0005e80000100a00 */
[----:B------:R-:W-:Y:S04]  /*39180*/  LDGSTS.E [R3+-0x79c80], desc[UR8][R214.64], P5 ;  /* 0x86380000d6037fae */ /* 0x000fe8000a921848 */
[----:B------:R-:W-:Y:S04]  /*39190*/  STL.64 [R1+0x7830], R214 ;  /* 0x007830d601007387 */ /* 0x000fe80000100a00 */
[----:B------:R-:W-:Y:S04]  /*391a0*/  LDGSTS.E [R3+-0x78e00], desc[UR8][R248.64], P0 ;  /* 0x87200000f8037fae */ /* 0x000fe80008121848 */
[----:B------:R-:W-:Y:S01]  /*391b0*/  LDGSTS.E [R3+-0x78d80], desc[UR8][R112.64], P2 ;  /* 0x8728000070037fae */ /* 0x000fe20009121848 */
[----:B------:R-:W-:-:S02]  /*391c0*/  VIADD R104, R8, 0x100000 ;  /* 0x0010000008687836 */ /* 0x000fc40000000000 */
[C---:B-1----:R-:W-:Y:S01]  /*391d0*/  VIADD R252, R8.reuse, 0x100000 ;  /* 0x0010000008fc7836 */ /* 0x042fe20000000000 */
[----:B------:R1:W-:Y:S04]  /*391e0*/  LDGSTS.E [R3+-0x78d00], desc[UR8][R90.64], P1 ;  /* 0x873000005a037fae */ /* 0x0003e80008921848 */
[----:B------:R-:W5:Y:S04]  /*391f0*/  LDL.64 R248, [R1+0x388] ;  /* 0x0003880001f87983 */ /* 0x000f680000100a00 */
[----:B------:R-:W5:Y:S01]  /*39200*/  LDL.64 R112, [R1+0x198] ;  /* 0x0001980001707983 */ /* 0x000f620000100a00 */
[C---:B--2---:R-:W-:Y:S01]  /*39210*/  IADD3 R93, R8.reuse, 0x100000, RZ ;  /* 0x00100000085d7810 */ /* 0x044fe20007ffe0ff */
[----:B------:R-:W-:-:S02]  /*39220*/  VIADD R92, R8, 0x100000 ;  /* 0x00100000085c7836 */ /* 0x000fc40000000000 */
[----:B------:R1:W-:Y:S04]  /*39230*/  STL.64 [R1+0x7838], R90 ;  /* 0x0078385a01007387 */ /* 0x0003e80000100a00 */
[----:B------:R-:W-:Y:S04]  /*39240*/  LDGSTS.E [R3+-0x78c80], desc[UR8][R212.64], P5 ;  /* 0x87380000d4037fae */ /* 0x000fe8000a921848 */
[----:B------:R-:W-:Y:S01]  /*39250*/  STL.64 [R1+0x7840], R212 ;  /* 0x007840d401007387 */ /* 0x000fe20000100a00 */
[C---:B-1----:R-:W-:Y:S02]  /*39260*/  VIADD R91, R8.reuse, 0x100000 ;  /* 0x00100000085b7836 */ /* 0x042fe40000000000 */
[C---:B------:R-:W-:Y:S01]  /*39270*/  VIADD R90, R8.reuse, 0x100000 ;  /* 0x00100000085a7836 */ /* 0x040fe20000000000 */
[----:B---3--:R-:W-:Y:S04]  /*39280*/  LDGSTS.E [R104+-0x7fc00], desc[UR8][R236.64], P0 ;  /* 0x80400000ec687fae */ /* 0x008fe80008121848 */
[----:B------:R-:W-:Y:S04]  /*39290*/  LDGSTS.E [R252+-0x7fb80], desc[UR8][R242.64], P2 ;  /* 0x80480000f2fc7fae */ /* 0x000fe80009121848 */
[----:B------:R-:W-:Y:S04]  /*392a0*/  LDGSTS.E [R93+-0x7fb00], desc[UR8][R240.64], P1 ;  /* 0x80500000f05d7fae */ /* 0x000fe80008921848 */
[----:B------:R-:W-:Y:S04]  /*392b0*/  LDGSTS.E [R92+-0x7fa80], desc[UR8][R210.64], P5 ;  /* 0x80580000d25c7fae */ /* 0x000fe8000a921848 */
[----:B------:R-:W2:Y:S04]  /*392c0*/  LDL.64 R242, [R1+0x348] ;  /* 0x0003480001f27983 */ /* 0x000ea80000100a00 */
[----:B------:R-:W-:Y:S04]  /*392d0*/  STL.64 [R1+0x7848], R240 ;  /* 0x007848f001007387 */ /* 0x000fe80000100a00 */
[----:B------:R-:W-:Y:S04]  /*392e0*/  STL.64 [R1+0x7850], R210 ;  /* 0x007850d201007387 */ /* 0x000fe80000100a00 */
[----:B------:R-:W3:Y:S04]  /*392f0*/  LDL.LU.64 R216, [R1+0x118] ;  /* 0x0001180001d87983 */ /* 0x000ee80000300a00 */
[----:B------:R-:W3:Y:S04]  /*39300*/  LDL.LU.64 R94, [R1+0xd8] ;  /* 0x0000d800015e7983 */ /* 0x000ee80000300a00 */
[----:B------:R1:W-:Y:S04]  /*39310*/  STL.64 [R1+0x7858], R244 ;  /* 0x007858f401007387 */ /* 0x0003e80000100a00 */
[----:B------:R-:W-:Y:S04]  /*39320*/  STL.64 [R1+0x7860], R208 ;  /* 0x007860d001007387 */ /* 0x000fe80000100a00 */
[----:B----4-:R-:W-:Y:S04]  /*39330*/  LDGSTS.E [R91+-0x7ec00], desc[UR8][R114.64], P0 ;  /* 0x81400000725b7fae */ /* 0x010fe80008121848 */
[----:B-----5:R-:W-:Y:S04]  /*39340*/  LDGSTS.E [R90+-0x7eb80], desc[UR8][R238.64], P2 ;  /* 0x81480000ee5a7fae */ /* 0x020fe80009121848 */
[----:B------:R-:W-:Y:S04]  /*39350*/  LDGSTS.E [R252+-0x7eb00], desc[UR8][R244.64], P1 ;  /* 0x81500000f4fc7fae */ /* 0x000fe80008921848 */
[----:B------:R-:W-:Y:S04]  /*39360*/  LDGSTS.E [R93+-0x7ea80], desc[UR8][R208.64], P5 ;  /* 0x81580000d05d7fae */ /* 0x000fe8000a921848 */
[----:B-1----:R-:W4:Y:S04]  /*39370*/  LDL.LU.64 R244, [R1+0x2c8] ;  /* 0x0002c80001f47983 */ /* 0x002f280000300a00 */
[----:B------:R-:W-:Y:S04]  /*39380*/  STL.64 [R1+0x7868], R88 ;  /* 0x0078685801007387 */ /* 0x000fe80000100a00 */
[----:B------:R-:W5:Y:S04]  /*39390*/  LDL.LU.64 R218, [R1+0x98] ;  /* 0x0000980001da7983 */ /* 0x000f680000300a00 */
[----:B------:R1:W-:Y:S04]  /*393a0*/  STL.64 [R1+0x7870], R206 ;  /* 0x007870ce01007387 */ /* 0x0003e80000100a00 */
[----:B------:R-:W-:Y:S04]  /*393b0*/  LDGSTS.E [R92+-0x7dc00], desc[UR8][R248.64], P0 ;  /* 0x82400000f85c7fae */ /* 0x000fe80008121848 */
[----:B------:R-:W-:Y:S04]  /*393c0*/  LDGSTS.E [R91+-0x7db80], desc[UR8][R112.64], P2 ;  /* 0x82480000705b7fae */ /* 0x000fe80009121848 */
[----:B------:R3:W-:Y:S04]  /*393d0*/  LDGSTS.E [R90+-0x7db00], desc[UR8][R88.64], P1 ;  /* 0x82500000585a7fae */ /* 0x0007e80008921848 */
[----:B------:R-:W-:Y:S04]  /*393e0*/  LDGSTS.E [R252+-0x7da80], desc[UR8][R206.64], P5 ;  /* 0x82580000cefc7fae */ /* 0x000fe8000a921848 */
[----:B-1----:R-:W3:Y:S04]  /*393f0*/  LDL.LU.64 R206, [R1+0x158] ;  /* 0x0001580001ce7983 */ /* 0x002ee80000300a00 */
[----:B--2---:R-:W-:Y:S04]  /*39400*/  LDGSTS.E [R93+-0x7cc00], desc[UR8][R242.64], P0 ;  /* 0x83400000f25d7fae */ /* 0x004fe80008121848 */
[----:B---3--:R-:W-:Y:S04]  /*39410*/  LDGSTS.E [R92+-0x7cb80], desc[UR8][R206.64], P2 ;  /* 0x83480000ce5c7fae */ /* 0x008fe80009121848 */
[----:B------:R1:W-:Y:S01]  /*39420*/  STL.64 [R1+0x7878], R206 ;  /* 0x007878ce01007387 */ /* 0x0003e20000100a00 */
[C---:B------:R-:W-:Y:S01]  /*39430*/  IADD3 R89, R8.reuse, 0x100000, RZ ;  /* 0x0010000008597810 */ /* 0x040fe20007ffe0ff */
[----:B------:R-:W-:-:S02]  /*39440*/  VIADD R88, R8, 0x100000 ;  /* 0x0010000008587836 */ /* 0x000fc40000000000 */
[----:B------:R2:W-:Y:S04]  /*39450*/  LDGSTS.E [R91+-0x7cb00], desc[UR8][R86.64], P1 ;  /* 0x83500000565b7fae */ /* 0x0005e80008921848 */
[----:B------:R-:W-:Y:S04]  /*39460*/  LDGSTS.E [R90+-0x7ca80], desc[UR8][R204.64], P5 ;  /* 0x83580000cc5a7fae */ /* 0x000fe8000a921848 */
[----:B-1----:R-:W3:Y:S04]  /*39470*/  LDL.LU.64 R206, [R1+0x308] ;  /* 0x0003080001ce7983 */ /* 0x002ee80000300a00 */
[----:B------:R2:W-:Y:S04]  /*39480*/  STL.64 [R1+0x7880], R86 ;  /* 0x0078805601007387 */ /* 0x0005e80000100a00 */
[----:B------:R-:W5:Y:S04]  /*39490*/  LDL.64 R112, [R1+0x288] ;  /* 0x0002880001707983 */ /* 0x000f680000100a00 */
[----:B------:R-:W-:Y:S04]  /*394a0*/  STL.64 [R1+0x7888], R204 ;  /* 0x007888cc01007387 */ /* 0x000fe80000100a00 */
[----:B------:R-:W5:Y:S04]  /*394b0*/  LDL.LU.64 R96, [R1+0x58] ;  /* 0x0000580001607983 */ /* 0x000f680000300a00 */
[----:B------:R-:W5:Y:S01]  /*394c0*/  LDL.LU.64 R248, [R1+0x18] ;  /* 0x0000180001f87983 */ /* 0x000f620000300a00 */
[----:B--2---:R-:W-:-:S02]  /*394d0*/  VIADD R87, R8, 0x100000 ;  /* 0x0010000008577836 */ /* 0x004fc40000000000 */
[C---:B------:R-:W-:Y:S01]  /*394e0*/  VIADD R86, R8.reuse, 0x100000 ;  /* 0x0010000008567836 */ /* 0x040fe20000000000 */
[----:B---3--:R-:W-:Y:S04]  /*394f0*/  STL.64 [R1+0x7988], R206 ;  /* 0x007988ce01007387 */ /* 0x008fe80000100a00 */
[----:B------:R-:W-:Y:S04]  /*39500*/  STL.64 [R1+0x7890], R216 ;  /* 0x007890d801007387 */ /* 0x000fe80000100a00 */
[----:B------:R1:W-:Y:S04]  /*39510*/  STL.64 [R1+0x7898], R84 ;  /* 0x0078985401007387 */ /* 0x0003e80000100a00 */
[----:B------:R-:W-:Y:S04]  /*39520*/  STL.64 [R1+0x78a0], R202 ;  /* 0x0078a0ca01007387 */ /* 0x000fe80000100a00 */
[----:B------:R-:W2:Y:S04]  /*39530*/  LDL.64 R242, [R1+0x248] ;  /* 0x0002480001f27983 */ /* 0x000ea80000100a00 */
[----:B----4-:R-:W-:Y:S04]  /*39540*/  STL.64 [R1+0x7990], R244 ;  /* 0x007990f401007387 */ /* 0x010fe80000100a00 */
[----:B------:R-:W-:Y:S04]  /*39550*/  LDGSTS.E [R252+-0x7bc00], desc[UR8][R206.64], P0 ;  /* 0x84400000cefc7fae */ /* 0x000fe80008121848 */
[----:B------:R-:W-:Y:S04]  /*39560*/  STL.64 [R1+0x78a8], R94 ;  /* 0x0078a85e01007387 */ /* 0x000fe80000100a00 */
[----:B------:R-:W-:Y:S04]  /*39570*/  LDGSTS.E [R89+-0x7bb80], desc[UR8][R216.64], P2 ;  /* 0x84480000d8597fae */ /* 0x000fe80009121848 */
[----:B------:R3:W-:Y:S04]  /*39580*/  STL.64 [R1+0x78b0], R82 ;  /* 0x0078b05201007387 */ /* 0x0007e80000100a00 */
[----:B------:R1:W-:Y:S04]  /*39590*/  LDGSTS.E [R88+-0x7bb00], desc[UR8][R84.64], P1 ;  /* 0x8450000054587fae */ /* 0x0003e80008921848 */
[----:B------:R-:W4:Y:S04]  /*395a0*/  LDL.LU.64 R210, [R1+0x210] ;  /* 0x0002100001d27983 */ /* 0x000f280000300a00 */
[----:B------:R-:W-:Y:S01]  /*395b0*/  LDGSTS.E [R87+-0x7ba80], desc[UR8][R202.64], P5 ;  /* 0x84580000ca577fae */ /* 0x000fe2000a921848 */
[----:B-1----:R-:W-:-:S03]  /*395c0*/  IADD3 R85, R8, 0x100000, RZ ;  /* 0x0010000008557810 */ /* 0x002fc60007ffe0ff */
[----:B------:R-:W-:Y:S01]  /*395d0*/  STL.64 [R1+0x78b8], R200 ;  /* 0x0078b8c801007387 */ /* 0x000fe20000100a00 */
[----:B------:R-:W-:-:S03]  /*395e0*/  VIADD R84, R8, 0x100000 ;  /* 0x0010000008547836 */ /* 0x000fc60000000000 */
[----:B------:R-:W-:Y:S04]  /*395f0*/  LDGSTS.E [R86+-0x7ac00], desc[UR8][R244.64], P0 ;  /* 0x85400000f4567fae */ /* 0x000fe80008121848 */
[----:B------:R-:W4:Y:S04]  /*39600*/  LDL.64 R234, [R1+0x400] ;  /* 0x0004000001ea7983 */ /* 0x000f280000100a00 */
[----:B------:R-:W-:Y:S04]  /*39610*/  LDGSTS.E [R252+-0x7ab80], desc[UR8][R94.64], P2 ;  /* 0x854800005efc7fae */ /* 0x000fe80009121848 */
[----:B------:R3:W-:Y:S04]  /*39620*/  LDGSTS.E [R87+-0x7ab00], desc[UR8][R82.64], P1 ;  /* 0x8550000052577fae */ /* 0x0007e80008921848 */
[----:B------:R-:W4:Y:S04]  /*39630*/  LDL.64 R108, [R1+0x3c0] ;  /* 0x0003c000016c7983 */ /* 0x000f280000100a00 */
[----:B------:R-:W4:Y:S04]  /*39640*/  LDL.64 R236, [R1+0x1d0] ;  /* 0x0001d00001ec7983 */ /* 0x000f280000100a00 */
[----:B------:R-:W-:Y:S04]  /*39650*/  LDGSTS.E [R86+-0x7aa80], desc[UR8][R200.64], P5 ;  /* 0x85580000c8567fae */ /* 0x000fe8000a921848 */
[----:B-----5:R-:W-:Y:S04]  /*39660*/  STL.64 [R1+0x78c0], R218 ;  /* 0x0078c0da01007387 */ /* 0x020fe80000100a00 */
[----:B------:R-:W-:Y:S04]  /*39670*/  LDGSTS.E [R85+-0x79c00], desc[UR8][R112.64], P0 ;  /* 0x8640000070557fae */ /* 0x000fe80008121848 */
[----:B------:R-:W5:Y:S04]  /*39680*/  LDL.LU.64 R88, [R1+0x150] ;  /* 0x0001500001587983 */ /* 0x000f680000300a00 */
[----:B------:R-:W-:Y:S04]  /*39690*/  LDGSTS.E [R84+-0x79b80], desc[UR8][R218.64], P2 ;  /* 0x86480000da547fae */ /* 0x000fe80009121848 */
[----:B------:R-:W5:Y:S04]  /*396a0*/  LDL.LU.64 R220, [R1+0x110] ;  /* 0x0001100001dc7983 */ /* 0x000f680000300a00 */
[----:B------:R-:W-:Y:S04]  /*396b0*/  LDGSTS.E [R252+-0x79b00], desc[UR8][R80.64], P1 ;  /* 0x8650000050fc7fae */ /* 0x000fe80008921848 */
[----:B------:R1:W-:Y:S01]  /*396c0*/  STL.64 [R1+0x78c8], R80 ;  /* 0x0078c85001007387 */ /* 0x0003e20000100a00 */
[----:B---3--:R-:W-:-:S02]  /*396d0*/  VIADD R83, R8, 0x100000 ;  /* 0x0010000008537836 */ /* 0x008fc40000000000 */
[----:B------:R-:W-:Y:S01]  /*396e0*/  VIADD R82, R8, 0x100000 ;  /* 0x0010000008527836 */ /* 0x000fe20000000000 */
[----:B------:R-:W-:Y:S04]  /*396f0*/  LDGSTS.E [R85+-0x79a80], desc[UR8][R198.64], P5 ;  /* 0x86580000c6557fae */ /* 0x000fe8000a921848 */
[----:B-1----:R-:W3:Y:S04]  /*39700*/  LDL.LU.64 R80, [R1+0x190] ;  /* 0x0001900001507983 */ /* 0x002ee80000300a00 */
[----:B------:R-:W5:Y:S04]  /*39710*/  LDL.64 R114, [R1+0x380] ;  /* 0x0003800001727983 */ /* 0x000f680000100a00 */
[----:B------:R-:W-:Y:S04]  /*39720*/  STL.64 [R1+0x78d0], R198 ;  /* 0x0078d0c601007387 */ /* 0x000fe80000100a00 */
[----:B------:R-:W5:Y:S04]  /*39730*/  LDL.LU.64 R100, [R1+0xd0] ;  /* 0x0000d00001647983 */ /* 0x000f680000300a00 */
[----:B------:R-:W-:Y:S04]  /*39740*/  STL.64 [R1+0x78d8], R96 ;  /* 0x0078d86001007387 */ /* 0x000fe80000100a00 */
[----:B------:R-:W5:Y:S04]  /*39750*/  LDL.64 R238, [R1+0x340] ;  /* 0x0003400001ee7983 */ /* 0x000f680000100a00 */
[----:B------:R-:W5:Y:S04]  /*39760*/  LDL.64 R112, [R1+0x300] ;  /* 0x0003000001707983 */ /* 0x000f680000100a00 */
[----:B------:R-:W-:Y:S04]  /*39770*/  STL.64 [R1+0x78e0], R78 ;  /* 0x0078e04e01007387 */ /* 0x000fe80000100a00 */
[----:B------:R-:W5:Y:S04]  /*39780*/  LDL.LU.64 R218, [R1+0x188] ;  /* 0x0001880001da7983 */ /* 0x000f680000300a00 */
[----:B------:R-:W5:Y:S04]  /*39790*/  LDL.LU.64 R224, [R1+0x90] ;  /* 0x0000900001e07983 */ /* 0x000f680000300a00 */
[----:B------:R-:W5:Y:S04]  /*397a0*/  LDL.LU.64 R246, [R1+0x50] ;  /* 0x0000500001f67983 */ /* 0x000f680000300a00 */
[----:B--2---:R-:W-:Y:S04]  /*397b0*/  LDGSTS.E [R84+-0x78c00], desc[UR8][R242.64], P0 ;  /* 0x87400000f2547fae */ /* 0x004fe80008121848 */
[----:B------:R-:W-:Y:S04]  /*397c0*/  LDGSTS.E [R83+-0x78b80], desc[UR8][R96.64], P2 ;  /* 0x8748000060537fae */ /* 0x000fe80009121848 */
[----:B------:R1:W-:Y:S04]  /*397d0*/  LDGSTS.E [R82+-0x78b00], desc[UR8][R78.64], P1 ;  /* 0x875000004e527fae */ /* 0x0003e80008921848 */
[----:B------:R2:W-:Y:S04]  /*397e0*/  LDGSTS.E [R252+-0x78a80], desc[UR8][R196.64], P5 ;  /* 0x87580000c4fc7fae */ /* 0x0005e8000a921848 */
[----:B------:R-:W2:Y:S04]  /*397f0*/  LDL.LU.64 R242, [R1+0x10] ;  /* 0x0000100001f27983 */ /* 0x000ea80000300a00 */
[----:B------:R-:W-:Y:S04]  /*39800*/  STL.64 [R1+0x78e8], R196 ;  /* 0x0078e8c401007387 */ /* 0x000fe80000100a00 */
[----:B----4-:R-:W-:Y:S04]  /*39810*/  STL.64 [R1+0x7938], R210 ;  /* 0x007938d201007387 */ /* 0x010fe80000100a00 */
[----:B------:R-:W-:Y:S04]  /*39820*/  STL.64 [R1+0x78f0], R248 ;  /* 0x0078f0f801007387 */ /* 0x000fe80000100a00 */
[----:B------:R-:W-:Y:S04]  /*39830*/  STL.64 [R1+0x78f8], R194 ;  /* 0x0078f8c201007387 */ /* 0x000fe80000100a00 */
[----:B------:R-:W4:Y:S04]  /*39840*/  LDL.LU.64 R240, [R1+0x208] ;  /* 0x0002080001f07983 */ /* 0x000f280000300a00 */
[----:B------:R-:W-:Y:S04]  /*39850*/  LDGSTS.E [R4+-0x7fa00], desc[UR8][R234.64], P0 ;  /* 0x80600000ea047fae */ /* 0x000fe80008121848 */
[----:B------:R-:W-:Y:S04]  /*39860*/  LDGSTS.E [R4+-0x7f980], desc[UR8][R210.64], P2 ;  /* 0x80680000d2047fae */ /* 0x000fe80009121848 */
[----:B------:R-:W-:Y:S04]  /*39870*/  LDGSTS.E [R4+-0x7f900], desc[UR8][R248.64], P1 ;  /* 0x80700000f8047fae */ /* 0x000fe80008921848 */
[----:B------:R-:W-:Y:S04]  /*39880*/  LDGSTS.E [R4+-0x7f880], desc[UR8][R194.64], P5 ;  /* 0x80780000c2047fae */ /* 0x000fe8000a921848 */
[----:B------:R-:W-:Y:S04]  /*39890*/  LDGSTS.E [R4+-0x7ea00], desc[UR8][R108.64], P0 ;  /* 0x816000006c047fae */ /* 0x000fe80008121848 */
[----:B------:R-:W-:Y:S04]  /*398a0*/  LDGSTS.E [R4+-0x7e980], desc[UR8][R236.64], P2 ;  /* 0x81680000ec047fae */ /* 0x000fe80009121848 */
[----:B------:R-:W-:Y:S04]  /*398b0*/  LDGSTS.E [R4+-0x7e900], desc[UR8][R76.64], P1 ;  /* 0x817000004c047fae */ /* 0x000fe80008921848 */
[----:B------:R1:W-:Y:S04]  /*398c0*/  STL.64 [R1+0x7900], R76 ;  /* 0x0079004c01007387 */ /* 0x0003e80000100a00 */
[----:B------:R-:W-:Y:S04]  /*398d0*/  LDGSTS.E [R4+-0x7e880], desc[UR8][R192.64], P5 ;  /* 0x81780000c0047fae */ /* 0x000fe8000a921848 */
[----:B-1----:R-:W4:Y:S04]  /*398e0*/  LDL.LU.64 R76, [R1+0x1c8] ;  /* 0x0001c800014c7983 */ /* 0x002f280000300a00 */
[----:B------:R-:W-:Y:S04]  /*398f0*/  STL.64 [R1+0x7908], R192 ;  /* 0x007908c001007387 */ /* 0x000fe80000100a00 */
[----:B---3--:R-:W-:Y:S04]  /*39900*/  STL.64 [R1+0x7910], R80 ;  /* 0x0079105001007387 */ /* 0x008fe80000100a00 */
[----:B-----5:R-:W-:Y:S04]  /*39910*/  LDGSTS.E [R4+-0x7da00], desc[UR8][R114.64], P0 ;  /* 0x8260000072047fae */ /* 0x020fe80008121848 */
[----:B------:R-:W-:Y:S04]  /*39920*/  LDGSTS.E [R4+-0x7d980], desc[UR8][R80.64], P2 ;  /* 0x8268000050047fae */ /* 0x000fe80009121848 */
[----:B------:R-:W-:Y:S04]  /*39930*/  LDGSTS.E [R4+-0x7d900], desc[UR8][R74.64], P1 ;  /* 0x827000004a047fae */ /* 0x000fe80008921848 */
[----:B------:R-:W-:Y:S04]  /*39940*/  STL.64 [R1+0x7918], R74 ;  /* 0x0079184a01007387 */ /* 0x000fe80000100a00 */
[----:B------:R-:W-:Y:S04]  /*39950*/  LDGSTS.E [R4+-0x7d880], desc[UR8][R190.64], P5 ;  /* 0x82780000be047fae */ /* 0x000fe8000a921848 */
[----:B------:R-:W-:Y:S04]  /*39960*/  STL.64 [R1+0x7920], R190 ;  /* 0x007920be01007387 */ /* 0x000fe80000100a00 */
[----:B------:R-:W-:Y:S04]  /*39970*/  LDGSTS.E [R4+-0x7ca00], desc[UR8][R238.64], P0 ;  /* 0x83600000ee047fae */ /* 0x000fe80008121848 */
[----:B------:R-:W-:Y:S04]  /*39980*/  LDGSTS.E [R4+-0x7c980], desc[UR8][R88.64], P2 ;  /* 0x8368000058047fae */ /* 0x000fe80009121848 */
[----:B------:R-:W-:Y:S04]  /*39990*/  STL.64 [R1+0x7928], R88 ;  /* 0x0079285801007387 */ /* 0x000fe80000100a00 */
[----:B------:R-:W-:Y:S04]  /*399a0*/  LDGSTS.E [R4+-0x7c900], desc[UR8][R72.64], P1 ;  /* 0x8370000048047fae */ /* 0x000fe80008921848 */
[----:B------:R-:W-:Y:S04]  /*399b0*/  STL.64 [R1+0x7930], R72 ;  /* 0x0079304801007387 */ /* 0x000fe80000100a00 */
[----:B------:R-:W-:Y:S04]  /*399c0*/  LDGSTS.E [R4+-0x7c880], desc[UR8][R188.64], P5 ;  /* 0x83780000bc047fae */ /* 0x000fe8000a921848 */
[----:B------:R1:W-:Y:S04]  /*399d0*/  STL.64 [R1+0x7940], R188 ;  /* 0x007940bc01007387 */ /* 0x0003e80000100a00 */
[----:B------:R-:W-:Y:S04]  /*399e0*/  LDGSTS.E [R4+-0x7ba00], desc[UR8][R112.64], P0 ;  /* 0x8460000070047fae */ /* 0x000fe80008121848 */
[----:B------:R-:W-:Y:S04]  /*399f0*/  LDGSTS.E [R4+-0x7b980], desc[UR8][R220.64], P2 ;  /* 0x84680000dc047fae */ /* 0x000fe80009121848 */
[----:B-1----:R-:W3:Y:S04]  /*39a00*/  LDL.LU.64 R188, [R1+0x240] ;  /* 0x0002400001bc7983 */ /* 0x002ee80000300a00 */
[----:B------:R-:W5:Y:S04]  /*39a10*/  LDL.64 R114, [R1+0x3f8] ;  /* 0x0003f80001727983 */ /* 0x000f680000100a00 */
[----:B------:R-:W5:Y:S04]  /*39a20*/  LDL.64 R238, [R1+0x3b8] ;  /* 0x0003b80001ee7983 */ /* 0x000f680000100a00 */
[----:B------:R-:W5:Y:S04]  /*39a30*/  LDL.64 R112, [R1+0x378] ;  /* 0x0003780001707983 */ /* 0x000f680000100a00 */
[----:B------:R1:W-:Y:S04]  /*39a40*/  STL.64 [R1+0x7948], R220 ;  /* 0x007948dc01007387 */ /* 0x0003e80000100a00 */
[----:B------:R-:W-:Y:S04]  /*39a50*/  LDGSTS.E [R4+-0x7b900], desc[UR8][R70.64], P1 ;  /* 0x8470000046047fae */ /* 0x000fe80008921848 */
[----:B------:R-:W-:Y:S04]  /*39a60*/  LDGSTS.E [R4+-0x7b880], desc[UR8][R186.64], P5 ;  /* 0x84780000ba047fae */ /* 0x000fe8000a921848 */
[----:B-1----:R-:W2:Y:S04]  /*39a70*/  LDL.LU.64 R220, [R1+0x280] ;  /* 0x0002800001dc7983 */ /* 0x002ea80000300a00 */
[----:B------:R1:W-:Y:S04]  /*39a80*/  STL.64 [R1+0x7950], R70 ;  /* 0x0079504601007387 */ /* 0x0003e80000100a00 */
[----:B-1----:R-:W4:Y:S04]  /*39a90*/  LDL.LU.64 R70, [R1+0x2c0] ;  /* 0x0002c00001467983 */ /* 0x002f280000300a00 */
[----:B------:R-:W-:Y:S04]  /*39aa0*/  STL.64 [R1+0x7958], R186 ;  /* 0x007958ba01007387 */ /* 0x000fe80000100a00 */
[----:B----4-:R-:W-:Y:S04]  /*39ab0*/  STL.64 [R1+0x7960], R70 ;  /* 0x0079604601007387 */ /* 0x010fe80000100a00 */
[----:B------:R-:W-:Y:S04]  /*39ac0*/  LDGSTS.E [R4+-0x7aa00], desc[UR8][R70.64], P0 ;  /* 0x8560000046047fae */ /* 0x000fe80008121848 */
[----:B------:R-:W-:Y:S04]  /*39ad0*/  STL.64 [R1+0x7968], R100 ;  /* 0x0079686401007387 */ /* 0x000fe80000100a00 */
[----:B------:R-:W-:Y:S04]  /*39ae0*/  LDGSTS.E [R4+-0x7a980], desc[UR8][R100.64], P2 ;  /* 0x8568000064047fae */ /* 0x000fe80009121848 */
[----:B------:R1:W-:Y:S04]  /*39af0*/  STL.64 [R1+0x7970], R68 ;  /* 0x0079704401007387 */ /* 0x0003e80000100a00 */
[----:B------:R1:W-:Y:S04]  /*39b00*/  LDGSTS.E [R4+-0x7a900], desc[UR8][R68.64], P1 ;  /* 0x8570000044047fae */ /* 0x0003e80008921848 */
[----:B------:R-:W-:Y:S04]  /*39b10*/  STL.64 [R1+0x7978], R184 ;  /* 0x007978b801007387 */ /* 0x000fe80000100a00 */
[----:B------:R-:W-:Y:S04]  /*39b20*/  LDGSTS.E [R4+-0x7a880], desc[UR8][R184.64], P5 ;  /* 0x85780000b8047fae */ /* 0x000fe8000a921848 */
[----:B--2---:R-:W-:Y:S04]  /*39b30*/  STL.64 [R1+0x7980], R220 ;  /* 0x007980dc01007387 */ /* 0x004fe80000100a00 */
[----:B------:R-:W-:Y:S04]  /*39b40*/  LDGSTS.E [R4+-0x79a00], desc[UR8][R220.64], P0 ;  /* 0x86600000dc047fae */ /* 0x000fe80008121848 */
[----:B------:R-:W-:Y:S04]  /*39b50*/  STL.64 [R1+0x7998], R224 ;  /* 0x007998e001007387 */ /* 0x000fe80000100a00 */
[----:B------:R-:W-:Y:S04]  /*39b60*/  LDGSTS.E [R4+-0x79980], desc[UR8][R224.64], P2 ;  /* 0x86680000e0047fae */ /* 0x000fe80009121848 */
[----:B------:R-:W-:Y:S04]  /*39b70*/  STL.64 [R1+0x79a0], R66 ;  /* 0x0079a04201007387 */ /* 0x000fe80000100a00 */
[----:B------:R2:W-:Y:S04]  /*39b80*/  LDGSTS.E [R4+-0x79900], desc[UR8][R66.64], P1 ;  /* 0x8670000042047fae */ /* 0x0005e80008921848 */
[----:B------:R-:W-:Y:S04]  /*39b90*/  STL.64 [R1+0x79a8], R182 ;  /* 0x0079a8b601007387 */ /* 0x000fe80000100a00 */
[----:B------:R-:W-:Y:S04]  /*39ba0*/  LDGSTS.E [R4+-0x79880], desc[UR8][R182.64], P5 ;  /* 0x86780000b6047fae */ /* 0x000fe8000a921848 */
[----:B---3--:R-:W-:Y:S04]  /*39bb0*/  STL.64 [R1+0x79b0], R188 ;  /* 0x0079b0bc01007387 */ /* 0x008fe80000100a00 */
[----:B------:R-:W-:Y:S04]  /*39bc0*/  LDGSTS.E [R4+-0x78a00], desc[UR8][R188.64], P0 ;  /* 0x87600000bc047fae */ /* 0x000fe80008121848 */
[----:B------:R-:W-:Y:S04]  /*39bd0*/  STL.64 [R1+0x79b8], R246 ;  /* 0x0079b8f601007387 */ /* 0x000fe80000100a00 */
[----:B------:R-:W-:Y:S04]  /*39be0*/  LDGSTS.E [R4+-0x78980], desc[UR8][R246.64], P2 ;  /* 0x87680000f6047fae */ /* 0x000fe80009121848 */
[----:B------:R3:W-:Y:S04]  /*39bf0*/  STL.64 [R1+0x79c0], R64 ;  /* 0x0079c04001007387 */ /* 0x0007e80000100a00 */
[----:B------:R-:W-:Y:S04]  /*39c00*/  LDGSTS.E [R4+-0x78900], desc[UR8][R64.64], P1 ;  /* 0x8770000040047fae */ /* 0x000fe80008921848 */
[----:B------:R4:W-:Y:S01]  /*39c10*/  STL.64 [R1+0x79c8], R180 ;  /* 0x0079c8b401007387 */ /* 0x0009e20000100a00 */
[C---:B------:R-:W-:Y:S01]  /*39c20*/  IADD3 R82, R2.reuse, 0x100000, RZ ;  /* 0x0010000002527810 */ /* 0x040fe20007ffe0ff */
[----:B------:R-:W-:-:S02]  /*39c30*/  VIADD R252, R2, 0x100000 ;  /* 0x0010000002fc7836 */ /* 0x000fc40000000000 */
[C---:B-1----:R-:W-:Y:S01]  /*39c40*/  VIADD R69, R2.reuse, 0x100000 ;  /* 0x0010000002457836 */ /* 0x042fe20000000000 */
[----:B------:R-:W-:Y:S04]  /*39c50*/  LDGSTS.E [R4+-0x78880], desc[UR8][R180.64], P5 ;  /* 0x87780000b4047fae */ /* 0x000fe8000a921848 */
[----:B---3--:R-:W3:Y:S04]  /*39c60*/  LDL.LU.64 R64, [R1+0x338] ;  /* 0x0003380001407983 */ /* 0x008ee80000300a00 */
[----:B------:R-:W4:Y:S04]  /*39c70*/  LDL.LU.64 R208, [R1+0x148] ;  /* 0x0001480001d07983 */ /* 0x000f280000300a00 */
[----:B------:R-:W-:Y:S04]  /*39c80*/  STL.64 [R1+0x79d0], R240 ;  /* 0x0079d0f001007387 */ /* 0x000fe80000100a00 */
[----:B------:R-:W-:Y:S04]  /*39c90*/  STL.64 [R1+0x79d8], R242 ;  /* 0x0079d8f201007387 */ /* 0x000fe80000100a00 */
[----:B------:R-:W-:Y:S04]  /*39ca0*/  STL.64 [R1+0x79e0], R178 ;  /* 0x0079e0b201007387 */ /* 0x000fe80000100a00 */
[----:B------:R-:W4:Y:S04]  /*39cb0*/  LDL.LU.64 R100, [R1+0x2f8] ;  /* 0x0002f80001647983 */ /* 0x000f280000300a00 */
[----:B------:R-:W-:Y:S04]  /*39cc0*/  STL.64 [R1+0x79e8], R76 ;  /* 0x0079e84c01007387 */ /* 0x000fe80000100a00 */
[----:B------:R-:W4:Y:S04]  /*39cd0*/  LDL.LU.64 R190, [R1+0x2b8] ;  /* 0x0002b80001be7983 */ /* 0x000f280000300a00 */
[----:B------:R-:W4:Y:S01]  /*39ce0*/  LDL.LU.64 R98, [R1+0x108] ;  /* 0x0001080001627983 */ /* 0x000f220000300a00 */
[----:B------:R-:W-:-:S03]  /*39cf0*/  VIADD R68, R2, 0x100000 ;  /* 0x0010000002447836 */ /* 0x000fc60000000000 */
[----:B------:R-:W4:Y:S01]  /*39d00*/  LDL.LU.64 R228, [R1+0xc8] ;  /* 0x0000c80001e47983 */ /* 0x000f220000300a00 */
[----:B--2---:R-:W-:-:S03]  /*39d10*/  IADD3 R67, R2, 0x100000, RZ ;  /* 0x0010000002437810 */ /* 0x004fc60007ffe0ff */
[----:B------:R1:W-:Y:S01]  /*39d20*/  STL.64 [R1+0x79f0], R62 ;  /* 0x0079f03e01007387 */ /* 0x0003e20000100a00 */
[----:B------:R-:W-:-:S03]  /*39d30*/  VIADD R66, R2, 0x100000 ;  /* 0x0010000002427836 */ /* 0x000fc60000000000 */
[----:B------:R-:W-:Y:S04]  /*39d40*/  STL.64 [R1+0x79f8], R176 ;  /* 0x0079f8b001007387 */ /* 0x000fe80000100a00 */
[----:B------:R-:W-:Y:S04]  /*39d50*/  STL.64 [R1+0x7a00], R218 ;  /* 0x007a00da01007387 */ /* 0x000fe80000100a00 */
[----:B------:R2:W-:Y:S04]  /*39d60*/  STL.64 [R1+0x7a08], R60 ;  /* 0x007a083c01007387 */ /* 0x0005e80000100a00 */
[----:B-----5:R-:W-:Y:S04]  /*39d70*/  LDGSTS.E [R82+-0x7f800], desc[UR8][R114.64], P0 ;  /* 0x8080000072527fae */ /* 0x020fe80008121848 */
[----:B------:R-:W5:Y:S04]  /*39d80*/  LDL.LU.64 R74, [R1+0x278] ;  /* 0x00027800014a7983 */ /* 0x000f680000300a00 */
[----:B------:R-:W-:Y:S04]  /*39d90*/  LDGSTS.E [R252+-0x7f780], desc[UR8][R240.64], P2 ;  /* 0x80880000f0fc7fae */ /* 0x000fe80009121848 */
[----:B------:R-:W5:Y:S04]  /*39da0*/  LDL.LU.64 R102, [R1+0x88] ;  /* 0x0000880001667983 */ /* 0x000f680000300a00 */
[----:B------:R-:W-:Y:S04]  /*39db0*/  LDGSTS.E [R69+-0x7f700], desc[UR8][R242.64], P1 ;  /* 0x80900000f2457fae */ /* 0x000fe80008921848 */
[----:B------:R-:W-:Y:S04]  /*39dc0*/  STL.64 [R1+0x7a10], R174 ;  /* 0x007a10ae01007387 */ /* 0x000fe80000100a00 */
[----:B------:R-:W-:Y:S04]  /*39dd0*/  LDGSTS.E [R68+-0x7f680], desc[UR8][R178.64], P5 ;  /* 0x80980000b2447fae */ /* 0x000fe8000a921848 */
[----:B------:R-:W-:Y:S04]  /*39de0*/  LDGSTS.E [R67+-0x7e800], desc[UR8][R238.64], P0 ;  /* 0x81800000ee437fae */ /* 0x000fe80008121848 */
[----:B------:R-:W-:Y:S04]  /*39df0*/  LDGSTS.E [R66+-0x7e780], desc[UR8][R76.64], P2 ;  /* 0x818800004c427fae */ /* 0x000fe80009121848 */
[----:B------:R1:W-:Y:S04]  /*39e00*/  LDGSTS.E [R252+-0x7e700], desc[UR8][R62.64], P1 ;  /* 0x819000003efc7fae */ /* 0x0003e80008921848 */
[----:B------:R-:W-:Y:S04]  /*39e10*/  LDGSTS.E [R69+-0x7e680], desc[UR8][R176.64], P5 ;  /* 0x81980000b0457fae */ /* 0x000fe8000a921848 */
[----:B------:R-:W-:Y:S04]  /*39e20*/  LDGSTS.E [R68+-0x7d800], desc[UR8][R112.64], P0 ;  /* 0x8280000070447fae */ /* 0x000fe80008121848 */
[----:B------:R-:W-:Y:S04]  /*39e30*/  LDGSTS.E [R67+-0x7d780], desc[UR8][R218.64], P2 ;  /* 0x82880000da437fae */ /* 0x000fe80009121848 */
[----:B------:R2:W-:Y:S04]  /*39e40*/  LDGSTS.E [R66+-0x7d700], desc[UR8][R60.64], P1 ;  /* 0x829000003c427fae */ /* 0x0005e80008921848 */
[----:B------:R-:W-:Y:S04]  /*39e50*/  LDGSTS.E [R252+-0x7d680], desc[UR8][R174.64], P5 ;  /* 0x82980000aefc7fae */ /* 0x000fe8000a921848 */
[----:B---3--:R3:W-:Y:S04]  /*39e60*/  STL.64 [R1+0x7a18], R64 ;  /* 0x007a184001007387 */ /* 0x0087e80000100a00 */
[----:B----4-:R-:W-:Y:S04]  /*39e70*/  STL.64 [R1+0x7a20], R208 ;  /* 0x007a20d001007387 */ /* 0x010fe80000100a00 */
[----:B------:R4:W-:Y:S04]  /*39e80*/  STL.64 [R1+0x7a28], R58 ;  /* 0x007a283a01007387 */ /* 0x0009e80000100a00 */
[----:B------:R-:W-:Y:S04]  /*39e90*/  STL.64 [R1+0x7a30], R172 ;  /* 0x007a30ac01007387 */ /* 0x000fe80000100a00 */
[----:B------:R-:W5:Y:S04]  /*39ea0*/  LDL.LU.64 R80, [R1+0x238] ;  /* 0x0002380001507983 */ /* 0x000f680000300a00 */
[----:B------:R-:W5:Y:S04]  /*39eb0*/  LDL.LU.64 R230, [R1+0x48] ;  /* 0x0000480001e67983 */ /* 0x000f680000300a00 */
[----:B------:R-:W5:Y:S04]  /*39ec0*/  LDL.LU.64 R112, [R1+0x8] ;  /* 0x0000080001707983 */ /* 0x000f680000300a00 */
[----:B------:R-:W-:Y:S04]  /*39ed0*/  STL.64 [R1+0x7a38], R100 ;  /* 0x007a386401007387 */ /* 0x000fe80000100a00 */
[----:B------:R-:W-:Y:S04]  /*39ee0*/  STL.64 [R1+0x7a40], R98 ;  /* 0x007a406201007387 */ /* 0x000fe80000100a00 */
[----:B------:R4:W-:Y:S04]  /*39ef0*/  STL.64 [R1+0x7a48], R56 ;  /* 0x007a483801007387 */ /* 0x0009e80000100a00 */
[----:B------:R-:W-:Y:S04]  /*39f00*/  STL.64 [R1+0x7a50], R170 ;  /* 0x007a50aa01007387 */ /* 0x000fe80000100a00 */
[----:B------:R-:W-:Y:S04]  /*39f10*/  STL.64 [R1+0x7a58], R190 ;  /* 0x007a58be01007387 */ /* 0x000fe80000100a00 */
[----:B------:R-:W5:Y:S04]  /*39f20*/  LDL.LU.64 R212, [R1+0x200] ;  /* 0x0002000001d47983 */ /* 0x000f680000300a00 */
[----:B------:R-:W5:Y:S04]  /*39f30*/  LDL.LU.64 R194, [R1+0x1c0] ;  /* 0x0001c00001c27983 */ /* 0x000f680000300a00 */
[----:B------:R-:W5:Y:S04]  /*39f40*/  LDL.LU.64 R200, [R1+0x180] ;  /* 0x0001800001c87983 */ /* 0x000f680000300a00 */
[----:B------:R-:W5:Y:S04]  /*39f50*/  LDL.LU.64 R180, [R1+0x3f0] ;  /* 0x0003f00001b47983 */ /* 0x000f680000300a00 */
[----:B------:R-:W5:Y:S04]  /*39f60*/  LDL.LU.64 R220, [R1+0x3b0] ;  /* 0x0003b00001dc7983 */ /* 0x000f680000300a00 */
[----:B------:R-:W-:Y:S01]  /*39f70*/  LDGSTS.E [R67+-0x7c800], desc[UR8][R64.64], P0 ;  /* 0x8380000040437fae */ /* 0x000fe20008121848 */
[----:B-1----:R-:W-:-:S02]  /*39f80*/  VIADD R63, R2, 0x100000 ;  /* 0x00100000023f7836 */ /* 0x002fc40000000000 */
[C---:B------:R-:W-:Y:S01]  /*39f90*/  VIADD R62, R2.reuse, 0x100000 ;  /* 0x00100000023e7836 */ /* 0x040fe20000000000 */
[----:B------:R-:W-:Y:S01]  /*39fa0*/  LDGSTS.E [R66+-0x7c780], desc[UR8][R208.64], P2 ;  /* 0x83880000d0427fae */ /* 0x000fe20009121848 */
[C---:B--2---:R-:W-:Y:S01]  /*39fb0*/  IADD3 R61, R2.reuse, 0x100000, RZ ;  /* 0x00100000023d7810 */ /* 0x044fe20007ffe0ff */
[C---:B------:R-:W-:Y:S02]  /*39fc0*/  VIADD R60, R2.reuse, 0x100000 ;  /* 0x00100000023c7836 */ /* 0x040fe40000000000 */
[----:B------:R4:W-:Y:S04]  /*39fd0*/  LDGSTS.E [R63+-0x7c700], desc[UR8][R58.64], P1 ;  /* 0x839000003a3f7fae */ /* 0x0009e80008921848 */
[----:B---3--:R-:W2:Y:S04]  /*39fe0*/  LDL.LU.64 R64, [R1+0x370] ;  /* 0x0003700001407983 */ /* 0x008ea80000300a00 */
        /* <DEDUP_REMOVED lines=16> */
[----:B------:R-:W3:Y:S01]  /*3a0f0*/  LDL.LU.64 R108, [R1+0x40] ;  /* 0x00004000016c7983 */ /* 0x000ee20000300a00 */
[----:B----4-:R-:W-:-:S02]  /*3a100*/  VIADD R59, R2, 0x100000 ;  /* 0x00100000023b7836 */ /* 0x010fc40000000000 */
[C---:B------:R-:W-:Y:S01]  /*3a110*/  VIADD R58, R2.reuse, 0x100000 ;  /* 0x00100000023a7836 */ /* 0x040fe20000000000 */
[----:B------:R-:W-:Y:S04]  /*3a120*/  LDGSTS.E [R62+-0x7c680], desc[UR8][R172.64], P5 ;  /* 0x83980000ac3e7fae */ /* 0x000fe8000a921848 */
[----:B------:R-:W-:Y:S04]  /*3a130*/  LDGSTS.E [R252+-0x7b800], desc[UR8][R100.64], P0 ;  /* 0x8480000064fc7fae */ /* 0x000fe80008121848 */
[----:B------:R-:W-:Y:S04]  /*3a140*/  LDGSTS.E [R61+-0x7b780], desc[UR8][R98.64], P2 ;  /* 0x84880000623d7fae */ /* 0x000fe80009121848 */
[----:B------:R1:W-:Y:S04]  /*3a150*/  LDGSTS.E [R60+-0x7b700], desc[UR8][R56.64], P1 ;  /* 0x84900000383c7fae */ /* 0x0003e80008921848 */
[----:B------:R-:W-:Y:S04]  /*3a160*/  LDGSTS.E [R59+-0x7b680], desc[UR8][R170.64], P5 ;  /* 0x84980000aa3b7fae */ /* 0x000fe8000a921848 */
[----:B------:R-:W-:Y:S01]  /*3a170*/  LDGSTS.E [R58+-0x7a800], desc[UR8][R190.64], P0 ;  /* 0x85800000be3a7fae */ /* 0x000fe20008121848 */
[C---:B-1----:R-:W-:Y:S01]  /*3a180*/  IADD3 R57, R2.reuse, 0x100000, RZ ;  /* 0x0010000002397810 */ /* 0x042fe20007ffe0ff */
[----:B------:R-:W-:-:S02]  /*3a190*/  VIADD R56, R2, 0x100000 ;  /* 0x0010000002387836 */ /* 0x000fc40000000000 */
[----:B------:R-:W-:Y:S04]  /*3a1a0*/  LDGSTS.E [R252+-0x7a780], desc[UR8][R228.64], P2 ;  /* 0x85880000e4fc7fae */ /* 0x000fe80009121848 */
[----:B------:R-:W-:Y:S04]  /*3a1b0*/  LDGSTS.E [R59+-0x7a700], desc[UR8][R54.64], P1 ;  /* 0x85900000363b7fae */ /* 0x000fe80008921848 */
[----:B------:R-:W-:Y:S04]  /*3a1c0*/  LDGSTS.E [R58+-0x7a680], desc[UR8][R168.64], P5 ;  /* 0x85980000a83a7fae */ /* 0x000fe8000a921848 */
[----:B-----5:R-:W-:Y:S04]  /*3a1d0*/  LDGSTS.E [R57+-0x79800], desc[UR8][R74.64], P0 ;  /* 0x868000004a397fae */ /* 0x020fe80008121848 */
[----:B------:R-:W-:Y:S04]  /*3a1e0*/  LDGSTS.E [R56+-0x79780], desc[UR8][R102.64], P2 ;  /* 0x8688000066387fae */ /* 0x000fe80009121848 */
[----:B------:R-:W-:Y:S04]  /*3a1f0*/  LDGSTS.E [R252+-0x79700], desc[UR8][R52.64], P1 ;  /* 0x8690000034fc7fae */ /* 0x000fe80008921848 */
[----:B------:R-:W-:Y:S04]  /*3a200*/  LDGSTS.E [R59+-0x79680], desc[UR8][R166.64], P5 ;  /* 0x86980000a63b7fae */ /* 0x000fe8000a921848 */
[----:B------:R1:W-:Y:S04]  /*3a210*/  STL.64 [R1+0x76c0], R4 ;  /* 0x0076c00401007387 */ /* 0x0003e80000100a00 */
[----:B------:R-:W-:Y:S04]  /*3a220*/  LDGSTS.E [R58+-0x78800], desc[UR8][R80.64], P0 ;  /* 0x87800000503a7fae */ /* 0x000fe80008121848 */
[----:B------:R-:W-:Y:S04]  /*3a230*/  LDGSTS.E [R57+-0x78780], desc[UR8][R230.64], P2 ;  /* 0x87880000e6397fae */ /* 0x000fe80009121848 */
[----:B------:R4:W-:Y:S04]  /*3a240*/  LDGSTS.E [R56+-0x78700], desc[UR8][R50.64], P1 ;  /* 0x8790000032387fae */ /* 0x0009e80008921848 */
[----:B------:R5:W-:Y:S04]  /*3a250*/  LDGSTS.E [R252+-0x78680], desc[UR8][R164.64], P5 ;  /* 0x87980000a4fc7fae */ /* 0x000be8000a921848 */
[----:B------:R-:W-:Y:S04]  /*3a260*/  LDGSTS.E [R5+-0x7f600], desc[UR8][R180.64], P0 ;  /* 0x80a00000b4057fae */ /* 0x000fe80008121848 */
[----:B------:R-:W-:Y:S04]  /*3a270*/  LDGSTS.E [R5+-0x7f580], desc[UR8][R212.64], P2 ;  /* 0x80a80000d4057fae */ /* 0x000fe80009121848 */
[----:B------:R-:W-:Y:S04]  /*3a280*/  LDGSTS.E [R5+-0x7f500], desc[UR8][R112.64], P1 ;  /* 0x80b0000070057fae */ /* 0x000fe80008921848 */
[----:B------:R-:W-:Y:S04]  /*3a290*/  LDGSTS.E [R5+-0x7f480], desc[UR8][R162.64], P5 ;  /* 0x80b80000a2057fae */ /* 0x000fe8000a921848 */
[----:B------:R-:W-:Y:S04]  /*3a2a0*/  LDGSTS.E [R5+-0x7e600], desc[UR8][R220.64], P0 ;  /* 0x81a00000dc057fae */ /* 0x000fe80008121848 */
[----:B------:R-:W-:Y:S04]  /*3a2b0*/  LDGSTS.E [R5+-0x7e580], desc[UR8][R194.64], P2 ;  /* 0x81a80000c2057fae */ /* 0x000fe80009121848 */
[----:B------:R-:W-:Y:S04]  /*3a2c0*/  LDGSTS.E [R5+-0x7e500], desc[UR8][R48.64], P1 ;  /* 0x81b0000030057fae */ /* 0x000fe80008921848 */
[----:B------:R-:W-:Y:S04]  /*3a2d0*/  LDGSTS.E [R5+-0x7e480], desc[UR8][R160.64], P5 ;  /* 0x81b80000a0057fae */ /* 0x000fe8000a921848 */
[----:B--2---:R-:W-:Y:S04]  /*3a2e0*/  LDGSTS.E [R5+-0x7d600], desc[UR8][R64.64], P0 ;  /* 0x82a0000040057fae */ /* 0x004fe80008121848 */
[----:B------:R-:W-:Y:S04]  /*3a2f0*/  LDGSTS.E [R5+-0x7d580], desc[UR8][R200.64], P2 ;  /* 0x82a80000c8057fae */ /* 0x000fe80009121848 */
[----:B------:R-:W-:Y:S04]  /*3a300*/  LDGSTS.E [R5+-0x7d500], desc[UR8][R46.64], P1 ;  /* 0x82b000002e057fae */ /* 0x000fe80008921848 */
[----:B------:R-:W-:Y:S04]  /*3a310*/  LDGSTS.E [R5+-0x7d480], desc[UR8][R158.64], P5 ;  /* 0x82b800009e057fae */ /* 0x000fe8000a921848 */
[----:B---3--:R-:W-:Y:S04]  /*3a320*/  LDGSTS.E [R5+-0x7c600], desc[UR8][R246.64], P0 ;  /* 0x83a00000f6057fae */ /* 0x008fe80008121848 */
        /* <DEDUP_REMOVED lines=19> */
[----:B-1----:R-:W2:Y:S04]  /*3a460*/  LDL.LU.64 R4, [R1] ;  /* 0x0000000001047983 */ /* 0x002ea80000300a00 */
        /* <DEDUP_REMOVED lines=32> */
[C---:B----4-:R-:W-:Y:S01]  /*3a670*/  VIADD R56, R0.reuse, 0x100000 ;  /* 0x0010000000387836 */ /* 0x050fe20000000000 */
[C---:B------:R-:W-:Y:S01]  /*3a680*/  IADD3 R58, R0.reuse, 0x100000, RZ ;  /* 0x00100000003a7810 */ /* 0x040fe20007ffe0ff */
[C---:B-----5:R-:W-:Y:S01]  /*3a690*/  VIADD R252, R0.reuse, 0x100000 ;  /* 0x0010000000fc7836 */ /* 0x060fe20000000000 */
[----:B------:R-:W-:Y:S01]  /*3a6a0*/  USHF.L.U32 UR11, UR11, 0x7, URZ ;  /* 0x000000070b0b7899 */ /* 0x000fe2000800063f */
[----:B------:R-:W-:Y:S01]  /*3a6b0*/  VIADD R57, R0, 0x100000 ;  /* 0x0010000000397836 */ /* 0x000fe20000000000 */
[----:B------:R-:W-:Y:S04]  /*3a6c0*/  LDGSTS.E [R56+-0x7f400], desc[UR8][R188.64], P0 ;  /* 0x80c00000bc387fae */ /* 0x000fe80008121848 */
[----:B------:R-:W-:Y:S04]  /*3a6d0*/  LDGSTS.E [R252+-0x7f380], desc[UR8][R72.64], P2 ;  /* 0x80c8000048fc7fae */ /* 0x000fe80009121848 */
[----:B------:R-:W4:Y:S04]  /*3a6e0*/  LDL.LU.64 R66, [R1+0x3d8] ;  /* 0x0003d80001427983 */ /* 0x000f280000300a00 */
[----:B------:R-:W5:Y:S04]  /*3a6f0*/  LDL.LU.64 R224, [R1+0x3d0] ;  /* 0x0003d00001e07983 */ /* 0x000f680000300a00 */
[----:B------:R-:W5:Y:S04]  /*3a700*/  LDL.LU.64 R190, [R1+0x3c8] ;  /* 0x0003c80001be7983 */ /* 0x000f680000300a00 */
[----:B--2---:R-:W-:Y:S04]  /*3a710*/  LDGSTS.E [R58+-0x7f300], desc[UR8][R4.64], P1 ;  /* 0x80d00000043a7fae */ /* 0x004fe80008921848 */
        /* <DEDUP_REMOVED lines=26> */
[----:B------:R1:W-:Y:S04]  /*3a8c0*/  LDGSTS.E [R57+-0x78380], desc[UR8][R238.64], P2 ;  /* 0x87c80000ee397fae */ /* 0x0003e80009121848 */
[----:B------:R2:W-:Y:S04]  /*3a8d0*/  LDGSTS.E [R56+-0x78300], desc[UR8][R22.64], P1 ;  /* 0x87d0000016387fae */ /* 0x0005e80008921848 */
[----:B------:R3:W-:Y:S04]  /*3a8e0*/  LDGSTS.E [R252+-0x78280], desc[UR8][R132.64], P5 ;  /* 0x87d8000084fc7fae */ /* 0x0007e8000a921848 */
[----:B------:R4:W-:Y:S01]  /*3a8f0*/  LDGSTS.E [R6+-0x7f200], desc[UR8][R182.64], P0 ;  /* 0x80e00000b6067fae */ /* 0x0009e20008121848 */
[----:B-1----:R-:W1:Y:S03]  /*3a900*/  LDC R57, c[0x0][0x230] ;  /* 0x00008c00ff397b82 */ /* 0x002e660000000800 */
[----:B------:R-:W-:Y:S04]  /*3a910*/  LDGSTS.E [R6+-0x7f180], desc[UR8][R88.64], P2 ;  /* 0x80e8000058067fae */ /* 0x000fe80009121848 */
[----:B------:R-:W-:Y:S01]  /*3a920*/  LDGSTS.E [R6+-0x7f100], desc[UR8][R250.64], P1 ;  /* 0x80f00000fa067fae */ /* 0x000fe20008921848 */
[----:B--2---:R-:W2:Y:S03]  /*3a930*/  LDC R56, c[0x0][0x230] ;  /* 0x00008c00ff387b82 */ /* 0x004ea60000000800 */
[----:B------:R-:W-:Y:S04]  /*3a940*/  LDGSTS.E [R6+-0x7f080], desc[UR8][R130.64], P5 ;  /* 0x80f8000082067fae */ /* 0x000fe8000a921848 */
[----:B------:R5:W-:Y:S04]  /*3a950*/  LDGSTS.E [R6+-0x7e200], desc[UR8][R68.64], P0 ;  /* 0x81e0000044067fae */ /* 0x000be80008121848 */
[----:B------:R-:W-:Y:S04]  /*3a960*/  LDGSTS.E [R6+-0x7e180], desc[UR8][R196.64], P2 ;  /* 0x81e80000c4067fae */ /* 0x000fe80009121848 */
[----:B------:R-:W-:Y:S04]  /*3a970*/  LDGSTS.E [R6+-0x7e100], desc[UR8][R20.64], P1 ;  /* 0x81f0000014067fae */ /* 0x000fe80008921848 */
[----:B------:R-:W-:Y:S04]  /*3a980*/  LDGSTS.E [R6+-0x7e080], desc[UR8][R128.64], P5 ;  /* 0x81f8000080067fae */ /* 0x000fe8000a921848 */
[----:B------:R5:W-:Y:S04]  /*3a990*/  LDGSTS.E [R6+-0x7d200], desc[UR8][R60.64], P0 ;  /* 0x82e000003c067fae */ /* 0x000be80008121848 */
[----:B------:R-:W-:Y:S04]  /*3a9a0*/  LDGSTS.E [R6+-0x7d180], desc[UR8][R94.64], P2 ;  /* 0x82e800005e067fae */ /* 0x000fe80009121848 */
[----:B------:R-:W-:Y:S04]  /*3a9b0*/  LDGSTS.E [R6+-0x7d100], desc[UR8][R18.64], P1 ;  /* 0x82f0000012067fae */ /* 0x000fe80008921848 */
[----:B------:R-:W-:Y:S04]  /*3a9c0*/  LDGSTS.E [R6+-0x7d080], desc[UR8][R126.64], P5 ;  /* 0x82f800007e067fae */ /* 0x000fe8000a921848 */
[----:B------:R5:W-:Y:S01]  /*3a9d0*/  LDGSTS.E [R6+-0x7c200], desc[UR8][R206.64], P0 ;  /* 0x83e00000ce067fae */ /* 0x000be20008121848 */
[----:B------:R-:W-:-:S03]  /*3a9e0*/  SEL R58, RZ, 0x4, P6 ;  /* 0x00000004ff3a7807 */ /* 0x000fc60003000000 */
[----:B------:R-:W-:Y:S01]  /*3a9f0*/  LDGSTS.E [R6+-0x7c180], desc[UR8][R92.64], P2 ;  /* 0x83e800005c067fae */ /* 0x000fe20009121848 */
[----:B------:R-:W-:-:S03]  /*3aa00*/  PLOP3.LUT P6, PT, PT, PT, UP0, 0x80, 0x0 ;  /* 0x000000000000781c */ /* 0x000fc60003fcf008 */
[----:B------:R-:W-:Y:S04]  /*3aa10*/  LDGSTS.E [R6+-0x7c100], desc[UR8][R16.64], P1 ;  /* 0x83f0000010067fae */ /* 0x000fe80008921848 */
[----:B------:R-:W-:Y:S04]  /*3aa20*/  LDGSTS.E [R6+-0x7c080], desc[UR8][R124.64], P5 ;  /* 0x83f800007c067fae */ /* 0x000fe8000a921848 */
[----:B------:R5:W-:Y:S04]  /*3aa30*/  LDGSTS.E [R6+-0x7b200], desc[UR8][R210.64], P0 ;  /* 0x84e00000d2067fae */ /* 0x000be80008121848 */
[----:B------:R-:W-:Y:S01]  /*3aa40*/  LDGSTS.E [R6+-0x7b180], desc[UR8][R116.64], P2 ;  /* 0x84e8000074067fae */ /* 0x000fe20009121848 */
[----:B---3--:R-:W-:-:S03]  /*3aa50*/  SEL R252, R9, RZ, P6 ;  /* 0x000000ff09fc7207 */ /* 0x008fc60003000000 */
[----:B------:R-:W-:Y:S01]  /*3aa60*/  LDGSTS.E [R6+-0x7b100], desc[UR8][R14.64], P1 ;  /* 0x84f000000e067fae */ /* 0x000fe20008921848 */
[----:B------:R-:W-:-:S03]  /*3aa70*/  PLOP3.LUT P6, PT, PT, PT, UP0, 0x80, 0x0 ;  /* 0x000000000000781c */ /* 0x000fc60003fcf008 */
[----:B------:R-:W-:Y:S04]  /*3aa80*/  LDGSTS.E [R6+-0x7b080], desc[UR8][R122.64], P5 ;  /* 0x84f800007a067fae */ /* 0x000fe8000a921848 */
[----:B------:R3:W-:Y:S04]  /*3aa90*/  LDGSTS.E [R6+-0x7a200], desc[UR8][R96.64], P0 ;  /* 0x85e0000060067fae */ /* 0x0007e80008121848 */
[----:B------:R-:W-:Y:S04]  /*3aaa0*/  LDGSTS.E [R6+-0x7a180], desc[UR8][R106.64], P2 ;  /* 0x85e800006a067fae */ /* 0x000fe80009121848 */
[----:B------:R-:W-:Y:S01]  /*3aab0*/  LDGSTS.E [R6+-0x7a100], desc[UR8][R12.64], P1 ;  /* 0x85f000000c067fae */ /* 0x000fe20008921848 */
[----:B------:R-:W-:-:S03]  /*3aac0*/  SEL R9, R58, RZ, P6 ;  /* 0x000000ff3a097207 */ /* 0x000fc60003000000 */
[----:B------:R-:W-:Y:S04]  /*3aad0*/  LDGSTS.E [R6+-0x7a080], desc[UR8][R120.64], P5 ;  /* 0x85f8000078067fae */ /* 0x000fe8000a921848 */
[----:B------:R-:W-:Y:S04]  /*3aae0*/  LDGSTS.E [R6+-0x79200], desc[UR8][R216.64], P0 ;  /* 0x86e00000d8067fae */ /* 0x000fe80008121848 */
[----:B------:R-:W-:Y:S04]  /*3aaf0*/  LDGSTS.E [R6+-0x79180], desc[UR8][R114.64], P2 ;  /* 0x86e8000072067fae */ /* 0x000fe80009121848 */
[----:B------:R-:W-:Y:S01]  /*3ab00*/  LDGSTS.E [R6+-0x79100], desc[UR8][R10.64], P1 ;  /* 0x86f000000a067fae */ /* 0x000fe20008921848 */
[----:B------:R-:W-:-:S03]  /*3ab10*/  ISETP.NE.U32.AND P6, PT, R9, RZ, PT ;  /* 0x000000ff0900720c */ /* 0x000fc60003fc5070 */
[----:B------:R-:W-:Y:S01]  /*3ab20*/  LDGSTS.E [R6+-0x79080], desc[UR8][R110.64], P5 ;  /* 0x86f800006e067fae */ /* 0x000fe2000a921848 */
[----:B------:R-:W-:-:S03]  /*3ab30*/  IMAD.U32 R9, RZ, RZ, UR11 ;  /* 0x0000000bff097e24 */ /* 0x000fc6000f8e00ff */
[----:B------:R3:W-:Y:S01]  /*3ab40*/  LDGSTS.E [R6+-0x78200], desc[UR8][R86.64], P0 ;  /* 0x87e0000056067fae */ /* 0x0007e20008121848 */
[----:B------:R-:W-:Y:S01]  /*3ab50*/  ISETP.NE.U32.AND P0, PT, R252, RZ, PT ;  /* 0x000000fffc00720c */ /* 0x000fe20003f05070 */
[----:B-1----:R-:W-:Y:S02]  /*3ab60*/  VIADD R252, R57, 0xffffff7f ;  /* 0xffffff7f39fc7836 */ /* 0x002fe40000000000 */
[----:B------:R1:W-:Y:S01]  /*3ab70*/  LDGSTS.E [R6+-0x78180], desc[UR8][R118.64], P2 ;  /* 0x87e8000076067fae */ /* 0x0003e20009121848 */
[C---:B------:R-:W-:Y:S02]  /*3ab80*/  IMAD.WIDE R58, R9.reuse, 0x4, R208 ;  /* 0x00000004093a7825 */ /* 0x040fe400078e02d0 */
[----:B------:R-:W-:Y:S02]  /*3ab90*/  ISETP.GE.U32.AND P2, PT, R252, 0x7fffff00, PT ;  /* 0x7fffff00fc00780c */ /* 0x000fe40003f46070 */
[----:B--2---:R-:W-:Y:S01]  /*3aba0*/  IADD3 R252, R56, -0x89, RZ ;  /* 0xffffff7738fc7810 */ /* 0x004fe20007ffe0ff */
[C---:B------:R-:W-:Y:S01]  /*3abb0*/  IMAD.WIDE R56, R9.reuse, 0x4, R218 ;  /* 0x0000000409387825 */ /* 0x040fe200078e02da */
[----:B------:R2:W-:Y:S03]  /*3abc0*/  STL.64 [R1+0x6e70], R58 ;  /* 0x006e703a01007387 */ /* 0x0005e60000100a00 */
[C---:B------:R-:W-:Y:S01]  /*3abd0*/  IMAD.WIDE R98, R9.reuse, 0x4, R176 ;  /* 0x0000000409627825 */ /* 0x040fe200078e02b0 */
[----:B------:R-:W3:Y:S03]  /*3abe0*/  LDL.LU.64 R170, [R1+0x3c0] ;  /* 0x0003c00001aa7983 */ /* 0x000ee60000300a00 */
[C---:B------:R-:W-:Y:S01]  /*3abf0*/  IMAD.WIDE R62, R9.reuse, 0x4, R62 ;  /* 0x00000004093e7825 */ /* 0x040fe200078e023e */
[----:B------:R4:W-:Y:S03]  /*3ac00*/  STL.64 [R1+0x6e68], R56 ;  /* 0x006e683801007387 */ /* 0x0009e60000100a00 */
[----:B--2---:R-:W-:-:S04]  /*3ac10*/  IMAD.WIDE R58, R9, 0x4, R76 ;  /* 0x00000004093a7825 */ /* 0x004fc800078e024c */
[C---:B------:R-:W-:Y:S01]  /*3ac20*/  IMAD.WIDE R76, R9.reuse, 0x4, R178 ;  /* 0x00000004094c7825 */ /* 0x040fe200078e02b2 */
[----:B----4-:R-:W2:Y:S04]  /*3ac30*/  LDL.LU.64 R56, [R1+0x3b8] ;  /* 0x0003b80001387983 */ /* 0x010ea80000300a00 */
[----:B------:R-:W-:Y:S04]  /*3ac40*/  STL.64 [R1+0x6e60], R98 ;  /* 0x006e606201007387 */ /* 0x000fe80000100a00 */
[----:B------:R4:W-:Y:S04]  /*3ac50*/  STL.64 [R1+0x6e58], R62 ;  /* 0x006e583e01007387 */ /* 0x0009e80000100a00 */
[----:B------:R5:W-:Y:S04]  /*3ac60*/  STL.64 [R1+0x6e50], R58 ;  /* 0x006e503a01007387 */ /* 0x000be80000100a00 */
[----:B------:R-:W-:Y:S01]  /*3ac70*/  STL.64 [R1+0x6e78], R76 ;  /* 0x006e784c01007387 */ /* 0x000fe20000100a00 */
[----:B----4-:R-:W-:-:S03]  /*3ac80*/  IMAD.WIDE R62, R9, 0x4, R242 ;  /* 0x00000004093e7825 */ /* 0x010fc600078e02f2 */
[----:B------:R-:W4:Y:S01]  /*3ac90*/  LDL.LU.64 R98, [R1+0x398] ;  /* 0x0003980001627983 */ /* 0x000f220000300a00 */
[----:B-----5:R-:W-:-:S03]  /*3aca0*/  IMAD.WIDE R58, R9, 0x4, R240 ;  /* 0x00000004093a7825 */ /* 0x020fc600078e02f0 */
[----:B------:R-:W-:Y:S04]  /*3acb0*/  STL.64 [R1+0x6e80], R62 ;  /* 0x006e803e01007387 */ /* 0x000fe80000100a00 */
[----:B------:R-:W5:Y:S04]  /*3acc0*/  LDL.LU.64 R100, [R1+0x390] ;  /* 0x0003900001647983 */ /* 0x000f680000300a00 */
[----:B------:R1:W-:Y:S04]  /*3acd0*/  STL.64 [R1+0x6e88], R58 ;  /* 0x006e883a01007387 */ /* 0x0003e80000100a00 */
[----:B------:R-:W5:Y:S04]  /*3ace0*/  LDL.LU.64 R172, [R1+0x388] ;  /* 0x0003880001ac7983 */ /* 0x000f680000300a00 */
[----:B-1----:R-:W5:Y:S04]  /*3acf0*/  LDL.LU.64 R58, [R1+0x380] ;  /* 0x00038000013a7983 */ /* 0x002f680000300a00 */
[----:B------:R-:W5:Y:S01]  /*3ad00*/  LDL.LU.64 R208, [R1+0x378] ;  /* 0x0003780001d07983 */ /* 0x000f620000300a00 */
[----:B------:R-:W-:-:S04]  /*3ad10*/  IMAD.WIDE R176, R9, 0x4, R180 ;  /* 0x0000000409b07825 */ /* 0x000fc800078e02b4 */
[C---:B------:R-:W-:Y:S01]  /*3ad20*/  IMAD.WIDE R76, R9.reuse, 0x4, R188 ;  /* 0x00000004094c7825 */ /* 0x040fe200078e02bc */
[----:B------:R1:W-:Y:S03]  /*3ad30*/  STL.64 [R1+0x6e90], R176 ;  /* 0x006e90b001007387 */ /* 0x0003e60000100a00 */
[C---:B------:R-:W-:Y:S01]  /*3ad40*/  IMAD.WIDE R62, R9.reuse, 0x4, R182 ;  /* 0x00000004093e7825 */ /* 0x040fe200078e02b6 */
[----:B------:R-:W5:Y:S04]  /*3ad50*/  LDL.LU.64 R218, [R1+0x358] ;  /* 0x0003580001da7983 */ /* 0x000f680000300a00 */
[----:B------:R-:W-:Y:S04]  /*3ad60*/  STL.64 [R1+0x6e98], R76 ;  /* 0x006e984c01007387 */ /* 0x000fe80000100a00 */
[----:B-1----:R-:W5:Y:S01]  /*3ad70*/  LDL.LU.64 R176, [R1+0x350] ;  /* 0x0003500001b07983 */ /* 0x002f620000300a00 */
[----:B------:R-:W-:-:S03]  /*3ad80*/  IMAD.WIDE R182, R9, 0x4, R66 ;  /* 0x0000000409b67825 */ /* 0x000fc600078e0242 */
[----:B------:R1:W-:Y:S01]  /*3ad90*/  STL.64 [R1+0x6ea0], R62 ;  /* 0x006ea03e01007387 */ /* 0x0003e20000100a00 */
[----:B------:R-:W-:-:S04]  /*3ada0*/  IMAD.WIDE R66, R9, 0x4, R224 ;  /* 0x0000000409427825 */ /* 0x000fc800078e02e0 */
[C---:B------:R-:W-:Y:S01]  /*3adb0*/  IMAD.WIDE R190, R9.reuse, 0x4, R190 ;  /* 0x0000000409be7825 */ /* 0x040fe200078e02be */
[----:B-1----:R-:W5:Y:S04]  /*3adc0*/  LDL.LU.64 R62, [R1+0x318] ;  /* 0x00031800013e7983 */ /* 0x002f680000300a00 */
[----:B------:R-:W5:Y:S04]  /*3add0*/  LDL.LU.64 R76, [R1+0x2d8] ;  /* 0x0002d800014c7983 */ /* 0x000f680000300a00 */
[----:B------:R-:W5:Y:S04]  /*3ade0*/  LDL.LU.64 R178, [R1+0x298] ;  /* 0x0002980001b27983 */ /* 0x000f680000300a00 */
[----:B------:R-:W5:Y:S04]  /*3adf0*/  LDL.LU.64 R242, [R1+0x258] ;  /* 0x0002580001f27983 */ /* 0x000f680000300a00 */
[----:B------:R-:W5:Y:S04]  /*3ae00*/  LDL.LU.64 R240, [R1+0x348] ;  /* 0x0003480001f07983 */ /* 0x000f680000300a00 */
[----:B------:R-:W5:Y:S04]  /*3ae10*/  LDL.LU.64 R180, [R1+0x340] ;  /* 0x0003400001b47983 */ /* 0x000f680000300a00 */
[----:B------:R-:W5:Y:S04]  /*3ae20*/  LDL.LU.64 R188, [R1+0x310] ;  /* 0x0003100001bc7983 */ /* 0x000f680000300a00 */
[----:B------:R1:W-:Y:S01]  /*3ae30*/  STL.64 [R1+0x6ea8], R182 ;  /* 0x006ea8b601007387 */ /* 0x0003e20000100a00 */
[----:B------:R-:W-:-:S04]  /*3ae40*/  IMAD.WIDE R220, R9, 0x4, R220 ;  /* 0x0000000409dc7825 */ /* 0x000fc800078e02dc */
[C---:B------:R-:W-:Y:S01]  /*3ae50*/  IMAD.WIDE R184, R9.reuse, 0x4, R184 ;  /* 0x0000000409b87825 */ /* 0x040fe200078e02b8 */
[----:B-1----:R-:W5:Y:S04]  /*3ae60*/  LDL.LU.64 R182, [R1+0x2d0] ;  /* 0x0002d00001b67983 */ /* 0x002f680000300a00 */
[----:B------:R1:W-:Y:S01]  /*3ae70*/  STL.64 [R1+0x6eb0], R66 ;  /* 0x006eb04201007387 */ /* 0x0003e20000100a00 */
[----:B------:R-:W-:-:S03]  /*3ae80*/  IMAD.WIDE R68, R9, 0x4, R68 ;  /* 0x0000000409447825 */ /* 0x000fc600078e0244 */
[----:B-1----:R-:W5:Y:S04]  /*3ae90*/  LDL.LU.64 R66, [R1+0x290] ;  /* 0x0002900001427983 */ /* 0x002f680000300a00 */
[----:B------:R-:W5:Y:S04]  /*3aea0*/  LDL.LU.64 R224, [R1+0x250] ;  /* 0x0002500001e07983 */ /* 0x000f680000300a00 */
[----:B------:R1:W-:Y:S04]  /*3aeb0*/  STL.64 [R1+0x3c8], R190 ;  /* 0x0003c8be01007387 */ /* 0x0003e80000100a00 */
[----:B-1----:R-:W5:Y:S01]  /*3aec0*/  LDL.LU.64 R190, [R1+0x7a58] ;  /* 0x007a580001be7983 */ /* 0x002f620000300a00 */
[----:B------:R-:W-:-:S04]  /*3aed0*/  IMAD.WIDE R64, R9, 0x4, R64 ;  /* 0x0000000409407825 */ /* 0x000fc800078e0240 */
[----:B---3--:R-:W-:-:S05]  /*3aee0*/  IMAD.WIDE R170, R9, 0x4, R170 ;  /* 0x0000000409aa7825 */ /* 0x008fca00078e02aa */
[----:B------:R1:W-:Y:S01]  /*3aef0*/  STL.64 [R1+0x3c0], R170 ;  /* 0x0003c0aa01007387 */ /* 0x0003e20000100a00 */
[----:B--2---:R-:W-:-:S03]  /*3af00*/  IMAD.WIDE R56, R9, 0x4, R56 ;  /* 0x0000000409387825 */ /* 0x004fc600078e0238 */
[----:B-1----:R-:W2:Y:S04]  /*3af10*/  LDL.LU.64 R170, [R1+0x7a50] ;  /* 0x007a500001aa7983 */ /* 0x002ea80000300a00 */
[----:B------:R1:W-:Y:S04]  /*3af20*/  STL.64 [R1+0x3b8], R56 ;  /* 0x0003b83801007387 */ /* 0x0003e80000100a00 */
[----:B-1----:R-:W3:Y:S04]  /*3af30*/  LDL.LU.64 R56, [R1+0x7a48] ;  /* 0x007a480001387983 */ /* 0x002ee80000300a00 */
[----:B------:R1:W-:Y:S01]  /*3af40*/  STL.64 [R1+0x3b0], R220 ;  /* 0x0003b0dc01007387 */ /* 0x0003e20000100a00 */
[----:B----4-:R-:W-:-:S04]  /*3af50*/  IMAD.WIDE R98, R9, 0x4, R98 ;  /* 0x0000000409627825 */ /* 0x010fc800078e0262 */
[C---:B-----5:R-:W-:Y:S01]  /*3af60*/  IMAD.WIDE R100, R9.reuse, 0x4, R100 ;  /* 0x0000000409647825 */ /* 0x060fe200078e0264 */
[----:B-1----:R-:W4:Y:S04]  /*3af70*/  LDL.LU.64 R220, [R1+0x288] ;  /* 0x0002880001dc7983 */ /* 0x002f280000300a00 */
[----:B------:R1:W-:Y:S01]  /*3af80*/  STL.64 [R1+0x6eb8], R184 ;  /* 0x006eb8b801007387 */ /* 0x0003e20000100a00 */
[----:B------:R-:W-:-:S04]  /*3af90*/  IMAD.WIDE R172, R9, 0x4, R172 ;  /* 0x0000000409ac7825 */ /* 0x000fc800078e02ac */
[C---:B------:R-:W-:Y:S01]  /*3afa0*/  IMAD.WIDE R58, R9.reuse, 0x4, R58 ;  /* 0x00000004093a7825 */ /* 0x040fe200078e023a */
[----:B-1----:R-:W5:Y:S04]  /*3afb0*/  LDL.LU.64 R184, [R1+0x248] ;  /* 0x0002480001b87983 */ /* 0x002f680000300a00 */
[----:B------:R1:W-:Y:S01]  /*3afc0*/  STL.64 [R1+0x6ec0], R68 ;  /* 0x006ec04401007387 */ /* 0x0003e20000100a00 */
[----:B------:R-:W-:-:S03]  /*3afd0*/  IMAD.WIDE R208, R9, 0x4, R208 ;  /* 0x0000000409d07825 */ /* 0x000fc600078e02d0 */
[----:B-1----:R-:W2:Y:S04]  /*3afe0*/  LDL.LU.64 R68, [R1+0x300] ;  /* 0x0003000001447983 */ /* 0x002ea80000300a00 */
        /* <DEDUP_REMOVED lines=11> */
[----:B-1----:R-:W4:Y:S01]  /*3b0a0*/  LDL.LU.64 R64, [R1+0x7a18] ;  /* 0x007a180001407983 */ /* 0x002f220000300a00 */
[----:B------:R-:W-:-:S04]  /*3b0b0*/  IMAD.WIDE R174, R9, 0x4, R174 ;  /* 0x0000000409ae7825 */ /* 0x000fc800078e02ae */
[C---:B------:R-:W-:Y:S01]  /*3b0c0*/  IMAD.WIDE R60, R9.reuse, 0x4, R60 ;  /* 0x00000004093c7825 */ /* 0x040fe200078e023c */
[----:B------:R1:W-:Y:S03]  /*3b0d0*/  STL.64 [R1+0x368], R174 ;  /* 0x000368ae01007387 */ /* 0x0003e60000100a00 */
[----:B------:R-:W-:-:S04]  /*3b0e0*/  IMAD.WIDE R218, R9, 0x4, R218 ;  /* 0x0000000409da7825 */ /* 0x000fc800078e02da */
[C---:B------:R-:W-:Y:S01]  /*3b0f0*/  IMAD.WIDE R176, R9.reuse, 0x4, R176 ;  /* 0x0000000409b07825 */ /* 0x040fe200078e02b0 */
[----:B-1----:R-:W3:Y:S03]  /*3b100*/  LDL.LU.64 R174, [R1+0x7a10] ;  /* 0x007a100001ae7983 */ /* 0x002ee60000300a00 */
[C---:B------:R-:W-:Y:S01]  /*3b110*/  IMAD.WIDE R62, R9.reuse, 0x4, R62 ;  /* 0x00000004093e7825 */ /* 0x040fe200078e023e */
[----:B------:R1:W-:Y:S03]  /*3b120*/  STL.64 [R1+0x6ec8], R60 ;  /* 0x006ec83c01007387 */ /* 0x0003e60000100a00 */
[----:B------:R-:W-:-:S04]  /*3b130*/  IMAD.WIDE R76, R9, 0x4, R76 ;  /* 0x00000004094c7825 */ /* 0x000fc800078e024c */
[C---:B------:R-:W-:Y:S01]  /*3b140*/  IMAD.WIDE R178, R9.reuse, 0x4, R178 ;  /* 0x0000000409b27825 */ /* 0x040fe200078e02b2 */
[----:B-1----:R-:W3:Y:S04]  /*3b150*/  LDL.LU.64 R60, [R1+0x7a08] ;  /* 0x007a0800013c7983 */ /* 0x002ee80000300a00 */
[----:B------:R1:W-:Y:S01]  /*3b160*/  STL.64 [R1+0x6ed8], R218 ;  /* 0x006ed8da01007387 */ /* 0x0003e20000100a00 */
[----:B------:R-:W-:-:S04]  /*3b170*/  IMAD.WIDE R242, R9, 0x4, R242 ;  /* 0x0000000409f27825 */ /* 0x000fc800078e02f2 */
[C---:B------:R-:W-:Y:S01]  /*3b180*/  IMAD.WIDE R240, R9.reuse, 0x4, R240 ;  /* 0x0000000409f07825 */ /* 0x040fe200078e02f0 */
[----:B-1----:R-:W3:Y:S04]  /*3b190*/  LDL.LU.64 R218, [R1+0x7a00] ;  /* 0x007a000001da7983 */ /* 0x002ee80000300a00 */
[----:B------:R1:W-:Y:S01]  /*3b1a0*/  STL.64 [R1+0x6ef0], R176 ;  /* 0x006ef0b001007387 */ /* 0x0003e20000100a00 */
[----:B------:R-:W-:-:S03]  /*3b1b0*/  IMAD.WIDE R180, R9, 0x4, R180 ;  /* 0x0000000409b47825 */ /* 0x000fc600078e02b4 */
        /* <DEDUP_REMOVED lines=18> */
[----:B-1----:R-:W3:Y:S01]  /*3b2e0*/  LDL.LU.64 R180, [R1+0x79c8] ;  /* 0x0079c80001b47983 */ /* 0x002ee20000300a00 */
[----:B------:R-:W-:-:S04]  /*3b2f0*/  IMAD.WIDE R206, R9, 0x4, R206 ;  /* 0x0000000409ce7825 */ /* 0x000fc800078e02ce */
[----:B----4-:R-:W-:-:S05]  /*3b300*/  IMAD.WIDE R64, R9, 0x4, R64 ;  /* 0x0000000409407825 */ /* 0x010fca00078e0240 */
        /* <DEDUP_REMOVED lines=15> */
[----:B-1----:R-:W4:Y:S01]  /*3b400*/  LDL.LU.64 R206, [R1+0x7988] ;  /* 0x0079880001ce7983 */ /* 0x002f220000300a00 */
[----:B------:R-:W-:-:S04]  /*3b410*/  IMAD.WIDE R220, R9, 0x4, R220 ;  /* 0x0000000409dc7825 */ /* 0x000fc800078e02dc */
[----:B-----5:R-:W-:-:S04]  /*3b420*/  IMAD.WIDE R184, R9, 0x4, R184 ;  /* 0x0000000409b87825 */ /* 0x020fc800078e02b8 */
[----:B--2---:R-:W-:-:S04]  /*3b430*/  IMAD.WIDE R68, R9, 0x4, R68 ;  /* 0x0000000409447825 */ /* 0x004fc800078e0244 */
[----:B---3--:R-:W-:-:S04]  /*3b440*/  IMAD.WIDE R100, R9, 0x4, R100 ;  /* 0x0000000409647825 */ /* 0x008fc800078e0264 */
[----:B------:R-:W-:-:S04]  /*3b450*/  IMAD.WIDE R70, R9, 0x4, R70 ;  /* 0x0000000409467825 */ /* 0x000fc800078e0246 */
[----:B----4-:R-:W-:-:S04]  /*3b460*/  IMAD.WIDE R244, R9, 0x4, R244 ;  /* 0x0000000409f47825 */ /* 0x010fc800078e02f4 */
        /* <DEDUP_REMOVED lines=10> */
[----:B-1----:R-:W5:Y:S04]  /*3b510*/  LDL.LU.64 R68, [R1+0x7970] ;  /* 0x0079700001447983 */ /* 0x002f680000300a00 */
[----:B------:R1:W-:Y:S04]  /*3b520*/  STL.64 [R1+0x7018], R100 ;  /* 0x0070186401007387 */ /* 0x0003e80000100a00 */
[----:B-1----:R-:W5:Y:S04]  /*3b530*/  LDL.LU.64 R100, [R1+0x7968] ;  /* 0x0079680001647983 */ /* 0x002f680000300a00 */
[----:B------:R1:W-:Y:S04]  /*3b540*/  STL.64 [R1+0x7020], R70 ;  /* 0x0070204601007387 */ /* 0x0003e80000100a00 */
[----:B-1----:R-:W2:Y:S01]  /*3b550*/  LDL.LU.64 R70, [R1+0x7960] ;  /* 0x0079600001467983 */ /* 0x002ea20000300a00 */
[----:B------:R-:W-:-:S04]  /*3b560*/  IMAD.WIDE R186, R9, 0x4, R186 ;  /* 0x0000000409ba7825 */ /* 0x000fc800078e02ba */
[C---:B------:R-:W-:Y:S01]  /*3b570*/  IMAD.WIDE R188, R9.reuse, 0x4, R188 ;  /* 0x0000000409bc7825 */ /* 0x040fe200078e02bc */
[----:B------:R1:W-:Y:S03]  /*3b580*/  STL.64 [R1+0x7030], R186 ;  /* 0x007030ba01007387 */ /* 0x0003e60000100a00 */
[C---:B------:R-:W-:Y:S01]  /*3b590*/  IMAD.WIDE R210, R9.reuse, 0x4, R210 ;  /* 0x0000000409d27825 */ /* 0x040fe200078e02d2 */
[----:B-1----:R-:W5:Y:S03]  /*3b5a0*/  LDL.LU.64 R186, [R1+0x7958] ;  /* 0x0079580001ba7983 */ /* 0x002f660000300a00 */
        /* <DEDUP_REMOVED lines=8> */
[----:B-1----:R-:W4:Y:S04]  /*3b630*/  LDL.LU.64 R220, [R1+0x7948] ;  /* 0x0079480001dc7983 */ /* 0x002f280000300a00 */
[----:B------:R1:W-:Y:S04]  /*3b640*/  STL.64 [R1+0x7040], R188 ;  /* 0x007040bc01007387 */ /* 0x0003e80000100a00 */
[----:B-1----:R-:W2:Y:S04]  /*3b650*/  LDL.LU.64 R188, [R1+0x7940] ;  /* 0x0079400001bc7983 */ /* 0x002ea80000300a00 */
[----:B------:R1:W-:Y:S04]  /*3b660*/  STL.64 [R1+0x7048], R210 ;  /* 0x007048d201007387 */ /* 0x0003e80000100a00 */
[----:B-1----:R-:W5:Y:S04]  /*3b670*/  LDL.LU.64 R210, [R1+0x7938] ;  /* 0x0079380001d27983 */ /* 0x002f680000300a00 */
[----:B------:R1:W-:Y:S02]  /*3b680*/  STL.64 [R1+0x7050], R190 ;  /* 0x007050be01007387 */ /* 0x0003e40000100a00 */
[----:B-1----:R-:W-:-:S04]  /*3b690*/  IMAD.WIDE R190, R9, 0x4, R74 ;  /* 0x0000000409be7825 */ /* 0x002fc800078e024a */
[C---:B------:R-:W-:Y:S01]  /*3b6a0*/  IMAD.WIDE R74, R9.reuse, 0x4, R192 ;  /* 0x00000004094a7825 */ /* 0x040fe200078e02c0 */
[----:B------:R1:W-:Y:S04]  /*3b6b0*/  STL.64 [R1+0x7058], R190 ;  /* 0x007058be01007387 */ /* 0x0003e80000100a00 */
[----:B------:R-:W-:Y:S04]  /*3b6c0*/  STL.64 [R1+0x7060], R80 ;  /* 0x0070605001007387 */ /* 0x000fe80000100a00 */
[----:B-1----:R-:W4:Y:S04]  /*3b6d0*/  LDL.LU.64 R190, [R1+0x1e8] ;  /* 0x0001e80001be7983 */ /* 0x002f280000300a00 */
[----:B------:R1:W-:Y:S04]  /*3b6e0*/  STL.64 [R1+0x7068], R74 ;  /* 0x0070684a01007387 */ /* 0x0003e80000100a00 */
[----:B-1----:R-:W2:Y:S04]  /*3b6f0*/  LDL.LU.64 R74, [R1+0x1e0] ;  /* 0x0001e000014a7983 */ /* 0x002ea80000300a00 */
[----:B------:R1:W-:Y:S04]  /*3b700*/  STL.64 [R1+0x7070], R78 ;  /* 0x0070704e01007387 */ /* 0x0003e80000100a00 */
[----:B------:R-:W2:Y:S01]  /*3b710*/  LDL.LU.64 R80, [R1+0x1d8] ;  /* 0x0001d80001507983 */ /* 0x000ea20000300a00 */
[----:B------:R-:W-:-:S03]  /*3b720*/  IMAD.WIDE R96, R9, 0x4, R96 ;  /* 0x0000000409607825 */ /* 0x000fc600078e0260 */
[----:B------:R-:W2:Y:S01]  /*3b730*/  LDL.LU.64 R192, [R1+0x1d0] ;  /* 0x0001d00001c07983 */ /* 0x000ea20000300a00 */
[----:B-1----:R-:W-:-:S03]  /*3b740*/  IMAD.WIDE R78, R9, 0x4, R198 ;  /* 0x00000004094e7825 */ /* 0x002fc600078e02c6 */
[----:B------:R1:W-:Y:S01]  /*3b750*/  STL.64 [R1+0x7078], R96 ;  /* 0x0070786001007387 */ /* 0x0003e20000100a00 */
[----:B------:R-:W-:-:S03]  /*3b760*/  IMAD.WIDE R84, R9, 0x4, R84 ;  /* 0x0000000409547825 */ /* 0x000fc600078e0254 */
[----:B------:R3:W-:Y:S01]  /*3b770*/  STL.64 [R1+0x7080], R78 ;  /* 0x0070804e01007387 */ /* 0x0007e20000100a00 */
[----:B-1----:R-:W-:-:S03]  /*3b780*/  IMAD.WIDE R96, R9, 0x4, R202 ;  /* 0x0000000409607825 */ /* 0x002fc600078e02ca */
[----:B---3--:R-:W3:Y:S04]  /*3b790*/  LDL.LU.64 R78, [R1+0x1a8] ;  /* 0x0001a800014e7983 */ /* 0x008ee80000300a00 */
[----:B------:R1:W-:Y:S01]  /*3b7a0*/  STL.64 [R1+0x7088], R96 ;  /* 0x0070886001007387 */ /* 0x0003e20000100a00 */
[----:B------:R-:W-:-:S04]  /*3b7b0*/  IMAD.WIDE R204, R9, 0x4, R204 ;  /* 0x0000000409cc7825 */ /* 0x000fc800078e02cc */
[C---:B------:R-:W-:Y:S01]  /*3b7c0*/  IMAD.WIDE R202, R9.reuse, 0x4, R86 ;  /* 0x0000000409ca7825 */ /* 0x040fe200078e0256 */
[----:B-1----:R-:W3:Y:S04]  /*3b7d0*/  LDL.LU.64 R96, [R1+0x1a0] ;  /* 0x0001a00001607983 */ /* 0x002ee80000300a00 */
[----:B------:R1:W-:Y:S04]  /*3b7e0*/  STL.64 [R1+0x7090], R84 ;  /* 0x0070905401007387 */ /* 0x0003e80000100a00 */
[----:B------:R-:W3:Y:S01]  /*3b7f0*/  LDL.LU.64 R198, [R1+0x198] ;  /* 0x0001980001c67983 */ /* 0x000ee20000300a00 */
[----:B-1----:R-:W-:-:S05]  /*3b800*/  IMAD.WIDE R84, R9, 0x4, R216 ;  /* 0x0000000409547825 */ /* 0x002fca00078e02d8 */
[----:B------:R1:W-:Y:S01]  /*3b810*/  STL.64 [R1+0x7098], R84 ;  /* 0x0070985401007387 */ /* 0x0003e20000100a00 */
[----:B------:R-:W-:-:S03]  /*3b820*/  IMAD.WIDE R86, R9, 0x4, R244 ;  /* 0x0000000409567825 */ /* 0x000fc600078e02f4 */
[----:B------:R-:W-:Y:S04]  /*3b830*/  STL.64 [R1+0x70a0], R204 ;  /* 0x0070a0cc01007387 */ /* 0x000fe80000100a00 */
[----:B------:R1:W-:Y:S02]  /*3b840*/  STL.64 [R1+0x70a8], R202 ;  /* 0x0070a8ca01007387 */ /* 0x0003e40000100a00 */
[C---:B-1----:R-:W-:Y:S02]  /*3b850*/  IMAD.WIDE R84, R9.reuse, 0x4, R206 ;  /* 0x0000000409547825 */ /* 0x042fe400078e02ce */
[----:B------:R-:W3:Y:S04]  /*3b860*/  LDL.LU.64 R202, [R1+0x168] ;  /* 0x0001680001ca7983 */ /* 0x000ee80000300a00 */
[----:B------:R1:W-:Y:S01]  /*3b870*/  STL.64 [R1+0x220], R84 ;  /* 0x0002205401007387 */ /* 0x0003e20000100a00 */
[----:B------:R-:W-:-:S03]  /*3b880*/  IMAD.WIDE R212, R9, 0x4, R212 ;  /* 0x0000000409d47825 */ /* 0x000fc600078e02d4 */
[----:B-1----:R-:W3:Y:S04]  /*3b890*/  LDL.LU.64 R84, [R1+0x128] ;  /* 0x0001280001547983 */ /* 0x002ee80000300a00 */
[----:B------:R1:W-:Y:S04]  /*3b8a0*/  STL.64 [R1+0x228], R86 ;  /* 0x0002285601007387 */ /* 0x0003e80000100a00 */
[----:B------:R-:W3:Y:S04]  /*3b8b0*/  LDL.LU.64 R216, [R1+0xe8] ;  /* 0x0000e80001d87983 */ /* 0x000ee80000300a00 */
[----:B------:R-:W3:Y:S04]  /*3b8c0*/  LDL.LU.64 R204, [R1+0xa8] ;  /* 0x0000a80001cc7983 */ /* 0x000ee80000300a00 */
[----:B-1----:R-:W3:Y:S01]  /*3b8d0*/  LDL.LU.64 R86, [R1+0x68] ;  /* 0x0000680001567983 */ /* 0x002ee20000300a00 */
[----:B------:R-:W-:-:S03]  /*3b8e0*/  IMAD.WIDE R72, R9, 0x4, R72 ;  /* 0x0000000409487825 */ /* 0x000fc600078e0248 */
[----:B------:R-:W3:Y:S01]  /*3b8f0*/  LDL.LU.64 R206, [R1+0x160] ;  /* 0x0001600001ce7983 */ /* 0x000ee20000300a00 */
[----:B------:R-:W-:-:S04]  /*3b900*/  IMAD.WIDE R88, R9, 0x4, R88 ;  /* 0x0000000409587825 */ /* 0x000fc800078e0258 */
[----:B-----5:R-:W-:-:S04]  /*3b910*/  IMAD.WIDE R244, R9, 0x4, R210 ;  /* 0x0000000409f47825 */ /* 0x020fc800078e02d2 */
[C---:B------:R-:W-:Y:S01]  /*3b920*/  IMAD.WIDE R210, R9.reuse, 0x4, R240 ;  /* 0x0000000409d27825 */ /* 0x040fe200078e02f0 */
[----:B------:R1:W-:Y:S04]  /*3b930*/  STL.64 [R1+0x230], R244 ;  /* 0x000230f401007387 */ /* 0x0003e80000100a00 */
[----:B-1----:R-:W5:Y:S04]  /*3b940*/  LDL.LU.64 R244, [R1+0x120] ;  /* 0x0001200001f47983 */ /* 0x002f680000300a00 */
[----:B------:R1:W-:Y:S04]  /*3b950*/  STL.64 [R1+0x238], R210 ;  /* 0x000238d201007387 */ /* 0x0003e80000100a00 */
[----:B-1----:R-:W5:Y:S01]  /*3b960*/  LDL.LU.64 R210, [R1+0xe0] ;  /* 0x0000e00001d27983 */ /* 0x002f620000300a00 */
[----:B----4-:R-:W-:-:S03]  /*3b970*/  IMAD.WIDE R190, R9, 0x4, R190 ;  /* 0x0000000409be7825 */ /* 0x010fc600078e02be */
[----:B------:R1:W-:Y:S04]  /*3b980*/  STL.64 [R1+0x240], R212 ;  /* 0x000240d401007387 */ /* 0x0003e80000100a00 */
[----:B------:R-:W4:Y:S04]  /*3b990*/  LDL.LU.64 R240, [R1+0xa0] ;  /* 0x0000a00001f07983 */ /* 0x000f280000300a00 */
[----:B-1----:R-:W4:Y:S01]  /*3b9a0*/  LDL.LU.64 R212, [R1+0x60] ;  /* 0x0000600001d47983 */ /* 0x002f220000300a00 */
[----:B--2---:R-:W-:-:S03]  /*3b9b0*/  IMAD.WIDE R74, R9, 0x4, R74 ;  /* 0x00000004094a7825 */ /* 0x004fc600078e024a */
[----:B------:R1:W-:Y:S01]  /*3b9c0*/  STL.64 [R1+0x248], R72 ;  /* 0x0002484801007387 */ /* 0x0003e20000100a00 */
[----:B------:R-:W-:-:S03]  /*3b9d0*/  IMAD.WIDE R80, R9, 0x4, R80 ;  /* 0x0000000409507825 */ /* 0x000fc600078e0250 */
[----:B-1----:R-:W2:Y:S04]  /*3b9e0*/  LDL.LU.64 R72, [R1+0x7930] ;  /* 0x0079300001487983 */ /* 0x002ea80000300a00 */
[----:B------:R1:W-:Y:S04]  /*3b9f0*/  STL.64 [R1+0x250], R88 ;  /* 0x0002505801007387 */ /* 0x0003e80000100a00 */
[----:B-1----:R-:W5:Y:S04]  /*3ba00*/  LDL.LU.64 R88, [R1+0x7928] ;  /* 0x0079280001587983 */ /* 0x002f680000300a00 */
[----:B------:R1:W-:Y:S04]  /*3ba10*/  STL.64 [R1+0x258], R190 ;  /* 0x000258be01007387 */ /* 0x0003e80000100a00 */
[----:B-1----:R-:W2:Y:S04]  /*3ba20*/  LDL.LU.64 R190, [R1+0x7920] ;  /* 0x0079200001be7983 */ /* 0x002ea80000300a00 */
[----:B------:R1:W-:Y:S04]  /*3ba30*/  STL.64 [R1+0x280], R74 ;  /* 0x0002804a01007387 */ /* 0x0003e80000100a00 */
[----:B-1----:R-:W2:Y:S04]  /*3ba40*/  LDL.LU.64 R74, [R1+0x7918] ;  /* 0x00791800014a7983 */ /* 0x002ea80000300a00 */
[----:B------:R1:W-:Y:S04]  /*3ba50*/  STL.64 [R1+0x288], R80 ;  /* 0x0002885001007387 */ /* 0x0003e80000100a00 */
[----:B-1----:R-:W4:Y:S01]  /*3ba60*/  LDL.LU.64 R80, [R1+0x7910] ;  /* 0x0079100001507983 */ /* 0x002f220000300a00 */
[----:B------:R-:W-:-:S04]  /*3ba70*/  IMAD.WIDE R192, R9, 0x4, R192 ;  /* 0x0000000409c07825 */ /* 0x000fc800078e02c0 */
[C---:B------:R-:W-:Y:S01]  /*3ba80*/  IMAD.WIDE R76, R9.reuse, 0x4, R76 ;  /* 0x00000004094c7825 */ /* 0x040fe200078e024c */
[----:B------:R1:W-:Y:S03]  /*3ba90*/  STL.64 [R1+0x290], R192 ;  /* 0x000290c001007387 */ /* 0x0003e60000100a00 */
[----:B------:R-:W-:-:S04]  /*3baa0*/  IMAD.WIDE R194, R9, 0x4, R194 ;  /* 0x0000000409c27825 */ /* 0x000fc800078e02c2 */
[C---:B------:R-:W-:Y:S01]  /*3bab0*/  IMAD.WIDE R248, R9.reuse, 0x4, R248 ;  /* 0x0000000409f87825 */ /* 0x040fe200078e02f8 */
[----:B-1----:R-:W2:Y:S03]  /*3bac0*/  LDL.LU.64 R192, [R1+0x7908] ;  /* 0x0079080001c07983 */ /* 0x002ea60000300a00 */
[C---:B------:R-:W-:Y:S01]  /*3bad0*/  IMAD.WIDE R196, R9.reuse, 0x4, R196 ;  /* 0x0000000409c47825 */ /* 0x040fe200078e02c4 */
[----:B------:R1:W-:Y:S03]  /*3bae0*/  STL.64 [R1+0x298], R76 ;  /* 0x0002984c01007387 */ /* 0x0003e60000100a00 */
[----:B---3--:R-:W-:-:S04]  /*3baf0*/  IMAD.WIDE R78, R9, 0x4, R78 ;  /* 0x00000004094e7825 */ /* 0x008fc800078e024e */
[C---:B------:R-:W-:Y:S01]  /*3bb00*/  IMAD.WIDE R96, R9.reuse, 0x4, R96 ;  /* 0x0000000409607825 */ /* 0x040fe200078e0260 */
[----:B-1----:R-:W3:Y:S04]  /*3bb10*/  LDL.LU.64 R76, [R1+0x7900] ;  /* 0x00790000014c7983 */ /* 0x002ee80000300a00 */
        /* <DEDUP_REMOVED lines=8> */
[----:B-1----:R-:W2:Y:S04]  /*3bba0*/  LDL.LU.64 R196, [R1+0x78e8] ;  /* 0x0078e80001c47983 */ /* 0x002ea80000300a00 */
        /* <DEDUP_REMOVED lines=8> */
[----:B-1----:R-:W2:Y:S01]  /*3bc30*/  LDL.LU.64 R198, [R1+0x78d0] ;  /* 0x0078d00001c67983 */ /* 0x002ea20000300a00 */
[----:B------:R-:W-:-:S04]  /*3bc40*/  IMAD.WIDE R84, R9, 0x4, R84 ;  /* 0x0000000409547825 */ /* 0x000fc800078e0254 */
[----:B------:R-:W-:-:S04]  /*3bc50*/  IMAD.WIDE R216, R9, 0x4, R216 ;  /* 0x0000000409d87825 */ /* 0x000fc800078e02d8 */
[----:B------:R-:W-:-:S04]  /*3bc60*/  IMAD.WIDE R204, R9, 0x4, R204 ;  /* 0x0000000409cc7825 */ /* 0x000fc800078e02cc */
[----:B------:R-:W-:-:S04]  /*3bc70*/  IMAD.WIDE R86, R9, 0x4, R86 ;  /* 0x0000000409567825 */ /* 0x000fc800078e0256 */
[----:B------:R-:W-:-:S04]  /*3bc80*/  IMAD.WIDE R206, R9, 0x4, R206 ;  /* 0x0000000409ce7825 */ /* 0x000fc800078e02ce */
[----:B----4-:R-:W-:-:S05]  /*3bc90*/  IMAD.WIDE R80, R9, 0x4, R80 ;  /* 0x0000000409507825 */ /* 0x010fca00078e0250 */
[----:B------:R1:W-:Y:S04]  /*3bca0*/  STL.64 [R1+0x190], R80 ;  /* 0x0001905001007387 */ /* 0x0003e80000100a00 */
[----:B-1----:R-:W4:Y:S04]  /*3bcb0*/  LDL.LU.64 R80, [R1+0x78c8] ;  /* 0x0078c80001507983 */ /* 0x002f280000300a00 */
[----:B------:R1:W-:Y:S04]  /*3bcc0*/  STL.64 [R1+0x188], R218 ;  /* 0x000188da01007387 */ /* 0x0003e80000100a00 */
[----:B-1----:R-:W2:Y:S04]  /*3bcd0*/  LDL.LU.64 R218, [R1+0x78c0] ;  /* 0x0078c00001da7983 */ /* 0x002ea80000300a00 */
        /* <DEDUP_REMOVED lines=18> */
[----:B-----5:R-:W-:-:S04]  /*3be00*/  IMAD.WIDE R88, R9, 0x4, R88 ;  /* 0x0000000409587825 */ /* 0x020fc800078e0258 */
        /* <DEDUP_REMOVED lines=17> */
[----:B--2---:R-:W-:-:S04]  /*3bf20*/  IMAD.WIDE R218, R9, 0x4, R218 ;  /* 0x0000000409da7825 */ /* 0x004fc800078e02da */
[----:B----4-:R-:W-:-:S04]  /*3bf30*/  IMAD.WIDE R94, R9, 0x4, R94 ;  /* 0x00000004095e7825 */ /* 0x010fc800078e025e */
        /* <DEDUP_REMOVED lines=17> */
[----:B-1----:R-:W2:Y:S04]  /*3c050*/  LDL.LU.64 R90, [R1+0x7838] ;  /* 0x00783800015a7983 */ /* 0x002ea80000300a00 */
        /* <DEDUP_REMOVED lines=23> */
[----:B-1----:R-:W5:Y:S04]  /*3c1d0*/  LDL.LU.64 R246, [R1+0x77d8] ;  /* 0x0077d80001f67983 */ /* 0x002f680000300a00 */
[----:B------:R1:W-:Y:S04]  /*3c1e0*/  STL.64 [R1+0x6f30], R226 ;  /* 0x006f30e201007387 */ /* 0x0003e80000100a00 */
[----:B-1----:R-:W4:Y:S04]  /*3c1f0*/  LDL.LU.64 R226, [R1+0x77d0] ;  /* 0x0077d00001e27983 */ /* 0x002f280000300a00 */
[----:B------:R1:W-:Y:S04]  /*3c200*/  STL.64 [R1+0x6f40], R116 ;  /* 0x006f407401007387 */ /* 0x0003e80000100a00 */
[----:B-1----:R-:W3:Y:S01]  /*3c210*/  LDL.LU.64 R116, [R1+0x77c8] ;  /* 0x0077c80001747983 */ /* 0x002ee20000300a00 */
[----:B------:R-:W-:-:S04]  /*3c220*/  IMAD.WIDE R228, R9, 0x4, R228 ;  /* 0x0000000409e47825 */ /* 0x000fc800078e02e4 */
[C---:B------:R-:W-:Y:S01]  /*3c230*/  IMAD.WIDE R102, R9.reuse, 0x4, R102 ;  /* 0x0000000409667825 */ /* 0x040fe200078e0266 */
[----:B------:R1:W-:Y:S03]  /*3c240*/  STL.64 [R1+0x6f50], R228 ;  /* 0x006f50e401007387 */ /* 0x0003e60000100a00 */
[----:B------:R-:W-:-:S04]  /*3c250*/  IMAD.WIDE R230, R9, 0x4, R230 ;  /* 0x0000000409e67825 */ /* 0x000fc800078e02e6 */
[C---:B------:R-:W-:Y:S01]  /*3c260*/  IMAD.WIDE R104, R9.reuse, 0x4, R104 ;  /* 0x0000000409687825 */ /* 0x040fe200078e0268 */
[----:B-1----:R-:W4:Y:S03]  /*3c270*/  LDL.LU.64 R228, [R1+0x77c0] ;  /* 0x0077c00001e47983 */ /* 0x002f260000300a00 */
[C---:B------:R-:W-:Y:S01]  /*3c280*/  IMAD.WIDE R232, R9.reuse, 0x4, R232 ;  /* 0x0000000409e87825 */ /* 0x040fe200078e02e8 */
[----:B------:R1:W-:Y:S03]  /*3c290*/  STL.64 [R1+0x6f60], R102 ;  /* 0x006f606601007387 */ /* 0x0003e60000100a00 */
[----:B------:R-:W-:-:S04]  /*3c2a0*/  IMAD.WIDE R106, R9, 0x4, R106 ;  /* 0x00000004096a7825 */ /* 0x000fc800078e026a */
[C---:B------:R-:W-:Y:S01]  /*3c2b0*/  IMAD.WIDE R234, R9.reuse, 0x4, R234 ;  /* 0x0000000409ea7825 */ /* 0x040fe200078e02ea */
[----:B-1----:R-:W4:Y:S04]  /*3c2c0*/  LDL.LU.64 R102, [R1+0x77b8] ;  /* 0x0077b80001667983 */ /* 0x002f280000300a00 */
[----:B------:R1:W-:Y:S01]  /*3c2d0*/  STL.64 [R1+0x6f78], R230 ;  /* 0x006f78e601007387 */ /* 0x0003e20000100a00 */
[----:B------:R-:W-:-:S04]  /*3c2e0*/  IMAD.WIDE R108, R9, 0x4, R108 ;  /* 0x00000004096c7825 */ /* 0x000fc800078e026c */
[C---:B------:R-:W-:Y:S01]  /*3c2f0*/  IMAD.WIDE R236, R9.reuse, 0x4, R236 ;  /* 0x0000000409ec7825 */ /* 0x040fe200078e02ec */
        /* <DEDUP_REMOVED lines=21> */
[----:B---3--:R-:W-:-:S02]  /*3c450*/  IMAD.WIDE R118, R9, 0x4, R116 ;  /* 0x0000000409767825 */ /* 0x008fc400078e0274 */
[----:B------:R-:W3:Y:S04]  /*3c460*/  LDL.LU.64 R116, [R1+0x7768] ;  /* 0x0077680001747983 */ /* 0x000ee80000300a00 */
[----:B------:R1:W-:Y:S02]  /*3c470*/  STL.64 [R1+0x76c8], R118 ;  /* 0x0076c87601007387 */ /* 0x0003e40000100a00 */
[C---:B-1----:R-:W-:Y:S02]  /*3c480*/  IMAD.WIDE R118, R9.reuse, 0x4, R240 ;  /* 0x0000000409767825 */ /* 0x042fe400078e02f0 */
[----:B------:R-:W4:Y:S04]  /*3c490*/  LDL.LU.64 R240, [R1+0x7760] ;  /* 0x0077600001f07983 */ /* 0x000f280000300a00 */
[----:B------:R1:W-:Y:S02]  /*3c4a0*/  STL.64 [R1+0x30], R118 ;  /* 0x0000307601007387 */ /* 0x0003e40000100a00 */
[----:B-1----:R-:W-:-:S02]  /*3c4b0*/  IMAD.WIDE R118, R9, 0x4, R248 ;  /* 0x0000000409767825 */ /* 0x002fc400078e02f8 */
[----:B------:R-:W4:Y:S04]  /*3c4c0*/  LDL.LU.64 R248, [R1+0x7758] ;  /* 0x0077580001f87983 */ /* 0x000f280000300a00 */
[----:B------:R1:W-:Y:S01]  /*3c4d0*/  STL.64 [R1+0x18], R118 ;  /* 0x0000187601007387 */ /* 0x0003e20000100a00 */
[----:B------:R-:W-:-:S04]  /*3c4e0*/  IMAD.WIDE R250, R9, 0x4, R250 ;  /* 0x0000000409fa7825 */ /* 0x000fc800078e02fa */
[C---:B-1----:R-:W-:Y:S02]  /*3c4f0*/  IMAD.WIDE R118, R9.reuse, 0x4, R242 ;  /* 0x0000000409767825 */ /* 0x042fe400078e02f2 */
[----:B------:R-:W4:Y:S04]  /*3c500*/  LDL.LU.64 R242, [R1+0x7750] ;  /* 0x0077500001f27983 */ /* 0x000f280000300a00 */
[----:B------:R1:W-:Y:S01]  /*3c510*/  STL.64 [R1+0x10], R118 ;  /* 0x0000107601007387 */ /* 0x0003e20000100a00 */
[----:B------:R-:W-:-:S04]  /*3c520*/  IMAD.WIDE R4, R9, 0x4, R4 ;  /* 0x0000000409047825 */ /* 0x000fc800078e0204 */
[----:B-----5:R-:W-:-:S04]  /*3c530*/  IMAD.WIDE R246, R9, 0x4, R246 ;  /* 0x0000000409f67825 */ /* 0x020fc800078e02f6 */
[C---:B-1----:R-:W-:Y:S02]  /*3c540*/  IMAD.WIDE R118, R9.reuse, 0x4, R112 ;  /* 0x0000000409767825 */ /* 0x042fe400078e0270 */
[----:B------:R-:W5:Y:S02]  /*3c550*/  LDL.LU.64 R112, [R1+0x7748] ;  /* 0x0077480001707983 */ /* 0x000f640000300a00 */
[C---:B------:R-:W-:Y:S02]  /*3c560*/  IMAD.WIDE R244, R9.reuse, 0x4, R244 ;  /* 0x0000000409f47825 */ /* 0x040fe400078e02f4 */
[----:B------:R-:W-:Y:S02]  /*3c570*/  STL.64 [R1+0x8], R118 ;  /* 0x0000087601007387 */ /* 0x000fe40000100a00 */
[C---:B------:R-:W-:Y:S02]  /*3c580*/  IMAD.WIDE R76, R9.reuse, 0x4, R76 ;  /* 0x00000004094c7825 */ /* 0x040fe400078e024c */
[----:B------:R-:W-:Y:S02]  /*3c590*/  STL.64 [R1+0x76d0], R250 ;  /* 0x0076d0fa01007387 */ /* 0x000fe40000100a00 */
[----:B------:R-:W-:-:S02]  /*3c5a0*/  IMAD.WIDE R62, R9, 0x4, R62 ;  /* 0x00000004093e7825 */ /* 0x000fc400078e023e */
[----:B------:R1:W-:Y:S02]  /*3c5b0*/  STL.64 [R1], R4 ;  /* 0x0000000401007387 */ /* 0x0003e40000100a00 */
[----:B------:R-:W-:-:S04]  /*3c5c0*/  IMAD.WIDE R34, R9, 0x4, R34 ;  /* 0x0000000409227825 */ /* 0x000fc800078e0222 */
[----:B------:R-:W-:-:S04]  /*3c5d0*/  IMAD.WIDE R20, R9, 0x4, R20 ;  /* 0x0000000409147825 */ /* 0x000fc800078e0214 */
[----:B-1----:R-:W-:-:S04]  /*3c5e0*/  IMAD.WIDE R4, R9, 0x4, R48 ;  /* 0x0000000409047825 */ /* 0x002fc800078e0230 */
[----:B--2---:R-:W-:-:S04]  /*3c5f0*/  IMAD.WIDE R100, R9, 0x4, R100 ;  /* 0x0000000409647825 */ /* 0x004fc800078e0264 */
[----:B------:R-:W-:-:S04]  /*3c600*/  IMAD.WIDE R88, R9, 0x4, R88 ;  /* 0x0000000409587825 */ /* 0x000fc800078e0258 */
[----:B------:R-:W-:-:S04]  /*3c610*/  IMAD.WIDE R74, R9, 0x4, R74 ;  /* 0x00000004094a7825 */ /* 0x000fc800078e024a */
[----:B------:R-:W-:-:S04]  /*3c620*/  IMAD.WIDE R60, R9, 0x4, R60 ;  /* 0x00000004093c7825 */ /* 0x000fc800078e023c */
[----:B------:R-:W-:-:S04]  /*3c630*/  IMAD.WIDE R32, R9, 0x4, R32 ;  /* 0x0000000409207825 */ /* 0x000fc800078e0220 */
[----:B------:R-:W-:-:S04]  /*3c640*/  IMAD.WIDE R18, R9, 0x4, R18 ;  /* 0x0000000409127825 */ /* 0x000fc800078e0212 */
[----:B------:R-:W-:-:S04]  /*3c650*/  IMAD.WIDE R14, R9, 0x4, R14 ;  /* 0x00000004090e7825 */ /* 0x000fc800078e020e */
[----:B---3--:R-:W-:-:S04]  /*3c660*/  IMAD.WIDE R116, R9, 0x4, R116 ;  /* 0x0000000409747825 */ /* 0x008fc800078e0274 */
[----:B----4-:R-:W-:-:S05]  /*3c670*/  IMAD.WIDE R248, R9, 0x4, R248 ;  /* 0x0000000409f87825 */ /* 0x010fca00078e02f8 */
[----:B------:R1:W-:Y:S04]  /*3c680*/  STL.64 [R1+0x76d8], R248 ;  /* 0x0076d8f801007387 */ /* 0x0003e80000100a00 */
[----:B------:R-:W-:Y:S04]  /*3c690*/  STL.64 [R1+0x76e0], R246 ;  /* 0x0076e0f601007387 */ /* 0x000fe80000100a00 */
[----:B------:R-:W-:Y:S04]  /*3c6a0*/  STL.64 [R1+0x76e8], R244 ;  /* 0x0076e8f401007387 */ /* 0x000fe80000100a00 */
[----:B------:R-:W-:Y:S01]  /*3c6b0*/  STL.64 [R1+0x76f0], R76 ;  /* 0x0076f04c01007387 */ /* 0x000fe20000100a00 */
[----:B-1----:R-:W1:Y:S03]  /*3c6c0*/  LDC R249, c[0x0][0x230] ;  /* 0x00008c00fff97b82 */ /* 0x002e660000000800 */
[----:B------:R-:W-:Y:S04]  /*3c6d0*/  STL.64 [R1+0x76f8], R62 ;  /* 0x0076f83e01007387 */ /* 0x000fe80000100a00 */
[----:B------:R-:W-:Y:S04]  /*3c6e0*/  STL.64 [R1+0x7700], R34 ;  /* 0x0077002201007387 */ /* 0x000fe80000100a00 */
[----:B------:R2:W-:Y:S04]  /*3c6f0*/  STL.64 [R1+0x38], R4 ;  /* 0x0000380401007387 */ /* 0x0005e80000100a00 */
[----:B------:R-:W-:Y:S04]  /*3c700*/  STL.64 [R1+0x7708], R20 ;  /* 0x0077081401007387 */ /* 0x000fe80000100a00 */
[----:B------:R-:W-:Y:S04]  /*3c710*/  STL.64 [R1+0x7710], R116 ;  /* 0x0077107401007387 */ /* 0x000fe80000100a00 */
[----:B------:R-:W-:Y:S01]  /*3c720*/  STL.64 [R1+0x7718], R100 ;  /* 0x0077186401007387 */ /* 0x000fe20000100a00 */
[----:B--2---:R-:W-:-:S03]  /*3c730*/  IMAD.WIDE R4, R9, 0x4, R46 ;  /* 0x0000000409047825 */ /* 0x004fc600078e022e */
[----:B------:R-:W-:Y:S04]  /*3c740*/  STL.64 [R1+0x7720], R88 ;  /* 0x0077205801007387 */ /* 0x000fe80000100a00 */
[----:B------:R-:W-:Y:S04]  /*3c750*/  STL.64 [R1+0x7728], R74 ;  /* 0x0077284a01007387 */ /* 0x000fe80000100a00 */
[----:B------:R-:W-:Y:S04]  /*3c760*/  STL.64 [R1+0x7730], R60 ;  /* 0x0077303c01007387 */ /* 0x000fe80000100a00 */
[----:B------:R-:W-:Y:S04]  /*3c770*/  STL.64 [R1+0x7738], R32 ;  /* 0x0077382001007387 */ /* 0x000fe80000100a00 */
[----:B------:R2:W-:Y:S04]  /*3c780*/  STL.64 [R1+0xb0], R4 ;  /* 0x0000b00401007387 */ /* 0x0005e80000100a00 */
[----:B------:R3:W-:Y:S04]  /*3c790*/  STL.64 [R1+0x7740], R18 ;  /* 0x0077401201007387 */ /* 0x0007e80000100a00 */
[----:B------:R4:W-:Y:S01]  /*3c7a0*/  LDGSTS.E [R6+-0x78100], desc[UR8][R242.64], P1 ;  /* 0x87f00000f2067fae */ /* 0x0009e20008921848 */
[----:B--2---:R-:W-:-:S03]  /*3c7b0*/  IMAD.WIDE R4, R9, 0x4, R16 ;  /* 0x0000000409047825 */ /* 0x004fc600078e0210 */
[----:B-----5:R-:W-:Y:S01]  /*3c7c0*/  LDGSTS.E [R6+-0x78080], desc[UR8][R112.64], P5 ;  /* 0x87f8000070067fae */ /* 0x020fe2000a921848 */
[----:B---3--:R-:W-:-:S03]  /*3c7d0*/  IMAD.WIDE R18, R9, 0x4, R44 ;  /* 0x0000000409127825 */ /* 0x008fc600078e022c */
[----:B------:R-:W0:Y:S04]  /*3c7e0*/  LDGDEPBAR ;  /* 0x00000000000079af */ /* 0x000e280000000000 */
[----:B------:R-:W-:Y:S04]  /*3c7f0*/  STL.64 [R1+0xb8], R18 ;  /* 0x0000b81201007387 */ /* 0x000fe80000100a00 */
[----:B------:R2:W-:Y:S01]  /*3c800*/  STL.64 [R1+0xc0], R4 ;  /* 0x0000c00401007387 */ /* 0x0005e20000100a00 */
[----:B------:R-:W-:-:S04]  /*3c810*/  IMAD.WIDE R16, R9, 0x4, R42 ;  /* 0x0000000409107825 */ /* 0x000fc800078e022a */
[----:B------:R-:W-:-:S04]  /*3c820*/  IMAD.WIDE R44, R9, 0x4, R52 ;  /* 0x00000004092c7825 */ /* 0x000fc800078e0234 */
[----:B------:R-:W-:-:S04]  /*3c830*/  IMAD.WIDE R46, R9, 0x4, R50 ;  /* 0x00000004092e7825 */ /* 0x000fc800078e0232 */
[----:B------:R-:W-:-:S04]  /*3c840*/  IMAD.WIDE R48, R9, 0x4, R10 ;  /* 0x0000000409307825 */ /* 0x000fc800078e020a */
[----:B-1----:R-:W-:Y:S01]  /*3c850*/  VIADD R249, R249, 0xffffff7b ;  /* 0xffffff7bf9f97836 */ /* 0x002fe20000000000 */
[----:B------:R-:W-:Y:S01]  /*3c860*/  ISETP.GE.U32.AND P1, PT, R252, 0x7ffffef8, PT ;  /* 0x7ffffef8fc00780c */ /* 0x000fe20003f26070 */
[C---:B--2---:R-:W-:Y:S01]  /*3c870*/  IMAD.WIDE R4, R9.reuse, 0x4, R70 ;  /* 0x0000000409047825 */ /* 0x044fe200078e0246 */
[----:B------:R-:W1:Y:S04]  /*3c880*/  LDC R19, c[0x0][0x230] ;  /* 0x00008c00ff137b82 */ /* 0x000e680000000800 */
[----:B------:R2:W-:Y:S04]  /*3c890*/  STL.64 [R1+0xc8], R4 ;  /* 0x0000c80401007387 */ /* 0x0005e80000100a00 */
[----:B------:R-:W-:Y:S01]  /*3c8a0*/  STL.64 [R1+0xd0], R16 ;  /* 0x0000d01001007387 */ /* 0x000fe20000100a00 */
[----:B--2---:R-:W-:-:S05]  /*3c8b0*/  IMAD.WIDE R4, R9, 0x4, R68 ;  /* 0x0000000409047825 */ /* 0x004fca00078e0244 */
[----:B------:R2:W-:Y:S04]  /*3c8c0*/  STL.64 [R1+0xd8], R4 ;  /* 0x0000d80401007387 */ /* 0x0005e80000100a00 */
[----:B------:R-:W-:Y:S01]  /*3c8d0*/  STL.64 [R1+0xe0], R14 ;  /* 0x0000e00e01007387 */ /* 0x000fe20000100a00 */
[----:B--2---:R-:W-:-:S05]  /*3c8e0*/  IMAD.WIDE R4, R9, 0x4, R54 ;  /* 0x0000000409047825 */ /* 0x004fca00078e0236 */
[----:B------:R2:W-:Y:S01]  /*3c8f0*/  STL.64 [R1+0x120], R4 ;  /* 0x0001200401007387 */ /* 0x0005e20000100a00 */
[----:B------:R-:W-:-:S03]  /*3c900*/  IMAD.WIDE R70, R9, 0x4, R12 ;  /* 0x0000000409467825 */ /* 0x000fc600078e020c */
[----:B------:R-:W-:Y:S01]  /*3c910*/  STL.64 [R1+0x130], R44 ;  /* 0x0001302c01007387 */ /* 0x000fe20000100a00 */
[----:B--2---:R-:W-:-:S04]  /*3c920*/  IMAD.WIDE R4, R9, 0x4, R40 ;  /* 0x0000000409047825 */ /* 0x004fc800078e0228 */
[----:B------:R-:W-:Y:S01]  /*3c930*/  IMAD.WIDE R42, R9, 0x4, R38 ;  /* 0x00000004092a7825 */ /* 0x000fe200078e0226 */
[----:B------:R2:W-:Y:S01]  /*3c940*/  STL.64 [R1+0x140], R4 ;  /* 0x0001400401007387 */ /* 0x0005e20000100a00 */
[----:B------:R-:W-:Y:S01]  /*3c950*/  ISETP.GE.U32.AND P5, PT, R249, 0x7ffffefc, PT ;  /* 0x7ffffefcf900780c */ /* 0x000fe20003fa6070 */
[----:B------:R-:W3:Y:S02]  /*3c960*/  LDC R38, c[0x0][0x230] ;  /* 0x00008c00ff267b82 */ /* 0x000ee40000000800 */
[----:B------:R-:W-:Y:S04]  /*3c970*/  STL.64 [R1+0x138], R46 ;  /* 0x0001382e01007387 */ /* 0x000fe80000100a00 */
[----:B------:R-:W-:Y:S02]  /*3c980*/  STL.64 [R1+0x300], R70 ;  /* 0x0003004601007387 */ /* 0x000fe40000100a00 */
[----:B------:R-:W-:Y:S01]  /*3c990*/  BAR.SYNC.DEFER_BLOCKING 0x0 ;  /* 0x0000000000007b1d */ /* 0x000fe20000010000 */
[----:B--2---:R-:W-:-:S04]  /*3c9a0*/  IMAD.WIDE R4, R9, 0x4, R36 ;  /* 0x0000000409047825 */ /* 0x004fc800078e0224 */
[----:B------:R-:W-:-:S03]  /*3c9b0*/  IMAD.WIDE R114, R9, 0x4, R114 ;  /* 0x0000000409727825 */ /* 0x000fc600078e0272 */
[----:B------:R-:W2:Y:S01]  /*3c9c0*/  LDC R36, c[0x0][0x230] ;  /* 0x00008c00ff247b82 */ /* 0x000ea20000000800 */
[----:B------:R5:W-:Y:S04]  /*3c9d0*/  STL.64 [R1+0x328], R4 ;  /* 0x0003280401007387 */ /* 0x000be80000100a00 */
[----:B------:R-:W-:Y:S01]  /*3c9e0*/  STL.64 [R1+0x318], R42 ;  /* 0x0003182a01007387 */ /* 0x000fe20000100a00 */
[C---:B------:R-:W-:Y:S02]  /*3c9f0*/  IMAD.WIDE R108, R9.reuse, 0x4, R108 ;  /* 0x00000004096c7825 */ /* 0x040fe400078e026c */
[----:B------:R-:W3:Y:S01]  /*3ca00*/  LDC R37, c[0x0][0x230] ;  /* 0x00008c00ff257b82 */ /* 0x000ee20000000800 */
[----:B------:R-:W4:Y:S01]  /*3ca10*/  LDL.64 R74, [R1+0x3e70] ;  /* 0x003e7000014a7983 */ /* 0x000f220000100a00 */
[----:B-----5:R-:W-:-:S03]  /*3ca20*/  IMAD.WIDE R4, R9, 0x4, R22 ;  /* 0x0000000409047825 */ /* 0x020fc600078e0216 */
[----:B------:R-:W5:Y:S03]  /*3ca30*/  LDL.64 R76, [R1+0x3e78] ;  /* 0x003e7800014c7983 */ /* 0x000f660000100a00 */
[----:B------:R-:W3:Y:S01]  /*3ca40*/  LDC R39, c[0x0][0x230] ;  /* 0x00008c00ff277b82 */ /* 0x000ee20000000800 */
[----:B------:R1:W-:Y:S04]  /*3ca50*/  STL.64 [R1+0x350], R4 ;  /* 0x0003500401007387 */ /* 0x0003e80000100a00 */
[----:B------:R-:W2:Y:S01]  /*3ca60*/  LDL.64 R244, [R1+0x3e88] ;  /* 0x003e880001f47983 */ /* 0x000ea20000100a00 */
[C---:B------:R-:W-:Y:S02]  /*3ca70*/  IMAD.WIDE R106, R9.reuse, 0x4, R106 ;  /* 0x00000004096a7825 */ /* 0x040fe400078e026a */
[----:B------:R-:W3:Y:S01]  /*3ca80*/  LDC R40, c[0x0][0x230] ;  /* 0x00008c00ff287b82 */ /* 0x000ee20000000800 */
[----:B------:R-:W3:Y:S04]  /*3ca90*/  LDL.64 R250, [R1+0x3e98] ;  /* 0x003e980001fa7983 */ /* 0x000ee80000100a00 */
[----:B------:R-:W3:Y:S04]  /*3caa0*/  LDL.64 R60, [R1+0x3e80] ;  /* 0x003e8000013c7983 */ /* 0x000ee80000100a00 */
[----:B------:R-:W3:Y:S04]  /*3cab0*/  LDL.64 R20, [R1+0x3e90] ;  /* 0x003e900001147983 */ /* 0x000ee80000100a00 */
[----:B------:R-:W3:Y:S04]  /*3cac0*/  LDL.64 R246, [R1+0x3ea0] ;  /* 0x003ea00001f67983 */ /* 0x000ee80000100a00 */
[----:B------:R-:W3:Y:S04]  /*3cad0*/  LDL.64 R118, [R1+0x3ea8] ;  /* 0x003ea80001767983 */ /* 0x000ee80000100a00 */
[----:B------:R-:W3:Y:S04]  /*3cae0*/  LDL.64 R32, [R1+0x3eb0] ;  /* 0x003eb00001207983 */ /* 0x000ee80000100a00 */
[----:B------:R-:W3:Y:S04]  /*3caf0*/  LDL.64 R88, [R1+0x3ec0] ;  /* 0x003ec00001587983 */ /* 0x000ee80000100a00 */
[----:B------:R-:W3:Y:S04]  /*3cb00*/  LDL.64 R34, [R1+0x3ee8] ;  /* 0x003ee80001227983 */ /* 0x000ee80000100a00 */
[----:B-1----:R-:W3:Y:S04]  /*3cb10*/  LDL.64 R4, [R1+0x3ef0] ;  /* 0x003ef00001047983 */ /* 0x002ee80000100a00 */
[----:B------:R-:W-:Y:S04]  /*3cb20*/  STL.64 [R1+0x340], R48 ;  /* 0x0003403001007387 */ /* 0x000fe80000100a00 */
[----:B------:R-:W3:Y:S04]  /*3cb30*/  LDL.64 R100, [R1+0x3ef8] ;  /* 0x003ef80001647983 */ /* 0x000ee80000100a00 */
[----:B------:R-:W3:Y:S04]  /*3cb40*/  LDL.64 R116, [R1+0x3f00] ;  /* 0x003f000001747983 */ /* 0x000ee80000100a00 */
[----:B------:R-:W3:Y:S04]  /*3cb50*/  LDL.64 R62, [R1+0x3f08] ;  /* 0x003f0800013e7983 */ /* 0x000ee80000100a00 */
[----:B------:R-:W3:Y:S04]  /*3cb60*/  LDL.64 R248, [R1+0x3eb8] ;  /* 0x003eb80001f87983 */ /* 0x000ee80000100a00 */
[----:B------:R-:W-:Y:S01]  /*3cb70*/  @!PT LDS RZ, [RZ] ;  /* 0x00000000fffff984 */ /* 0x000fe20000000800 */
[----:B------:R-:W-:Y:S01]  /*3cb80*/  @!PT LDS RZ, [RZ] ;  /* 0x00000000fffff984 */ /* 0x000fe20000000800 */
[----:B------:R-:W-:Y:S01]  /*3cb90*/  @!PT LDS RZ, [RZ] ;  /* 0x00000000fffff984 */ /* 0x000fe20000000800 */
[----:B----4-:R-:W-:Y:S01]  /*3cba0*/  LDGSTS.E [R7+0x40000], desc[UR8][R74.64], !P2 ;  /* 0x400000004a077fae */ /* 0x010fe2000d121848 */
[----:B------:R-:W-:-:S03]  /*3cbb0*/  IMAD.WIDE R104, R9, 0x4, R104 ;  /* 0x0000000409687825 */ /* 0x000fc600078e0268 */
[----:B------:R-:W4:Y:S04]  /*3cbc0*/  LDL.64 R68, [R1+0x2770] ;  /* 0x0027700001447983 */ /* 0x000f280000100a00 */
[----:B-----5:R-:W-:Y:S04]  /*3cbd0*/  LDGSTS.E [R7+0x40080], desc[UR8][R76.64], !P2 ;  /* 0x400800004c077fae */ /* 0x020fe8000d121848 */
[----:B------:R-:W5:Y:S04]  /*3cbe0*/  LDL.64 R74, [R1+0x3cf0] ;  /* 0x003cf000014a7983 */ /* 0x000f680000100a00 */
[----:B--2---:R-:W-:Y:S04]  /*3cbf0*/  LDGSTS.E [R7+0x40100], desc[UR8][R244.64], !P2 ;  /* 0x40100000f4077fae */ /* 0x004fe8000d121848 */
[----:B------:R-:W2:Y:S04]  /*3cc00*/  LDL.64 R76, [R1+0x3cf8] ;  /* 0x003cf800014c7983 */ /* 0x000ea80000100a00 */
[----:B---3--:R-:W-:Y:S04]  /*3cc10*/  LDGSTS.E [R7+0x40180], desc[UR8][R250.64], !P2 ;  /* 0x40180000fa077fae */ /* 0x008fe8000d121848 */
[----:B------:R-:W3:Y:S04]  /*3cc20*/  LDL.64 R244, [R1+0x3d00] ;  /* 0x003d000001f47983 */ /* 0x000ee80000100a00 */
[----:B------:R-:W-:Y:S04]  /*3cc30*/  LDGSTS.E [R7+0x40200], desc[UR8][R60.64], !P2 ;  /* 0x402000003c077fae */ /* 0x000fe8000d121848 */
[----:B------:R-:W4:Y:S04]  /*3cc40*/  LDL.64 R250, [R1+0x3d08] ;  /* 0x003d080001fa7983 */ /* 0x000f280000100a00 */
        /* <DEDUP_REMOVED lines=21> */
[----:B------:R-:W4:Y:S01]  /*3cda0*/  LDL.64 R62, [R1+0xdc8] ;  /* 0x000dc800013e7983 */ /* 0x000f220000100a00 */
[----:B------:R-:W-:-:S03]  /*3cdb0*/  IMAD.WIDE R102, R9, 0x4, R102 ;  /* 0x0000000409667825 */ /* 0x000fc600078e0266 */
[----:B------:R-:W4:Y:S04]  /*3cdc0*/  LDL.64 R50, [R1+0x6598] ;  /* 0x0065980001327983 */ /* 0x000f280000100a00 */
[----:B------:R-:W4:Y:S01]  /*3cdd0*/  LDL.64 R248, [R1+0xdc0] ;  /* 0x000dc00001f87983 */ /* 0x000f220000100a00 */
[----:B------:R-:W-:-:S03]  /*3cde0*/  IMAD.WIDE R98, R9, 0x4, R98 ;  /* 0x0000000409627825 */ /* 0x000fc600078e0262 */
[----:B------:R-:W4:Y:S01]  /*3cdf0*/  LDL.64 R52, [R1+0x6590] ;  /* 0x0065900001347983 */ /* 0x000f220000100a00 */
[----:B------:R-:W-:-:S03]  /*3ce00*/  IMAD.WIDE R86, R9, 0x4, R86 ;  /* 0x0000000409567825 */ /* 0x000fc600078e0256 */
[----:B------:R-:W4:Y:S04]  /*3ce10*/  LDL.64 R54, [R1+0x6580] ;  /* 0x0065800001367983 */ /* 0x000f280000100a00 */
[----:B-----5:R-:W-:Y:S04]  /*3ce20*/  LDGSTS.E [R7+0x42000], desc[UR8][R74.64], !P5 ;  /* 0x420000004a077fae */ /* 0x020fe8000e921848 */
[----:B--2---:R-:W-:Y:S04]  /*3ce30*/  LDGSTS.E [R7+0x42080], desc[UR8][R76.64], !P5 ;  /* 0x420800004c077fae */ /* 0x004fe8000e921848 */
[----:B------:R-:W2:Y:S04]  /*3ce40*/  LDL.64 R74, [R1+0x3d70] ;  /* 0x003d7000014a7983 */ /* 0x000ea80000100a00 */
[----:B---3--:R-:W-:Y:S04]  /*3ce50*/  LDGSTS.E [R7+0x42100], desc[UR8][R244.64], !P5 ;  /* 0x42100000f4077fae */ /* 0x008fe8000e921848 */
[----:B------:R-:W3:Y:S04]  /*3ce60*/  LDL.64 R76, [R1+0x3d78] ;  /* 0x003d7800014c7983 */ /* 0x000ee80000100a00 */
[----:B----4-:R-:W-:Y:S04]  /*3ce70*/  LDGSTS.E [R7+0x42180], desc[UR8][R250.64], !P5 ;  /* 0x42180000fa077fae */ /* 0x010fe8000e921848 */
[----:B------:R-:W4:Y:S04]  /*3ce80*/  LDL.64 R244, [R1+0x3d80] ;  /* 0x003d800001f47983 */ /* 0x000f280000100a00 */
[----:B------:R-:W-:Y:S04]  /*3ce90*/  LDGSTS.E [R7+0x42200], desc[UR8][R60.64], !P5 ;  /* 0x422000003c077fae */ /* 0x000fe8000e921848 */
[----:B------:R-:W5:Y:S04]  /*3cea0*/  LDL.64 R250, [R1+0x3d88] ;  /* 0x003d880001fa7983 */ /* 0x000f680000100a00 */
        /* <DEDUP_REMOVED lines=22> */
[----:B------:R-:W5:Y:S04]  /*3d010*/  LDL.64 R248, [R1+0x7b0] ;  /* 0x0007b00001f87983 */ /* 0x000f680000100a00 */
[----:B--2---:R-:W-:Y:S04]  /*3d020*/  LDGSTS.E [R7+0x44000], desc[UR8][R74.64], !P1 ;  /* 0x440000004a077fae */ /* 0x004fe8000c921848 */
[----:B---3--:R-:W-:Y:S04]  /*3d030*/  LDGSTS.E [R7+0x44080], desc[UR8][R76.64], !P1 ;  /* 0x440800004c077fae */ /* 0x008fe8000c921848 */
[----:B------:R-:W2:Y:S04]  /*3d040*/  LDL.64 R74, [R1+0x3df0] ;  /* 0x003df000014a7983 */ /* 0x000ea80000100a00 */
[----:B----4-:R-:W-:Y:S04]  /*3d050*/  LDGSTS.E [R7+0x44100], desc[UR8][R244.64], !P1 ;  /* 0x44100000f4077fae */ /* 0x010fe8000c921848 */
[----:B------:R-:W3:Y:S04]  /*3d060*/  LDL.64 R76, [R1+0x3df8] ;  /* 0x003df800014c7983 */ /* 0x000ee80000100a00 */
[----:B-----5:R-:W-:Y:S04]  /*3d070*/  LDGSTS.E [R7+0x44180], desc[UR8][R250.64], !P1 ;  /* 0x44180000fa077fae */ /* 0x020fe8000c921848 */
        /* <DEDUP_REMOVED lines=16> */
[----:B------:R-:W5:Y:S01]  /*3d180*/  LDL.64 R34, [R1+0xd30] ;  /* 0x000d300001227983 */ /* 0x000f620000100a00 */
[----:B------:R-:W-:-:S03]  /*3d190*/  IMAD.WIDE R72, R9, 0x4, R72 ;  /* 0x0000000409487825 */ /* 0x000fc600078e0248 */
[----:B------:R-:W-:Y:S04]  /*3d1a0*/  LDGSTS.E [R7+0x44600], desc[UR8][R100.64], !P1 ;  /* 0x4460000064077fae */ /* 0x000fe8000c921848 */
[----:B------:R-:W5:Y:S01]  /*3d1b0*/  LDL.64 R4, [R1+0xd38] ;  /* 0x000d380001047983 */ /* 0x000f620000100a00 */
[----:B------:R-:W-:-:S03]  /*3d1c0*/  IMAD.WIDE R58, R9, 0x4, R58 ;  /* 0x00000004093a7825 */ /* 0x000fc600078e023a */
[----:B------:R-:W-:Y:S01]  /*3d1d0*/  LDGSTS.E [R7+0x44680], desc[UR8][R116.64], !P1 ;  /* 0x4468000074077fae */ /* 0x000fe2000c921848 */
[----:B------:R-:W-:-:S03]  /*3d1e0*/  IMAD.WIDE R96, R9, 0x4, R96 ;  /* 0x0000000409607825 */ /* 0x000fc600078e0260 */
        /* <DEDUP_REMOVED lines=9> */
[----:B------:R-:W-:-:S04]  /*3d280*/  IMAD.WIDE R84, R9, 0x4, R84 ;  /* 0x0000000409547825 */ /* 0x000fc800078e0254 */
[C---:B------:R-:W-:Y:S01]  /*3d290*/  IMAD.WIDE R82, R9.reuse, 0x4, R82 ;  /* 0x0000000409527825 */ /* 0x040fe200078e0252 */
[----:B------:R-:W5:Y:S03]  /*3d2a0*/  LDL.64 R248, [R1+0xd78] ;  /* 0x000d780001f87983 */ /* 0x000f660000100a00 */
        /* <DEDUP_REMOVED lines=10> */
[C---:B------:R-:W-:Y:S02]  /*3d350*/  IMAD.WIDE R10, R9.reuse, 0x4, R210 ;  /* 0x00000004090a7825 */ /* 0x040fe400078e02d2 */
[----:B------:R-:W5:Y:S02]  /*3d360*/  LDL.64 R210, [R1+0x6860] ;  /* 0x0068600001d27983 */ /* 0x000f640000100a00 */
        /* <DEDUP_REMOVED lines=63> */
[----:B------:R-:W-:Y:S02]  /*3d760*/  IMAD.WIDE R22, R9, 0x4, R112 ;  /* 0x0000000409167825 */ /* 0x000fe400078e0270 */
[----:B------:R-:W5:Y:S02]  /*3d770*/  LDL.64 R112, [R1+0x6d10] ;  /* 0x006d100001707983 */ /* 0x000f640000100a00 */
[----:B------:R-:W-:Y:S02]  /*3d780*/  VIADD R9, R19, 0xffffff73 ;  /* 0xffffff7313097836 */ /* 0x000fe40000000000 */
[----:B------:R-:W5:Y:S03]  /*3d790*/  LDL.64 R18, [R1+0x2518] ;  /* 0x0025180001127983 */ /* 0x000f660000100a00 */
[----:B------:R-:W-:-:S13]  /*3d7a0*/  ISETP.GE.U32.AND P2, PT, R9, 0x7ffffef4, PT ;  /* 0x7ffffef40900780c */ /* 0x000fda0003f46070 */
[----:B--2---:R-:W-:Y:S04]  /*3d7b0*/  LDGSTS.E [R7+0x46000], desc[UR8][R74.64], !P2 ;  /* 0x460000004a077fae */ /* 0x004fe8000d121848 */
[----:B---3--:R-:W-:Y:S04]  /*3d7c0*/  LDGSTS.E [R7+0x46080], desc[UR8][R76.64], !P2 ;  /* 0x460800004c077fae */ /* 0x008fe8000d121848 */
[----:B----4-:R-:W-:Y:S04]  /*3d7d0*/  LDGSTS.E [R7+0x46100], desc[UR8][R244.64], !P2 ;  /* 0x46100000f4077fae */ /* 0x010fe8000d121848 */
[----:B------:R-:W2:Y:S04]  /*3d7e0*/  LDL.64 R74, [R1+0x3ec8] ;  /* 0x003ec800014a7983 */ /* 0x000ea80000100a00 */
        /* <DEDUP_REMOVED lines=19> */
[----:B------:R-:W-:-:S02]  /*3d920*/  VIADD R9, R36, 0xffffff6f ;  /* 0xffffff6f24097836 */ /* 0x000fc40000000000 */
[----:B------:R-:W1:Y:S01]  /*3d930*/  LDC R36, c[0x0][0x230] ;  /* 0x00008c00ff247b82 */ /* 0x000e620000000800 */
[----:B------:R-:W-:Y:S04]  /*3d940*/  LDGSTS.E [R7+0x46600], desc[UR8][R100.64], !P2 ;  /* 0x4660000064077fae */ /* 0x000fe8000d121848 */
[----:B------:R-:W5:Y:S01]  /*3d950*/  LDL.64 R4, [R1+0x2d60] ;  /* 0x002d600001047983 */ /* 0x000f620000100a00 */
[----:B------:R-:W-:-:S03]  /*3d960*/  ISETP.GE.U32.AND P5, PT, R9, 0x7ffffef0, PT ;  /* 0x7ffffef00900780c */ /* 0x000fc60003fa6070 */
        /* <DEDUP_REMOVED lines=30> */
[----:B------:R-:W-:-:S02]  /*3db50*/  IADD3 R9, R37, -0x95, RZ ;  /* 0xffffff6b25097810 */ /* 0x000fc40007ffe0ff */
        /* <DEDUP_REMOVED lines=69> */
[----:B-1----:R-:W-:-:S02]  /*3dfb0*/  VIADD R9, R36, 0xffffff63 ;  /* 0xffffff6324097836 */ /* 0x002fc40000000000 */
        /* <DEDUP_REMOVED lines=349> */
[----:B-1----:R-:W-:-:S02]  /*3f590*/  IADD3 R9, R36, -0xfd, RZ ;  /* 0xffffff0324097810 */ /* 0x002fc40007ffe0ff */
[----:B------:R-:W1:Y:S01]  /*3f5a0*/  LDC R36, c[0x0][0x230] ;  /* 0x00008c00ff247b82 */ /* 0x000e620000000800 */
[----:B------:R-:W-:Y:S04]  /*3f5b0*/  LDGSTS.E [R7+0x60600], desc[UR8][R100.64], !P5 ;  /* 0x6060000064077fae */ /* 0x000fe8000e921848 */
[----:B------:R-:W5:Y:S01]  /*3f5c0*/  LDL.64 R4, [R1+0x3780] ;  /* 0x0037800001047983 */ /* 0x000f620000100a00 */
[----:B------:R-:W-:Y:S01]  /*3f5d0*/  ISETP.GE.U32.AND P1, PT, R9, 0x7ffffe84, PT ;  /* 0x7ffffe840900780c */ /* 0x000fe20003f26070 */
[----:B------:R-:W-:Y:S02]  /*3f5e0*/  VIADD R9, R37, 0xffffff3b ;  /* 0xffffff3b25097836 */ /* 0x000fe40000000000 */
[----:B------:R-:W-:Y:S01]  /*3f5f0*/  LDGSTS.E [R7+0x60680], desc[UR8][R116.64], !P5 ;  /* 0x6068000074077fae */ /* 0x000fe2000e921848 */
[----:B------:R-:W1:Y:S02]  /*3f600*/  LDC R37, c[0x0][0x230] ;  /* 0x00008c00ff257b82 */ /* 0x000e640000000800 */
[----:B------:R-:W-:Y:S01]  /*3f610*/  ISETP.GE.U32.AND P2, PT, R9, 0x7ffffebc, PT ;  /* 0x7ffffebc0900780c */ /* 0x000fe20003f46070 */
        /* <DEDUP_REMOVED lines=3288> */
[----:B------:R-:W5:Y:S04]  /*4c3a0*/  LDL.64 R116, [R1+0x3b80] ;  /* 0x003b800001747983 */ /* 0x000f680000100a00 */
[----:B------:R-:W-:Y:S04]  /*4c3b0*/  LDGSTS.E [R0+0x5df00], desc[UR8][R248.64], !P2 ;  /* 0x5df00000f8007fae */ /* 0x000fe8000d121848 */
        /* <DEDUP_REMOVED lines=20> */
[----:B------:R-:W-:Y:S01]  /*4c500*/  LDGSTS.E [R0+0x5fc80], desc[UR8][R88.64], !P5 ;  /* 0x5fc8000058007fae */ /* 0x000fe2000e921848 */
[----:B------:R-:W-:-:S02]  /*4c510*/  VIADD R9, R37, 0xffffff3c ;  /* 0xffffff3c25097836 */ /* 0x000fc40000000000 */
[----:B------:R-:W1:Y:S01]  /*4c520*/  LDC R37, c[0x0][0x230] ;  /* 0x00008c00ff257b82 */ /* 0x000e620000000800 */
[----:B------:R-:W5:Y:S04]  /*4c530*/  LDL.64 R32, [R1+0x2608] ;  /* 0x0026080001207983 */ /* 0x000f680000100a00 */
[----:B------:R-:W-:Y:S04]  /*4c540*/  LDGSTS.E [R0+0x5fd00], desc[UR8][R34.64], !P5 ;  /* 0x5fd0000022007fae */ /* 0x000fe8000e921848 */
[----:B------:R-:W5:Y:S04]  /*4c550*/  LDL.64 R88, [R1+0x24f8] ;  /* 0x0024f80001587983 */ /* 0x000f680000100a00 */
[----:B------:R-:W-:Y:S04]  /*4c560*/  LDGSTS.E [R0+0x5fd80], desc[UR8][R4.64], !P5 ;  /* 0x5fd8000004007fae */ /* 0x000fe8000e921848 */
[----:B------:R-:W5:Y:S04]  /*4c570*/  LDL.64 R34, [R1+0x2500] ;  /* 0x0025000001227983 */ /* 0x000f680000100a00 */
[----:B------:R-:W5:Y:S01]  /*4c580*/  LDL.64 R4, [R1+0x2508] ;  /* 0x0025080001047983 */ /* 0x000f620000100a00 */
[----:B------:R-:W-:-:S03]  /*4c590*/  ISETP.GE.U32.AND P1, PT, R9, 0x7ffffebd, PT ;  /* 0x7ffffebd0900780c */ /* 0x000fc60003f26070 */
[----:B------:R-:W-:Y:S04]  /*4c5a0*/  LDGSTS.E [R0+0x5fe00], desc[UR8][R248.64], !P5 ;  /* 0x5fe00000f8007fae */ /* 0x000fe8000e921848 */
[----:B------:R-:W-:Y:S04]  /*4c5b0*/  LDGSTS.E [R0+0x5fe80], desc[UR8][R100.64], !P5 ;  /* 0x5fe8000064007fae */ /* 0x000fe8000e921848 */
[----:B------:R-:W-:Y:S04]  /*4c5c0*/  LDGSTS.E [R0+0x5ff00], desc[UR8][R116.64], !P5 ;  /* 0x5ff0000074007fae */ /* 0x000fe8000e921848 */
[----:B------:R-:W5:Y:S04]  /*4c5d0*/  LDL.64 R248, [R1+0x2510] ;  /* 0x0025100001f87983 */ /* 0x000f680000100a00 */
[----:B------:R-:W-:Y:S04]  /*4c5e0*/  LDGSTS.E [R0+0x5ff80], desc[UR8][R62.64], !P5 ;  /* 0x5ff800003e007fae */ /* 0x000fe8000e921848 */
[----:B------:R-:W5:Y:S04]  /*4c5f0*/  LDL.64 R100, [R1+0x2530] ;  /* 0x0025300001647983 */ /* 0x000f680000100a00 */
        /* <DEDUP_REMOVED lines=11> */
[----:B------:R-:W-:Y:S01]  /*4c6b0*/  LDGSTS.E [R0+0x61a80], desc[UR8][R20.64], !P1 ;  /* 0x61a8000014007fae */ /* 0x000fe2000c921848 */
[----:B------:R-:W-:-:S02]  /*4c6c0*/  IADD3 R9, R38, -0xc8, RZ ;  /* 0xffffff3826097810 */ /* 0x000fc40007ffe0ff */
[----:B------:R-:W5:Y:S01]  /*4c6d0*/  LDC R38, c[0x0][0x230] ;  /* 0x00008c00ff267b82 */ /* 0x000f620000000800 */
[----:B------:R-:W5:Y:S04]  /*4c6e0*/  LDL.64 R60, [R1+0x2630] ;  /* 0x00263000013c7983 */ /* 0x000f680000100a00 */
[----:B------:R-:W-:Y:S04]  /*4c6f0*/  LDGSTS.E [R0+0x61b00], desc[UR8][R246.64], !P1 ;  /* 0x61b00000f6007fae */ /* 0x000fe8000c921848 */
[----:B------:R-:W5:Y:S04]  /*4c700*/  LDL.64 R20, [R1+0x2610] ;  /* 0x0026100001147983 */ /* 0x000f680000100a00 */
[----:B------:R-:W-:Y:S04]  /*4c710*/  LDGSTS.E [R0+0x61b80], desc[UR8][R118.64], !P1 ;  /* 0x61b8000076007fae */ /* 0x000fe8000c921848 */
[----:B------:R-:W5:Y:S04]  /*4c720*/  LDL.64 R246, [R1+0x2618] ;  /* 0x0026180001f67983 */ /* 0x000f680000100a00 */
[----:B------:R-:W5:Y:S04]  /*4c730*/  LDL.64 R118, [R1+0x2620] ;  /* 0x0026200001767983 */ /* 0x000f680000100a00 */
[----:B------:R-:W-:Y:S04]  /*4c740*/  LDGSTS.E [R0+0x61c00], desc[UR8][R88.64], !P1 ;  /* 0x61c0000058007fae */ /* 0x000fe8000c921848 */
[----:B------:R-:W-:Y:S01]  /*4c750*/  LDGSTS.E [R0+0x61c80], desc[UR8][R34.64], !P1 ;  /* 0x61c8000022007fae */ /* 0x000fe2000c921848 */
[----:B------:R-:W-:-:S03]  /*4c760*/  ISETP.GE.U32.AND P2, PT, R9, 0x7ffffeb9, PT ;  /* 0x7ffffeb90900780c */ /* 0x000fc60003f46070 */
[----:B------:R-:W5:Y:S04]  /*4c770*/  LDL.64 R88, [R1+0x2638] ;  /* 0x0026380001587983 */ /* 0x000f680000100a00 */
[----:B------:R-:W-:Y:S04]  /*4c780*/  LDGSTS.E [R0+0x61d00], desc[UR8][R4.64], !P1 ;  /* 0x61d0000004007fae */ /* 0x000fe8000c921848 */
[----:B------:R-:W5:Y:S04]  /*4c790*/  LDL.64 R34, [R1+0x2640] ;  /* 0x0026400001227983 */ /* 0x000f680000100a00 */
[----:B------:R-:W5:Y:S04]  /*4c7a0*/  LDL.64 R4, [R1+0x2628] ;  /* 0x0026280001047983 */ /* 0x000f680000100a00 */
[----:B------:R-:W-:Y:S04]  /*4c7b0*/  LDGSTS.E [R0+0x61d80], desc[UR8][R248.64], !P1 ;  /* 0x61d80000f8007fae */ /* 0x000fe8000c921848 */
[----:B------:R-:W-:Y:S04]  /*4c7c0*/  LDGSTS.E [R0+0x61e00], desc[UR8][R18.64], !P1 ;  /* 0x61e0000012007fae */ /* 0x000fe8000c921848 */
[----:B------:R-:W5:Y:S04]  /*4c7d0*/  LDL.64 R248, [R1+0x2648] ;  /* 0x0026480001f87983 */ /* 0x000f680000100a00 */
[----:B------:R-:W-:Y:S04]  /*4c7e0*/  LDGSTS.E [R0+0x61e80], desc[UR8][R62.64], !P1 ;  /* 0x61e800003e007fae */ /* 0x000fe8000c921848 */
[----:B------:R-:W-:Y:S04]  /*4c7f0*/  LDGSTS.E [R0+0x61f00], desc[UR8][R100.64], !P1 ;  /* 0x61f0000064007fae */ /* 0x000fe8000c921848 */
[----:B------:R-:W-:Y:S04]  /*4c800*/  LDGSTS.E [R0+0x61f80], desc[UR8][R116.64], !P1 ;  /* 0x61f8000074007fae */ /* 0x000fe8000c921848 */
[----:B------:R-:W5:Y:S04]  /*4c810*/  LDL.64 R62, [R1+0x2650] ;  /* 0x00265000013e7983 */ /* 0x000f680000100a00 */
[----:B------:R-:W5:Y:S04]  /*4c820*/  LDL.64 R100, [R1+0x2658] ;  /* 0x0026580001647983 */ /* 0x000f680000100a00 */
[----:B------:R-:W5:Y:S01]  /*4c830*/  LDL.64 R116, [R1+0x2660] ;  /* 0x0026600001747983 */ /* 0x000f620000100a00 */
[----:B-1----:R-:W-:-:S02]  /*4c840*/  VIADD R9, R36, 0xffffff34 ;  /* 0xffffff3424097836 */ /* 0x002fc40000000000 */
[----:B------:R-:W1:Y:S01]  /*4c850*/  LDC R36, c[0x0][0x230] ;  /* 0x00008c00ff247b82 */ /* 0x000e620000000800 */
        /* <DEDUP_REMOVED lines=11> */
[----:B------:R-:W-:-:S03]  /*4c910*/  ISETP.GE.U32.AND P5, PT, R9, 0x7ffffeb5, PT ;  /* 0x7ffffeb50900780c */ /* 0x000fc60003fa6070 */
[----:B------:R-:W5:Y:S04]  /*4c920*/  LDL.64 R32, [R1+0x5e70] ;  /* 0x005e700001207983 */ /* 0x000f680000100a00 */
[----:B------:R-:W-:Y:S04]  /*4c930*/  LDGSTS.E [R0+0x63b00], desc[UR8][R246.64], !P2 ;  /* 0x63b00000f6007fae */ /* 0x000fe8000d121848 */
[----:B------:R-:W5:Y:S04]  /*4c940*/  LDL.64 R20, [R1+0x2730] ;  /* 0x0027300001147983 */ /* 0x000f680000100a00 */
[----:B------:R-:W-:Y:S04]  /*4c950*/  LDGSTS.E [R0+0x63b80], desc[UR8][R118.64], !P2 ;  /* 0x63b8000076007fae */ /* 0x000fe8000d121848 */
[----:B------:R-:W5:Y:S04]  /*4c960*/  LDL.64 R246, [R1+0x2738] ;  /* 0x0027380001f67983 */ /* 0x000f680000100a00 */
[----:B------:R-:W5:Y:S04]  /*4c970*/  LDL.64 R118, [R1+0x2740] ;  /* 0x0027400001767983 */ /* 0x000f680000100a00 */
        /* <DEDUP_REMOVED lines=8> */
[----:B------:R-:W-:Y:S04]  /*4ca00*/  LDGSTS.E [R0+0x63e00], desc[UR8][R248.64], !P2 ;  /* 0x63e00000f8007fae */ /* 0x000fe8000d121848 */
[----:B------:R-:W5:Y:S04]  /*4ca10*/  LDL.64 R248, [R1+0x2758] ;  /* 0x0027580001f87983 */ /* 0x000f680000100a00 */
[----:B------:R-:W-:Y:S04]  /*4ca20*/  LDGSTS.E [R0+0x63e80], desc[UR8][R62.64], !P2 ;  /* 0x63e800003e007fae */ /* 0x000fe8000d121848 */
[----:B------:R-:W-:Y:S04]  /*4ca30*/  LDGSTS.E [R0+0x63f00], desc[UR8][R100.64], !P2 ;  /* 0x63f0000064007fae */ /* 0x000fe8000d121848 */
[----:B------:R-:W-:Y:S04]  /*4ca40*/  LDGSTS.E [R0+0x63f80], desc[UR8][R116.64], !P2 ;  /* 0x63f8000074007fae */ /* 0x000fe8000d121848 */
[----:B------:R-:W5:Y:S04]  /*4ca50*/  LDL.64 R62, [R1+0x2768] ;  /* 0x00276800013e7983 */ /* 0x000f680000100a00 */
[----:B------:R-:W5:Y:S04]  /*4ca60*/  LDL.64 R100, [R1+0x2780] ;  /* 0x0027800001647983 */ /* 0x000f680000100a00 */
[----:B------:R-:W5:Y:S04]  /*4ca70*/  LDL.64 R116, [R1+0x2788] ;  /* 0x0027880001747983 */ /* 0x000f680000100a00 */
[----:B--2---:R-:W-:Y:S04]  /*4ca80*/  LDGSTS.E [R0+0x65800], desc[UR8][R74.64], !P5 ;  /* 0x658000004a007fae */ /* 0x004fe8000e921848 */
[----:B---3--:R-:W-:Y:S01]  /*4ca90*/  LDGSTS.E [R0+0x65880], desc[UR8][R76.64], !P5 ;  /* 0x658800004c007fae */ /* 0x008fe2000e921848 */
[----:B------:R-:W-:-:S02]  /*4caa0*/  VIADD R9, R37, 0xffffff30 ;  /* 0xffffff3025097836 */ /* 0x000fc40000000000 */
[----:B------:R-:W2:Y:S01]  /*4cab0*/  LDC R37, c[0x0][0x230] ;  /* 0x00008c00ff257b82 */ /* 0x000ea20000000800 */
[----:B------:R-:W3:Y:S04]  /*4cac0*/  LDL.64 R74, [R1+0x27d8] ;  /* 0x0027d800014a7983 */ /* 0x000ee80000100a00 */
[----:B----4-:R-:W-:Y:S04]  /*4cad0*/  LDGSTS.E [R0+0x65900], desc[UR8][R244.64], !P5 ;  /* 0x65900000f4007fae */ /* 0x010fe8000e921848 */
[----:B------:R-:W4:Y:S04]  /*4cae0*/  LDL.64 R76, [R1+0x5e78] ;  /* 0x005e7800014c7983 */ /* 0x000f280000100a00 */
[----:B-----5:R-:W-:Y:S04]  /*4caf0*/  LDGSTS.E [R0+0x65980], desc[UR8][R250.64], !P5 ;  /* 0x65980000fa007fae */ /* 0x020fe8000e921848 */
[----:B------:R-:W5:Y:S04]  /*4cb00*/  LDL.64 R244, [R1+0x5e80] ;  /* 0x005e800001f47983 */ /* 0x000f680000100a00 */
[----:B------:R-:W2:Y:S04]  /*4cb10*/  LDL.64 R250, [R1+0x5e88] ;  /* 0x005e880001fa7983 */ /* 0x000ea80000100a00 */
[----:B------:R-:W-:Y:S04]  /*4cb20*/  LDGSTS.E [R0+0x65a00], desc[UR8][R20.64], !P5 ;  /* 0x65a0000014007fae */ /* 0x000fe8000e921848 */
[----:B------:R-:W-:Y:S04]  /*4cb30*/  LDGSTS.E [R0+0x65a80], desc[UR8][R246.64], !P5 ;  /* 0x65a80000f6007fae */ /* 0x000fe8000e921848 */
[----:B------:R-:W3:Y:S04]  /*4cb40*/  LDL.64 R20, [R1+0x27b8] ;  /* 0x0027b80001147983 */ /* 0x000ee80000100a00 */
[----:B------:R-:W-:Y:S04]  /*4cb50*/  LDGSTS.E [R0+0x65b00], desc[UR8][R118.64], !P5 ;  /* 0x65b0000076007fae */ /* 0x000fe8000e921848 */
[----:B------:R-:W3:Y:S04]  /*4cb60*/  LDL.64 R246, [R1+0x27c0] ;  /* 0x0027c00001f67983 */ /* 0x000ee80000100a00 */
[----:B------:R-:W3:Y:S04]  /*4cb70*/  LDL.64 R118, [R1+0x27a8] ;  /* 0x0027a80001767983 */ /* 0x000ee80000100a00 */
[----:B------:R-:W-:Y:S01]  /*4cb80*/  LDGSTS.E [R0+0x65b80], desc[UR8][R4.64], !P5 ;  /* 0x65b8000004007fae */ /* 0x000fe2000e921848 */
[----:B------:R-:W-:-:S03]  /*4cb90*/  ISETP.GE.U32.AND P1, PT, R9, 0x7ffffeb1, PT ;  /* 0x7ffffeb10900780c */ /* 0x000fc60003f26070 */
[----:B------:R-:W-:Y:S04]  /*4cba0*/  LDGSTS.E [R0+0x65c00], desc[UR8][R88.64], !P5 ;  /* 0x65c0000058007fae */ /* 0x000fe8000e921848 */
[----:B------:R-:W3:Y:S04]  /*4cbb0*/  LDL.64 R4, [R1+0x27c8] ;  /* 0x0027c80001047983 */ /* 0x000ee80000100a00 */
[----:B------:R-:W3:Y:S04]  /*4cbc0*/  LDL.64 R88, [R1+0x27e0] ;  /* 0x0027e00001587983 */ /* 0x000ee80000100a00 */
[----:B------:R-:W-:Y:S04]  /*4cbd0*/  LDGSTS.E [R0+0x65c80], desc[UR8][R248.64], !P5 ;  /* 0x65c80000f8007fae */ /* 0x000fe8000e921848 */
[----:B------:R-:W-:Y:S04]  /*4cbe0*/  LDGSTS.E [R0+0x65d00], desc[UR8][R34.64], !P5 ;  /* 0x65d0000022007fae */ /* 0x000fe8000e921848 */
[----:B------:R-:W3:Y:S04]  /*4cbf0*/  LDL.64 R248, [R1+0x27d0] ;  /* 0x0027d00001f87983 */ /* 0x000ee80000100a00 */
[----:B------:R-:W-:Y:S04]  /*4cc00*/  LDGSTS.E [R0+0x65d80], desc[UR8][R62.64], !P5 ;  /* 0x65d800003e007fae */ /* 0x000fe8000e921848 */
[----:B------:R-:W-:Y:S04]  /*4cc10*/  LDGSTS.E [R0+0x65e00], desc[UR8][R68.64], !P5 ;  /* 0x65e0000044007fae */ /* 0x000fe8000e921848 */
[----:B------:R-:W-:Y:S04]  /*4cc20*/  LDGSTS.E [R0+0x65e80], desc[UR8][R18.64], !P5 ;  /* 0x65e8000012007fae */ /* 0x000fe8000e921848 */
[----:B------:R-:W3:Y:S04]  /*4cc30*/  LDL.64 R34, [R1+0x27e8] ;  /* 0x0027e80001227983 */ /* 0x000ee80000100a00 */
[----:B------:R-:W-:Y:S04]  /*4cc40*/  LDGSTS.E [R0+0x65f00], desc[UR8][R100.64], !P5 ;  /* 0x65f0000064007fae */ /* 0x000fe8000e921848 */
[----:B------:R-:W3:Y:S04]  /*4cc50*/  LDL.64 R62, [R1+0x27f0] ;  /* 0x0027f000013e7983 */ /* 0x000ee80000100a00 */
[----:B------:R-:W-:Y:S04]  /*4cc60*/  LDGSTS.E [R0+0x65f80], desc[UR8][R116.64], !P5 ;  /* 0x65f8000074007fae */ /* 0x000fe8000e921848 */
[----:B------:R-:W3:Y:S04]  /*4cc70*/  LDL.64 R100, [R1+0x27f8] ;  /* 0x0027f80001647983 */ /* 0x000ee80000100a00 */
[----:B------:R-:W-:Y:S04]  /*4cc80*/  LDGSTS.E [R0+0x67800], desc[UR8][R32.64], !P1 ;  /* 0x6780000020007fae */ /* 0x000fe8000c921848 */
[----:B------:R-:W3:Y:S01]  /*4cc90*/  LDL.64 R116, [R1+0x2800] ;  /* 0x0028000001747983 */ /* 0x000ee20000100a00 */
[----:B------:R-:W-:-:S02]  /*4cca0*/  VIADD R9, R39, 0xffffff2c ;  /* 0xffffff2c27097836 */ /* 0x000fc40000000000 */
[----:B------:R-:W1:Y:S01]  /*4ccb0*/  LDC R39, c[0x0][0x230] ;  /* 0x00008c00ff277b82 */ /* 0x000e620000000800 */
[----:B------:R-:W3:Y:S04]  /*4ccc0*/  LDL.64 R68, [R1+0x2cf8] ;  /* 0x002cf80001447983 */ /* 0x000ee80000100a00 */
[----:B------:R-:W3:Y:S04]  /*4ccd0*/  LDL.64 R18, [R1+0x2cd8] ;  /* 0x002cd80001127983 */ /* 0x000ee80000100a00 */
[----:B------:R-:W3:Y:S04]  /*4cce0*/  LDL.64 R32, [R1+0x2cd0] ;  /* 0x002cd00001207983 */ /* 0x000ee80000100a00 */
[----:B----4-:R-:W-:Y:S04]  /*4ccf0*/  LDGSTS.E [R0+0x67880], desc[UR8][R76.64], !P1 ;  /* 0x678800004c007fae */ /* 0x010fe8000c921848 */
[----:B-----5:R-:W-:Y:S04]  /*4cd00*/  LDGSTS.E [R0+0x67900], desc[UR8][R244.64], !P1 ;  /* 0x67900000f4007fae */ /* 0x020fe8000c921848 */
[----:B------:R-:W4:Y:S04]  /*4cd10*/  LDL.64 R76, [R1+0x7248] ;  /* 0x00724800014c7983 */ /* 0x000f280000100a00 */
[----:B--2---:R-:W-:Y:S04]  /*4cd20*/  LDGSTS.E [R0+0x67980], desc[UR8][R250.64], !P1 ;  /* 0x67980000fa007fae */ /* 0x004fe8000c921848 */
[----:B------:R-:W2:Y:S04]  /*4cd30*/  LDL.64 R244, [R1+0x7240] ;  /* 0x0072400001f47983 */ /* 0x000ea80000100a00 */
[----:B------:R-:W5:Y:S04]  /*4cd40*/  LDL.64 R250, [R1+0x7238] ;  /* 0x0072380001fa7983 */ /* 0x000f680000100a00 */
[----:B---3--:R-:W-:Y:S04]  /*4cd50*/  LDGSTS.E [R0+0x67a00], desc[UR8][R118.64], !P1 ;  /* 0x67a0000076007fae */ /* 0x008fe8000c921848 */
[----:B------:R-:W-:Y:S04]  /*4cd60*/  LDGSTS.E [R0+0x67a80], desc[UR8][R60.64], !P1 ;  /* 0x67a800003c007fae */ /* 0x000fe8000c921848 */
[----:B------:R-:W-:Y:S04]  /*4cd70*/  LDGSTS.E [R0+0x67b00], desc[UR8][R20.64], !P1 ;  /* 0x67b0000014007fae */ /* 0x000fe8000c921848 */
[----:B------:R-:W3:Y:S04]  /*4cd80*/  LDL.64 R118, [R1+0x7230] ;  /* 0x0072300001767983 */ /* 0x000ee80000100a00 */
[----:B------:R-:W-:Y:S04]  /*4cd90*/  LDGSTS.E [R0+0x67b80], desc[UR8][R246.64], !P1 ;  /* 0x67b80000f6007fae */ /* 0x000fe8000c921848 */
[----:B------:R-:W3:Y:S01]  /*4cda0*/  LDL.64 R20, [R1+0x2d20] ;  /* 0x002d200001147983 */ /* 0x000ee20000100a00 */
[----:B------:R-:W-:-:S03]  /*4cdb0*/  ISETP.GE.U32.AND P2, PT, R9, 0x7ffffead, PT ;  /* 0x7ffffead0900780c */ /* 0x000fc60003f46070 */
[----:B------:R-:W3:Y:S04]  /*4cdc0*/  LDL.64 R60, [R1+0x7400] ;  /* 0x00740000013c7983 */ /* 0x000ee80000100a00 */
[----:B------:R-:W3:Y:S04]  /*4cdd0*/  LDL.64 R246, [R1+0x2d10] ;  /* 0x002d100001f67983 */ /* 0x000ee80000100a00 */
        /* <DEDUP_REMOVED lines=14> */
[----:B-1----:R-:W-:-:S02]  /*4cec0*/  IADD3 R9, R36, -0xd8, RZ ;  /* 0xffffff2824097810 */ /* 0x002fc40007ffe0ff */
[----:B------:R-:W1:Y:S01]  /*4ced0*/  LDC R36, c[0x0][0x230] ;  /* 0x00008c00ff247b82 */ /* 0x000e620000000800 */
[----:B------:R-:W3:Y:S04]  /*4cee0*/  LDL.64 R74, [R1+0x3660] ;  /* 0x00366000014a7983 */ /* 0x000ee80000100a00 */
[----:B------:R-:W3:Y:S04]  /*4cef0*/  LDL.64 R116, [R1+0x1f08] ;  /* 0x001f080001747983 */ /* 0x000ee80000100a00 */
[----:B----4-:R-:W-:Y:S04]  /*4cf00*/  LDGSTS.E [R0+0x69800], desc[UR8][R76.64], !P2 ;  /* 0x698000004c007fae */ /* 0x010fe8000d121848 */
[----:B--2---:R-:W-:Y:S04]  /*4cf10*/  LDGSTS.E [R0+0x69880], desc[UR8][R244.64], !P2 ;  /* 0x69880000f4007fae */ /* 0x004fe8000d121848 */
[----:B------:R-:W2:Y:S04]  /*4cf20*/  LDL.64 R76, [R1+0x73f8] ;  /* 0x0073f800014c7983 */ /* 0x000ea80000100a00 */
[----:B-----5:R-:W-:Y:S04]  /*4cf30*/  LDGSTS.E [R0+0x69900], desc[UR8][R250.64], !P2 ;  /* 0x69900000fa007fae */ /* 0x020fe8000d121848 */
[----:B------:R-:W4:Y:S04]  /*4cf40*/  LDL.64 R244, [R1+0x73f0] ;  /* 0x0073f00001f47983 */ /* 0x000f280000100a00 */
[----:B------:R-:W5:Y:S04]  /*4cf50*/  LDL.64 R250, [R1+0x7408] ;  /* 0x0074080001fa7983 */ /* 0x000f680000100a00 */
[----:B---3--:R-:W-:Y:S04]  /*4cf60*/  LDGSTS.E [R0+0x69980], desc[UR8][R118.64], !P2 ;  /* 0x6998000076007fae */ /* 0x008fe8000d121848 */
[----:B------:R-:W-:Y:S04]  /*4cf70*/  LDGSTS.E [R0+0x69a00], desc[UR8][R20.64], !P2 ;  /* 0x69a0000014007fae */ /* 0x000fe8000d121848 */
[----:B------:R-:W3:Y:S01]  /*4cf80*/  LDL.64 R118, [R1+0x3670] ;  /* 0x0036700001767983 */ /* 0x000ee20000100a00 */
[----:B------:R-:W-:-:S03]  /*4cf90*/  ISETP.GE.U32.AND P5, PT, R9, 0x7ffffea9, PT ;  /* 0x7ffffea90900780c */ /* 0x000fc60003fa6070 */
[----:B------:R-:W3:Y:S04]  /*4cfa0*/  LDL.64 R20, [R1+0x3658] ;  /* 0x0036580001147983 */ /* 0x000ee80000100a00 */
[----:B------:R-:W-:Y:S04]  /*4cfb0*/  LDGSTS.E [R0+0x69a80], desc[UR8][R4.64], !P2 ;  /* 0x69a8000004007fae */ /* 0x000fe8000d121848 */
[----:B------:R-:W-:Y:S04]  /*4cfc0*/  LDGSTS.E [R0+0x69b00], desc[UR8][R246.64], !P2 ;  /* 0x69b00000f6007fae */ /* 0x000fe8000d121848 */
[----:B------:R-:W3:Y:S04]  /*4cfd0*/  LDL.64 R4, [R1+0x3668] ;  /* 0x0036680001047983 */ /* 0x000ee80000100a00 */
        /* <DEDUP_REMOVED lines=12> */
[----:B------:R-:W-:Y:S04]  /*4d0a0*/  LDGSTS.E [R0+0x69f00], desc[UR8][R100.64], !P2 ;  /* 0x69f0000064007fae */ /* 0x000fe8000d121848 */
[----:B------:R-:W-:Y:S01]  /*4d0b0*/  LDGSTS.E [R0+0x69f80], desc[UR8][R116.64], !P2 ;  /* 0x69f8000074007fae */ /* 0x000fe2000d121848 */
[----:B------:R-:W-:-:S02]  /*4d0c0*/  VIADD R9, R38, 0xffffff24 ;  /* 0xffffff2426097836 */ /* 0x000fc40000000000 */
[----:B------:R-:W1:Y:S01]  /*4d0d0*/  LDC R38, c[0x0][0x230] ;  /* 0x00008c00ff267b82 */ /* 0x000e620000000800 */
[----:B------:R-:W3:Y:S04]  /*4d0e0*/  LDL.64 R68, [R1+0x3c18] ;  /* 0x003c180001447983 */ /* 0x000ee80000100a00 */
[----:B------:R-:W3:Y:S04]  /*4d0f0*/  LDL.64 R100, [R1+0x3628] ;  /* 0x0036280001647983 */ /* 0x000ee80000100a00 */
[----:B------:R-:W3:Y:S04]  /*4d100*/  LDL.64 R116, [R1+0x3620] ;  /* 0x0036200001747983 */ /* 0x000ee80000100a00 */
[----:B------:R-:W3:Y:S04]  /*4d110*/  LDL.64 R18, [R1+0x3bf8] ;  /* 0x003bf80001127983 */ /* 0x000ee80000100a00 */
[----:B------:R-:W3:Y:S04]  /*4d120*/  LDL.64 R32, [R1+0x3bf0] ;  /* 0x003bf00001207983 */ /* 0x000ee80000100a00 */
[----:B-----5:R-:W-:Y:S04]  /*4d130*/  LDGSTS.E [R0+0x6b800], desc[UR8][R250.64], !P5 ;  /* 0x6b800000fa007fae */ /* 0x020fe8000e921848 */
[----:B------:R-:W-:Y:S04]  /*4d140*/  LDGSTS.E [R0+0x6b880], desc[UR8][R60.64], !P5 ;  /* 0x6b8800003c007fae */ /* 0x000fe8000e921848 */
[----:B--2---:R-:W-:Y:S04]  /*4d150*/  LDGSTS.E [R0+0x6b900], desc[UR8][R76.64], !P5 ;  /* 0x6b9000004c007fae */ /* 0x004fe8000e921848 */
[----:B------:R-:W2:Y:S04]  /*4d160*/  LDL.64 R250, [R1+0x2d38] ;  /* 0x002d380001fa7983 */ /* 0x000ea80000100a00 */
[----:B----4-:R-:W-:Y:S04]  /*4d170*/  LDGSTS.E [R0+0x6b980], desc[UR8][R244.64], !P5 ;  /* 0x6b980000f4007fae */ /* 0x010fe8000e921848 */
[----:B------:R-:W4:Y:S01]  /*4d180*/  LDL.64 R76, [R1+0x7448] ;  /* 0x00744800014c7983 */ /* 0x000f220000100a00 */
[----:B------:R-:W-:-:S03]  /*4d190*/  ISETP.GE.U32.AND P1, PT, R9, 0x7ffffea5, PT ;  /* 0x7ffffea50900780c */ /* 0x000fc60003f26070 */
[----:B------:R-:W5:Y:S04]  /*4d1a0*/  LDL.64 R60, [R1+0x3bd8] ;  /* 0x003bd800013c7983 */ /* 0x000f680000100a00 */
[----:B------:R-:W5:Y:S04]  /*4d1b0*/  LDL.64 R244, [R1+0x7440] ;  /* 0x0074400001f47983 */ /* 0x000f680000100a00 */
[----:B---3--:R-:W-:Y:S04]  /*4d1c0*/  LDGSTS.E [R0+0x6ba00], desc[UR8][R118.64], !P5 ;  /* 0x6ba0000076007fae */ /* 0x008fe8000e921848 */
[----:B------:R-:W3:Y:S04]  /*4d1d0*/  LDL.64 R118, [R1+0x7438] ;  /* 0x0074380001767983 */ /* 0x000ee80000100a00 */
[----:B------:R-:W-:Y:S04]  /*4d1e0*/  LDGSTS.E [R0+0x6ba80], desc[UR8][R4.64], !P5 ;  /* 0x6ba8000004007fae */ /* 0x000fe8000e921848 */
[----:B------:R-:W-:Y:S04]  /*4d1f0*/  LDGSTS.E [R0+0x6bb00], desc[UR8][R74.64], !P5 ;  /* 0x6bb000004a007fae */ /* 0x000fe8000e921848 */
[----:B------:R-:W-:Y:S04]  /*4d200*/  LDGSTS.E [R0+0x6bb80], desc[UR8][R20.64], !P5 ;  /* 0x6bb8000014007fae */ /* 0x000fe8000e921848 */
[----:B------:R-:W3:Y:S04]  /*4d210*/  LDL.64 R4, [R1+0x7430] ;  /* 0x0074300001047983 */ /* 0x000ee80000100a00 */
[----:B------:R-:W-:Y:S04]  /*4d220*/  LDGSTS.E [R0+0x6bc00], desc[UR8][R246.64], !P5 ;  /* 0x6bc00000f6007fae */ /* 0x000fe8000e921848 */
[----:B------:R-:W3:Y:S04]  /*4d230*/  LDL.64 R20, [R1+0x3c10] ;  /* 0x003c100001147983 */ /* 0x000ee80000100a00 */
[----:B------:R-:W3:Y:S04]  /*4d240*/  LDL.64 R74, [R1+0x3bd0] ;  /* 0x003bd000014a7983 */ /* 0x000ee80000100a00 */
[----:B------:R-:W3:Y:S04]  /*4d250*/  LDL.64 R246, [R1+0x3c08] ;  /* 0x003c080001f67983 */ /* 0x000ee80000100a00 */
[----:B------:R-:W-:Y:S04]  /*4d260*/  LDGSTS.E [R0+0x6bc80], desc[UR8][R248.64], !P5 ;  /* 0x6bc80000f8007fae */ /* 0x000fe8000e921848 */
[----:B------:R-:W-:Y:S04]  /*4d270*/  LDGSTS.E [R0+0x6bd00], desc[UR8][R88.64], !P5 ;  /* 0x6bd0000058007fae */ /* 0x000fe8000e921848 */
[----:B------:R-:W3:Y:S04]  /*4d280*/  LDL.64 R248, [R1+0x3c00] ;  /* 0x003c000001f87983 */ /* 0x000ee80000100a00 */
[----:B------:R-:W-:Y:S04]  /*4d290*/  LDGSTS.E [R0+0x6bd80], desc[UR8][R34.64], !P5 ;  /* 0x6bd8000022007fae */ /* 0x000fe8000e921848 */
[----:B------:R-:W3:Y:S04]  /*4d2a0*/  LDL.64 R88, [R1+0x3bc8] ;  /* 0x003bc80001587983 */ /* 0x000ee80000100a00 */
[----:B------:R-:W-:Y:S04]  /*4d2b0*/  LDGSTS.E [R0+0x6be00], desc[UR8][R62.64], !P5 ;  /* 0x6be000003e007fae */ /* 0x000fe8000e921848 */
[----:B------:R-:W3:Y:S04]  /*4d2c0*/  LDL.64 R34, [R1+0x3be8] ;  /* 0x003be80001227983 */ /* 0x000ee80000100a00 */
[----:B------:R-:W3:Y:S04]  /*4d2d0*/  LDL.64 R62, [R1+0x3be0] ;  /* 0x003be000013e7983 */ /* 0x000ee80000100a00 */
[----:B------:R-:W-:Y:S04]  /*4d2e0*/  LDGSTS.E [R0+0x6be80], desc[UR8][R100.64], !P5 ;  /* 0x6be8000064007fae */ /* 0x000fe8000e921848 */
[----:B------:R-:W-:Y:S04]  /*4d2f0*/  LDGSTS.E [R0+0x6bf00], desc[UR8][R116.64], !P5 ;  /* 0x6bf0000074007fae */ /* 0x000fe8000e921848 */
[----:B------:R-:W3:Y:S04]  /*4d300*/  LDL.64 R100, [R1+0x3bc0] ;  /* 0x003bc00001647983 */ /* 0x000ee80000100a00 */
[----:B------:R-:W3:Y:S04]  /*4d310*/  LDL.64 R116, [R1+0x7478] ;  /* 0x0074780001747983 */ /* 0x000ee80000100a00 */
[----:B--2---:R-:W-:Y:S04]  /*4d320*/  LDGSTS.E [R0+0x6bf80], desc[UR8][R250.64], !P5 ;  /* 0x6bf80000fa007fae */ /* 0x004fe8000e921848 */
[----:B----4-:R-:W-:Y:S04]  /*4d330*/  LDGSTS.E [R0+0x6d800], desc[UR8][R76.64], !P1 ;  /* 0x6d8000004c007fae */ /* 0x010fe8000c921848 */
[----:B------:R-:W2:Y:S04]  /*4d340*/  LDL.64 R250, [R1+0x7488] ;  /* 0x0074880001fa7983 */ /* 0x000ea80000100a00 */
[----:B-----5:R-:W-:Y:S04]  /*4d350*/  LDGSTS.E [R0+0x6d880], desc[UR8][R244.64], !P1 ;  /* 0x6d880000f4007fae */ /* 0x020fe8000c921848 */
[----:B------:R-:W4:Y:S04]  /*4d360*/  LDL.64 R76, [R1+0x7480] ;  /* 0x00748000014c7983 */ /* 0x000f280000100a00 */
[----:B------:R-:W5:Y:S04]  /*4d370*/  LDL.64 R244, [R1+0x7470] ;  /* 0x0074700001f47983 */ /* 0x000f680000100a00 */
[----:B---3--:R-:W-:Y:S04]  /*4d380*/  LDGSTS.E [R0+0x6d900], desc[UR8][R118.64], !P1 ;  /* 0x6d90000076007fae */ /* 0x008fe8000c921848 */
[----:B------:R-:W3:Y:S04]  /*4d390*/  LDL.64 R118, [R1+0x65d0] ;  /* 0x0065d00001767983 */ /* 0x000ee80000100a00 */
[----:B------:R-:W-:Y:S01]  /*4d3a0*/  LDGSTS.E [R0+0x6d980], desc[UR8][R4.64], !P1 ;  /* 0x6d98000004007fae */ /* 0x000fe2000c921848 */
[----:B------:R-:W-:-:S02]  /*4d3b0*/  VIADD R9, R39, 0xffffff20 ;  /* 0xffffff2027097836 */ /* 0x000fc40000000000 */
[----:B------:R-:W1:Y:S01]  /*4d3c0*/  LDC R39, c[0x0][0x230] ;  /* 0x00008c00ff277b82 */ /* 0x000e620000000800 */
[----:B------:R-:W-:Y:S04]  /*4d3d0*/  LDGSTS.E [R0+0x6da00], desc[UR8][R68.64], !P1 ;  /* 0x6da0000044007fae */ /* 0x000fe8000c921848 */
[----:B------:R-:W3:Y:S01]  /*4d3e0*/  LDL.64 R4, [R1+0x65c8] ;  /* 0x0065c80001047983 */ /* 0x000ee20000100a00 */
[----:B------:R-:W-:-:S03]  /*4d3f0*/  ISETP.GE.U32.AND P2, PT, R9, 0x7ffffea1, PT ;  /* 0x7ffffea10900780c */ /* 0x000fc60003f46070 */
[----:B------:R-:W-:Y:S04]  /*4d400*/  LDGSTS.E [R0+0x6da80], desc[UR8][R20.64], !P1 ;  /* 0x6da8000014007fae */ /* 0x000fe8000c921848 */
[----:B------:R-:W-:Y:S04]  /*4d410*/  LDGSTS.E [R0+0x6db00], desc[UR8][R246.64], !P1 ;  /* 0x6db00000f6007fae */ /* 0x000fe8000c921848 */
[----:B------:R-:W3:Y:S04]  /*4d420*/  LDL.64 R68, [R1+0x74c8] ;  /* 0x0074c80001447983 */ /* 0x000ee80000100a00 */
[----:B------:R-:W3:Y:S04]  /*4d430*/  LDL.64 R20, [R1+0x65c0] ;  /* 0x0065c00001147983 */ /* 0x000ee80000100a00 */
[----:B------:R-:W-:Y:S04]  /*4d440*/  LDGSTS.E [R0+0x6db80], desc[UR8][R248.64], !P1 ;  /* 0x6db80000f8007fae */ /* 0x000fe8000c921848 */
[----:B------:R-:W3:Y:S04]  /*4d450*/  LDL.64 R246, [R1+0x65b8] ;  /* 0x0065b80001f67983 */ /* 0x000ee80000100a00 */
[----:B------:R-:W-:Y:S04]  /*4d460*/  LDGSTS.E [R0+0x6dc00], desc[UR8][R18.64], !P1 ;  /* 0x6dc0000012007fae */ /* 0x000fe8000c921848 */
[----:B------:R-:W3:Y:S04]  /*4d470*/  LDL.64 R248, [R1+0x65b0] ;  /* 0x0065b00001f87983 */ /* 0x000ee80000100a00 */
[----:B------:R-:W-:Y:S04]  /*4d480*/  LDGSTS.E [R0+0x6dc80], desc[UR8][R32.64], !P1 ;  /* 0x6dc8000020007fae */ /* 0x000fe8000c921848 */
[----:B------:R-:W-:Y:S04]  /*4d490*/  LDGSTS.E [R0+0x6dd00], desc[UR8][R34.64], !P1 ;  /* 0x6dd0000022007fae */ /* 0x000fe8000c921848 */
[----:B------:R-:W-:Y:S04]  /*4d4a0*/  LDGSTS.E [R0+0x6dd80], desc[UR8][R62.64], !P1 ;  /* 0x6dd800003e007fae */ /* 0x000fe8000c921848 */
[----:B------:R-:W-:Y:S04]  /*4d4b0*/  LDGSTS.E [R0+0x6de00], desc[UR8][R60.64], !P1 ;  /* 0x6de000003c007fae */ /* 0x000fe8000c921848 */
[----:B------:R-:W3:Y:S04]  /*4d4c0*/  LDL.64 R34, [R1+0x65a8] ;  /* 0x0065a80001227983 */ /* 0x000ee80000100a00 */
[----:B------:R-:W-:Y:S04]  /*4d4d0*/  LDGSTS.E [R0+0x6de80], desc[UR8][R74.64], !P1 ;  /* 0x6de800004a007fae */ /* 0x000fe8000c921848 */
[----:B------:R-:W3:Y:S04]  /*4d4e0*/  LDL.64 R62, [R1+0x65a0] ;  /* 0x0065a000013e7983 */ /* 0x000ee80000100a00 */
        /* <DEDUP_REMOVED lines=9> */
[----:B------:R-:W3:Y:S04]  /*4d580*/  LDL.64 R100, [R1+0x66e8] ;  /* 0x0066e80001647983 */ /* 0x000ee80000100a00 */
[----:B--2---:R-:W-:Y:S04]  /*4d590*/  LDGSTS.E [R0+0x6f800], desc[UR8][R250.64], !P2 ;  /* 0x6f800000fa007fae */ /* 0x004fe8000d121848 */
[----:B----4-:R-:W-:Y:S04]  /*4d5a0*/  LDGSTS.E [R0+0x6f880], desc[UR8][R76.64], !P2 ;  /* 0x6f8800004c007fae */ /* 0x010fe8000d121848 */
[----:B------:R-:W2:Y:S04]  /*4d5b0*/  LDL.64 R250, [R1+0x6588] ;  /* 0x0065880001fa7983 */ /* 0x000ea80000100a00 */
[----:B------:R-:W-:Y:S04]  /*4d5c0*/  LDGSTS.E [R0+0x6f900], desc[UR8][R116.64], !P2 ;  /* 0x6f90000074007fae */ /* 0x000fe8000d121848 */
[----:B------:R-:W4:Y:S04]  /*4d5d0*/  LDL.64 R76, [R1+0x6578] ;  /* 0x00657800014c7983 */ /* 0x000f280000100a00 */
[----:B-----5:R-:W-:Y:S01]  /*4d5e0*/  LDGSTS.E [R0+0x6f980], desc[UR8][R244.64], !P2 ;  /* 0x6f980000f4007fae */ /* 0x020fe2000d121848 */
[----:B------:R-:W-:-:S03]  /*4d5f0*/  ISETP.GE.U32.AND P5, PT, R9, 0x7ffffe9d, PT ;  /* 0x7ffffe9d0900780c */ /* 0x000fc60003fa6070 */
[----:B------:R-:W5:Y:S04]  /*4d600*/  LDL.64 R116, [R1+0x66e0] ;  /* 0x0066e00001747983 */ /* 0x000f680000100a00 */
[----:B---3--:R-:W-:Y:S04]  /*4d610*/  LDGSTS.E [R0+0x6fa00], desc[UR8][R118.64], !P2 ;  /* 0x6fa0000076007fae */ /* 0x008fe8000d121848 */
[----:B------:R-:W3:Y:S04]  /*4d620*/  LDL.64 R244, [R1+0x74c0] ;  /* 0x0074c00001f47983 */ /* 0x000ee80000100a00 */
[----:B------:R-:W5:Y:S04]  /*4d630*/  LDL.64 R118, [R1+0x74b8] ;  /* 0x0074b80001767983 */ /* 0x000f680000100a00 */
[----:B------:R-:W-:Y:S04]  /*4d640*/  LDGSTS.E [R0+0x6fa80], desc[UR8][R4.64], !P2 ;  /* 0x6fa8000004007fae */ /* 0x000fe8000d121848 */
[----:B------:R-:W5:Y:S04]  /*4d650*/  LDL.64 R4, [R1+0x74b0] ;  /* 0x0074b00001047983 */ /* 0x000f680000100a00 */
[----:B------:R-:W-:Y:S04]  /*4d660*/  LDGSTS.E [R0+0x6fb00], desc[UR8][R20.64], !P2 ;  /* 0x6fb0000014007fae */ /* 0x000fe8000d121848 */
        /* <DEDUP_REMOVED lines=10> */
[----:B------:R-:W5:Y:S01]  /*4d710*/  LDL.64 R62, [R1+0x66c8] ;  /* 0x0066c800013e7983 */ /* 0x000f620000100a00 */
[----:B-1----:R-:W-:-:S02]  /*4d720*/  IADD3 R9, R36, -0xe8, RZ ;  /* 0xffffff1824097810 */ /* 0x002fc40007ffe0ff */
[----:B------:R-:W1:Y:S01]  /*4d730*/  LDC R36, c[0x0][0x230] ;  /* 0x00008c00ff247b82 */ /* 0x000e620000000800 */
[----:B------:R-:W5:Y:S04]  /*4d740*/  LDL.64 R50, [R1+0x6858] ;  /* 0x0068580001327983 */ /* 0x000f680000100a00 */
[----:B------:R-:W5:Y:S04]  /*4d750*/  LDL.64 R52, [R1+0x6850] ;  /* 0x0068500001347983 */ /* 0x000f680000100a00 */
[----:B--2---:R-:W-:Y:S04]  /*4d760*/  LDGSTS.E [R0+0x6fe80], desc[UR8][R250.64], !P2 ;  /* 0x6fe80000fa007fae */ /* 0x004fe8000d121848 */
[----:B------:R-:W-:Y:S04]  /*4d770*/  LDGSTS.E [R0+0x6ff00], desc[UR8][R54.64], !P2 ;  /* 0x6ff0000036007fae */ /* 0x000fe8000d121848 */
[----:B----4-:R-:W-:Y:S04]  /*4d780*/  LDGSTS.E [R0+0x6ff80], desc[UR8][R76.64], !P2 ;  /* 0x6ff800004c007fae */ /* 0x010fe8000d121848 */
[----:B------:R-:W2:Y:S04]  /*4d790*/  LDL.64 R250, [R1+0x7508] ;  /* 0x0075080001fa7983 */ /* 0x000ea80000100a00 */
[----:B------:R-:W-:Y:S04]  /*4d7a0*/  LDGSTS.E [R0+0x71800], desc[UR8][R68.64], !P5 ;  /* 0x7180000044007fae */ /* 0x000fe8000e921848 */
[----:B------:R-:W4:Y:S04]  /*4d7b0*/  LDL.64 R76, [R1+0x7500] ;  /* 0x00750000014c7983 */ /* 0x000f280000100a00 */
[----:B---3--:R-:W-:Y:S01]  /*4d7c0*/  LDGSTS.E [R0+0x71880], desc[UR8][R244.64], !P5 ;  /* 0x71880000f4007fae */ /* 0x008fe2000e921848 */
[----:B------:R-:W-:-:S03]  /*4d7d0*/  ISETP.GE.U32.AND P1, PT, R9, 0x7ffffe99, PT ;  /* 0x7ffffe990900780c */ /* 0x000fc60003f26070 */
[----:B------:R-:W3:Y:S04]  /*4d7e0*/  LDL.64 R54, [R1+0x6848] ;  /* 0x0068480001367983 */ /* 0x000ee80000100a00 */
[----:B-----5:R-:W-:Y:S04]  /*4d7f0*/  LDGSTS.E [R0+0x71900], desc[UR8][R118.64], !P5 ;  /* 0x7190000076007fae */ /* 0x020fe8000e921848 */
[----:B------:R-:W5:Y:S04]  /*4d800*/  LDL.64 R244, [R1+0x74f8] ;  /* 0x0074f80001f47983 */ /* 0x000f680000100a00 */
[----:B------:R-:W3:Y:S04]  /*4d810*/  LDL.64 R68, [R1+0x6840] ;  /* 0x0068400001447983 */ /* 0x000ee80000100a00 */
[----:B------:R-:W3:Y:S04]  /*4d820*/  LDL.64 R118, [R1+0x74f0] ;  /* 0x0074f00001767983 */ /* 0x000ee80000100a00 */
[----:B------:R-:W-:Y:S04]  /*4d830*/  LDGSTS.E [R0+0x71980], desc[UR8][R4.64], !P5 ;  /* 0x7198000004007fae */ /* 0x000fe8000e921848 */
[----:B------:R-:W-:Y:S04]  /*4d840*/  LDGSTS.E [R0+0x71a00], desc[UR8][R18.64], !P5 ;  /* 0x71a0000012007fae */ /* 0x000fe8000e921848 */
[----:B------:R-:W-:Y:S04]  /*4d850*/  LDGSTS.E [R0+0x71a80], desc[UR8][R32.64], !P5 ;  /* 0x71a8000020007fae */ /* 0x000fe8000e921848 */
[----:B------:R-:W3:Y:S04]  /*4d860*/  LDL.64 R4, [R1+0x6898] ;  /* 0x0068980001047983 */ /* 0x000ee80000100a00 */
[----:B------:R-:W3:Y:S04]  /*4d870*/  LDL.64 R18, [R1+0x75e8] ;  /* 0x0075e80001127983 */ /* 0x000ee80000100a00 */
[----:B------:R-:W3:Y:S04]  /*4d880*/  LDL.64 R32, [R1+0x75e0] ;  /* 0x0075e00001207983 */ /* 0x000ee80000100a00 */
[----:B------:R-:W-:Y:S04]  /*4d890*/  LDGSTS.E [R0+0x71b00], desc[UR8][R246.64], !P5 ;  /* 0x71b00000f6007fae */ /* 0x000fe8000e921848 */
[----:B------:R-:W-:Y:S04]  /*4d8a0*/  LDGSTS.E [R0+0x71b80], desc[UR8][R248.64], !P5 ;  /* 0x71b80000f8007fae */ /* 0x000fe8000e921848 */
[----:B------:R-:W-:Y:S04]  /*4d8b0*/  LDGSTS.E [R0+0x71c00], desc[UR8][R60.64], !P5 ;  /* 0x71c000003c007fae */ /* 0x000fe8000e921848 */
        /* <DEDUP_REMOVED lines=9> */
[----:B------:R-:W-:-:S03]  /*4d950*/  VIADD R9, R40, 0xffffff14 ;  /* 0xffffff1428097836 */ /* 0x000fc60000000000 */
        /* <DEDUP_REMOVED lines=8> */
[----:B--2---:R-:W-:Y:S04]  /*4d9e0*/  LDGSTS.E [R0+0x73800], desc[UR8][R250.64], !P1 ;  /* 0x73800000fa007fae */ /* 0x004fe8000c921848 */
[----:B------:R-:W2:Y:S04]  /*4d9f0*/  LDL.64 R40, [R1+0x6d18] ;  /* 0x006d180001287983 */ /* 0x000ea80000100a00 */
[----:B----4-:R-:W-:Y:S04]  /*4da00*/  LDGSTS.E [R0+0x73880], desc[UR8][R76.64], !P1 ;  /* 0x738800004c007fae */ /* 0x010fe8000c921848 */
[----:B------:R-:W4:Y:S01]  /*4da10*/  LDL.64 R250, [R1+0x6870] ;  /* 0x0068700001fa7983 */ /* 0x000f220000100a00 */
[----:B------:R-:W-:-:S03]  /*4da20*/  ISETP.GE.U32.AND P2, PT, R9, 0x7ffffe95, PT ;  /* 0x7ffffe950900780c */ /* 0x000fc60003f46070 */
[----:B------:R-:W2:Y:S04]  /*4da30*/  LDL.64 R76, [R1+0x6c28] ;  /* 0x006c2800014c7983 */ /* 0x000ea80000100a00 */
[----:B-----5:R-:W-:Y:S04]  /*4da40*/  LDGSTS.E [R0+0x73900], desc[UR8][R244.64], !P1 ;  /* 0x73900000f4007fae */ /* 0x020fe8000c921848 */
[----:B---3--:R-:W-:Y:S04]  /*4da50*/  LDGSTS.E [R0+0x73980], desc[UR8][R118.64], !P1 ;  /* 0x7398000076007fae */ /* 0x008fe8000c921848 */
[----:B------:R-:W3:Y:S04]  /*4da60*/  LDL.64 R244, [R1+0x6c20] ;  /* 0x006c200001f47983 */ /* 0x000ee80000100a00 */
[----:B------:R-:W5:Y:S04]  /*4da70*/  LDL.64 R118, [R1+0x75d8] ;  /* 0x0075d80001767983 */ /* 0x000f680000100a00 */
[----:B------:R-:W-:Y:S04]  /*4da80*/  LDGSTS.E [R0+0x73a00], desc[UR8][R4.64], !P1 ;  /* 0x73a0000004007fae */ /* 0x000fe8000c921848 */
[----:B------:R-:W2:Y:S04]  /*4da90*/  LDL.64 R4, [R1+0x75d0] ;  /* 0x0075d00001047983 */ /* 0x000ea80000100a00 */
[----:B------:R-:W-:Y:S04]  /*4daa0*/  LDGSTS.E [R0+0x73a80], desc[UR8][R246.64], !P1 ;  /* 0x73a80000f6007fae */ /* 0x000fe8000c921848 */
[----:B------:R-:W-:Y:S04]  /*4dab0*/  LDGSTS.E [R0+0x73b00], desc[UR8][R248.64], !P1 ;  /* 0x73b00000f8007fae */ /* 0x000fe8000c921848 */
[----:B------:R-:W-:Y:S04]  /*4dac0*/  LDGSTS.E [R0+0x73b80], desc[UR8][R204.64], !P1 ;  /* 0x73b80000cc007fae */ /* 0x000fe8000c921848 */
[----:B------:R-:W-:Y:S04]  /*4dad0*/  LDGSTS.E [R0+0x73c00], desc[UR8][R206.64], !P1 ;  /* 0x73c00000ce007fae */ /* 0x000fe8000c921848 */
[----:B------:R-:W3:Y:S04]  /*4dae0*/  LDL.64 R246, [R1+0x6c18] ;  /* 0x006c180001f67983 */ /* 0x000ee80000100a00 */
[----:B------:R-:W3:Y:S01]  /*4daf0*/  LDL.64 R248, [R1+0x6c10] ;  /* 0x006c100001f87983 */ /* 0x000ee20000100a00 */
[----:B------:R-:W-:-:S03]  /*4db00*/  VIADD R9, R39, 0xffffff10 ;  /* 0xffffff1027097836 */ /* 0x000fc60000000000 */
[----:B------:R-:W3:Y:S04]  /*4db10*/  LDL.64 R204, [R1+0x6d08] ;  /* 0x006d080001cc7983 */ /* 0x000ee80000100a00 */
[----:B------:R-:W3:Y:S04]  /*4db20*/  LDL.64 R206, [R1+0x6d00] ;  /* 0x006d000001ce7983 */ /* 0x000ee80000100a00 */
[----:B----4-:R-:W-:Y:S04]  /*4db30*/  LDGSTS.E [R0+0x73c80], desc[UR8][R250.64], !P1 ;  /* 0x73c80000fa007fae */ /* 0x010fe8000c921848 */
        /* <DEDUP_REMOVED lines=8> */
[----:B------:R-:W4:Y:S04]  /*4dbc0*/  LDL.64 R250, [R1+0x7608] ;  /* 0x0076080001fa7983 */ /* 0x000f280000100a00 */
[----:B-----5:R-:W-:Y:S01]  /*4dbd0*/  LDGSTS.E [R0+0x75900], desc[UR8][R118.64], !P2 ;  /* 0x7590000076007fae */ /* 0x020fe2000d121848 */
[----:B------:R-:W-:-:S03]  /*4dbe0*/  ISETP.GE.U32.AND P5, PT, R9, 0x7ffffe91, PT ;  /* 0x7ffffe910900780c */ /* 0x000fc60003fa6070 */
[----:B------:R-:W5:Y:S04]  /*4dbf0*/  LDL.64 R18, [R1+0x75f0] ;  /* 0x0075f00001127983 */ /* 0x000f680000100a00 */
[----:B------:R-:W5:Y:S04]  /*4dc00*/  LDL.64 R32, [R1+0x6cc8] ;  /* 0x006cc80001207983 */ /* 0x000f680000100a00 */
[----:B------:R-:W5:Y:S04]  /*4dc10*/  LDL.64 R118, [R1+0x7600] ;  /* 0x0076000001767983 */ /* 0x000f680000100a00 */
[----:B------:R-:W5:Y:S04]  /*4dc20*/  LDL.64 R208, [R1+0x6cf8] ;  /* 0x006cf80001d07983 */ /* 0x000f680000100a00 */
[----:B------:R-:W5:Y:S04]  /*4dc30*/  LDL.64 R210, [R1+0x6cf0] ;  /* 0x006cf00001d27983 */ /* 0x000f680000100a00 */
[----:B--2---:R-:W-:Y:S04]  /*4dc40*/  LDGSTS.E [R0+0x75980], desc[UR8][R4.64], !P2 ;  /* 0x7598000004007fae */ /* 0x004fe8000d121848 */
[----:B------:R-:W-:Y:S04]  /*4dc50*/  LDGSTS.E [R0+0x75a00], desc[UR8][R60.64], !P2 ;  /* 0x75a000003c007fae */ /* 0x000fe8000d121848 */
[----:B------:R-:W-:Y:S04]  /*4dc60*/  LDGSTS.E [R0+0x75a80], desc[UR8][R74.64], !P2 ;  /* 0x75a800004a007fae */ /* 0x000fe8000d121848 */
[----:B------:R-:W2:Y:S04]  /*4dc70*/  LDL.64 R4, [R1+0x75f8] ;  /* 0x0075f80001047983 */ /* 0x000ea80000100a00 */
[----:B------:R-:W2:Y:S04]  /*4dc80*/  LDL.64 R60, [R1+0x6cc0] ;  /* 0x006cc000013c7983 */ /* 0x000ea80000100a00 */
[----:B------:R-:W-:Y:S04]  /*4dc90*/  LDGSTS.E [R0+0x75b00], desc[UR8][R88.64], !P2 ;  /* 0x75b0000058007fae */ /* 0x000fe8000d121848 */
        /* <DEDUP_REMOVED lines=13> */
[----:B---3--:R-:W-:Y:S04]  /*4dd70*/  LDGSTS.E [R0+0x75e80], desc[UR8][R244.64], !P2 ;  /* 0x75e80000f4007fae */ /* 0x008fe8000d121848 */
[----:B------:R-:W3:Y:S04]  /*4dd80*/  LDL.64 R76, [R1+0x6c80] ;  /* 0x006c8000014c7983 */ /* 0x000ee80000100a00 */
[----:B------:R-:W-:Y:S04]  /*4dd90*/  LDGSTS.E [R0+0x75f00], desc[UR8][R246.64], !P2 ;  /* 0x75f00000f6007fae */ /* 0x000fe8000d121848 */
[----:B------:R-:W3:Y:S04]  /*4dda0*/  LDL.64 R244, [R1+0x6c78] ;  /* 0x006c780001f47983 */ /* 0x000ee80000100a00 */
[----:B------:R-:W-:Y:S04]  /*4ddb0*/  LDGSTS.E [R0+0x75f80], desc[UR8][R248.64], !P2 ;  /* 0x75f80000f8007fae */ /* 0x000fe8000d121848 */
[----:B------:R-:W3:Y:S04]  /*4ddc0*/  LDL.64 R246, [R1+0x6c70] ;  /* 0x006c700001f67983 */ /* 0x000ee80000100a00 */
[----:B------:R-:W3:Y:S04]  /*4ddd0*/  LDL.64 R50, [R1+0x6ce8] ;  /* 0x006ce80001327983 */ /* 0x000ee80000100a00 */
[----:B------:R-:W3:Y:S04]  /*4dde0*/  LDL.64 R248, [R1+0x7628] ;  /* 0x0076280001f87983 */ /* 0x000ee80000100a00 */
[----:B------:R-:W3:Y:S04]  /*4ddf0*/  LDL.64 R52, [R1+0x6ce0] ;  /* 0x006ce00001347983 */ /* 0x000ee80000100a00 */
[----:B------:R-:W3:Y:S04]  /*4de00*/  LDL.64 R54, [R1+0x6cd8] ;  /* 0x006cd80001367983 */ /* 0x000ee80000100a00 */
[----:B------:R-:W3:Y:S04]  /*4de10*/  LDL.64 R68, [R1+0x6cd0] ;  /* 0x006cd00001447983 */ /* 0x000ee80000100a00 */
[----:B----4-:R-:W-:Y:S04]  /*4de20*/  LDGSTS.E [R0+0x77800], desc[UR8][R250.64], !P5 ;  /* 0x77800000fa007fae */ /* 0x010fe8000e921848 */
[----:B------:R-:W4:Y:S04]  /*4de30*/  LDL.64 R250, [R1+0x7620] ;  /* 0x0076200001fa7983 */ /* 0x000f280000100a00 */
[----:B-----5:R-:W-:Y:S04]  /*4de40*/  LDGSTS.E [R0+0x77880], desc[UR8][R118.64], !P5 ;  /* 0x7788000076007fae */ /* 0x020fe8000e921848 */
[----:B------:R-:W5:Y:S04]  /*4de50*/  LDL.64 R118, [R1+0x7618] ;  /* 0x0076180001767983 */ /* 0x000f680000100a00 */
[----:B--2---:R-:W-:Y:S01]  /*4de60*/  LDGSTS.E [R0+0x77900], desc[UR8][R4.64], !P5 ;  /* 0x7790000004007fae */ /* 0x004fe2000e921848 */
[----:B------:R-:W-:-:S03]  /*4de70*/  VIADD R9, R38, 0xffffff0c ;  /* 0xffffff0c26097836 */ /* 0x000fc60000000000 */
[----:B------:R-:W2:Y:S04]  /*4de80*/  LDL.64 R38, [R1+0x6d20] ;  /* 0x006d200001267983 */ /* 0x000ea80000100a00 */
[----:B------:R-:W2:Y:S01]  /*4de90*/  LDL.64 R4, [R1+0x7610] ;  /* 0x0076100001047983 */ /* 0x000ea20000100a00 */
[----:B------:R-:W-:Y:S02]  /*4dea0*/  ISETP.GE.U32.AND P1, PT, R9, 0x7ffffe8d, PT ;  /* 0x7ffffe8d0900780c */ /* 0x000fe40003f26070 */
[----:B------:R-:W-:Y:S01]  /*4deb0*/  IADD3 R9, R37, -0xf8, RZ ;  /* 0xffffff0825097810 */ /* 0x000fe20007ffe0ff */
[----:B------:R-:W-:Y:S03]  /*4dec0*/  LDGSTS.E [R0+0x77980], desc[UR8][R18.64], !P5 ;  /* 0x7798000012007fae */ /* 0x000fe6000e921848 */
[----:B------:R-:W-:Y:S01]  /*4ded0*/  ISETP.GE.U32.AND P2, PT, R9, 0x7ffffe89, PT ;  /* 0x7ffffe890900780c */ /* 0x000fe20003f46070 */
[----:B-1----:R-:W-:Y:S01]  /*4dee0*/  VIADD R9, R36, 0xffffff04 ;  /* 0xffffff0424097836 */ /* 0x002fe20000000000 */
[----:B------:R-:W-:Y:S04]  /*4def0*/  LDGSTS.E [R0+0x77a00], desc[UR8][R32.64], !P5 ;  /* 0x77a0000020007fae */ /* 0x000fe8000e921848 */
[----:B------:R-:W2:Y:S04]  /*4df00*/  LDL.64 R36, [R1+0x6d28] ;  /* 0x006d280001247983 */ /* 0x000ea80000100a00 */
[----:B------:R-:W2:Y:S04]  /*4df10*/  LDL.LU.64 R18, [R1+0x7740] ;  /* 0x0077400001127983 */ /* 0x000ea80000300a00 */
[----:B------:R-:W2:Y:S04]  /*4df20*/  LDL.LU.64 R32, [R1+0x7738] ;  /* 0x0077380001207983 */ /* 0x000ea80000300a00 */
[----:B------:R-:W-:Y:S04]  /*4df30*/  LDGSTS.E [R0+0x77a80], desc[UR8][R60.64], !P5 ;  /* 0x77a800003c007fae */ /* 0x000fe8000e921848 */
[----:B------:R-:W-:Y:S04]  /*4df40*/  LDGSTS.E [R0+0x77b00], desc[UR8][R74.64], !P5 ;  /* 0x77b000004a007fae */ /* 0x000fe8000e921848 */
[----:B------:R-:W-:Y:S04]  /*4df50*/  LDGSTS.E [R0+0x77b80], desc[UR8][R88.64], !P5 ;  /* 0x77b8000058007fae */ /* 0x000fe8000e921848 */
[----:B------:R-:W2:Y:S04]  /*4df60*/  LDL.LU.64 R60, [R1+0x7730] ;  /* 0x00773000013c7983 */ /* 0x000ea80000300a00 */
        /* <DEDUP_REMOVED lines=10> */
[----:B---3--:R-:W-:Y:S04]  /*4e010*/  LDGSTS.E [R0+0x77e80], desc[UR8][R76.64], !P5 ;  /* 0x77e800004c007fae */ /* 0x008fe8000e921848 */
[----:B------:R-:W3:Y:S04]  /*4e020*/  LDL.LU.64 R34, [R1+0x7700] ;  /* 0x0077000001227983 */ /* 0x000ee80000300a00 */
[----:B------:R-:W3:Y:S04]  /*4e030*/  LDL.LU.64 R62, [R1+0x76f8] ;  /* 0x0076f800013e7983 */ /* 0x000ee80000300a00 */
[----:B------:R-:W3:Y:S04]  /*4e040*/  LDL.LU.64 R76, [R1+0x76f0] ;  /* 0x0076f000014c7983 */ /* 0x000ee80000300a00 */
[----:B------:R-:W-:Y:S04]  /*4e050*/  LDGSTS.E [R0+0x77f00], desc[UR8][R244.64], !P5 ;  /* 0x77f00000f4007fae */ /* 0x000fe8000e921848 */
[----:B------:R-:W-:Y:S04]  /*4e060*/  LDGSTS.E [R0+0x77f80], desc[UR8][R246.64], !P5 ;  /* 0x77f80000f6007fae */ /* 0x000fe8000e921848 */
[----:B------:R-:W-:Y:S04]  /*4e070*/  LDGSTS.E [R0+0x79800], desc[UR8][R248.64], !P1 ;  /* 0x79800000f8007fae */ /* 0x000fe8000c921848 */
[----:B------:R-:W3:Y:S04]  /*4e080*/  LDL.LU.64 R244, [R1+0x76e8] ;  /* 0x0076e80001f47983 */ /* 0x000ee80000300a00 */
[----:B------:R-:W3:Y:S04]  /*4e090*/  LDL.LU.64 R246, [R1+0x76e0] ;  /* 0x0076e00001f67983 */ /* 0x000ee80000300a00 */
[----:B------:R-:W3:Y:S04]  /*4e0a0*/  LDL.LU.64 R248, [R1+0x76d8] ;  /* 0x0076d80001f87983 */ /* 0x000ee80000300a00 */
[----:B----4-:R-:W-:Y:S04]  /*4e0b0*/  LDGSTS.E [R0+0x79880], desc[UR8][R250.64], !P1 ;  /* 0x79880000fa007fae */ /* 0x010fe8000c921848 */
[----:B------:R-:W4:Y:S04]  /*4e0c0*/  LDL.LU.64 R250, [R1+0x76d0] ;  /* 0x0076d00001fa7983 */ /* 0x000f280000300a00 */
[----:B-----5:R-:W-:Y:S04]  /*4e0d0*/  LDGSTS.E [R0+0x79900], desc[UR8][R118.64], !P1 ;  /* 0x7990000076007fae */ /* 0x020fe8000c921848 */
[----:B------:R-:W5:Y:S04]  /*4e0e0*/  LDL.LU.64 R118, [R1+0x76c8] ;  /* 0x0076c80001767983 */ /* 0x000f680000300a00 */
[----:B--2---:R-:W-:Y:S04]  /*4e0f0*/  LDGSTS.E [R0+0x79980], desc[UR8][R4.64], !P1 ;  /* 0x7998000004007fae */ /* 0x004fe8000c921848 */
[----:B------:R-:W2:Y:S01]  /*4e100*/  LDL.LU.64 R4, [R1+0x76c0] ;  /* 0x0076c00001047983 */ /* 0x000ea20000300a00 */
[----:B------:R-:W-:-:S03]  /*4e110*/  UIADD3 UR6, UR6, -0x100, URZ ;  /* 0xffffff0006067890 */ /* 0x000fc6000fffe03f */
[----:B------:R1:W-:Y:S04]  /*4e120*/  LDGSTS.E [R0+0x79a00], desc[UR8][R36.64], !P1 ;  /* 0x79a0000024007fae */ /* 0x0003e8000c921848 */
[----:B------:R-:W-:Y:S04]  /*4e130*/  LDGSTS.E [R0+0x79a80], desc[UR8][R38.64], !P1 ;  /* 0x79a8000026007fae */ /* 0x000fe8000c921848 */
[----:B------:R-:W-:Y:S01]  /*4e140*/  LDGSTS.E [R0+0x79b00], desc[UR8][R40.64], !P1 ;  /* 0x79b0000028007fae */ /* 0x000fe2000c921848 */
[----:B------:R-:W-:-:S03]  /*4e150*/  UISETP.GE.U32.AND UP0, UPT, UR6, 0x7ffffe81, UPT ;  /* 0x7ffffe810600788c */ /* 0x000fc6000bf06070 */
[----:B------:R-:W-:Y:S04]  /*4e160*/  LDGSTS.E [R0+0x79b80], desc[UR8][R112.64], !P1 ;  /* 0x79b8000070007fae */ /* 0x000fe8000c921848 */
[----:B------:R-:W-:Y:S04]  /*4e170*/  LDGSTS.E [R0+0x79c00], desc[UR8][R204.64], !P1 ;  /* 0x79c00000cc007fae */ /* 0x000fe8000c921848 */
[----:B------:R-:W-:Y:S04]  /*4e180*/  LDGSTS.E [R0+0x79c80], desc[UR8][R206.64], !P1 ;  /* 0x79c80000ce007fae */ /* 0x000fe8000c921848 */
[----:B------:R-:W-:Y:S04]  /*4e190*/  LDGSTS.E [R0+0x79d00], desc[UR8][R208.64], !P1 ;  /* 0x79d00000d0007fae */ /* 0x000fe8000c921848 */
[----:B------:R-:W-:Y:S01]  /*4e1a0*/  LDGSTS.E [R0+0x79d80], desc[UR8][R210.64], !P1 ;  /* 0x79d80000d2007fae */ /* 0x000fe2000c921848 */
[----:B------:R-:W-:-:S03]  /*4e1b0*/  ISETP.GE.U32.AND P5, PT, R9, 0x7ffffe85, PT ;  /* 0x7ffffe850900780c */ /* 0x000fc60003fa6070 */
[----:B------:R-:W-:Y:S01]  /*4e1c0*/  LDGSTS.E [R0+0x79e00], desc[UR8][R50.64], !P1 ;  /* 0x79e0000032007fae */ /* 0x000fe2000c921848 */
[----:B-1----:R-:W-:-:S03]  /*4e1d0*/  VIADD R36, R7, 0x100000 ;  /* 0x0010000007247836 */ /* 0x002fc60000000000 */
[----:B------:R-:W-:Y:S01]  /*4e1e0*/  LDGSTS.E [R0+0x79e80], desc[UR8][R52.64], !P1 ;  /* 0x79e8000034007fae */ /* 0x000fe2000c921848 */
[----:B------:R-:W-:-:S03]  /*4e1f0*/  VIADD R9, R7, 0x100000 ;  /* 0x0010000007097836 */ /* 0x000fc60000000000 */
[----:B------:R-:W-:Y:S04]  /*4e200*/  LDGSTS.E [R0+0x79f00], desc[UR8][R54.64], !P1 ;  /* 0x79f0000036007fae */ /* 0x000fe8000c921848 */
[----:B------:R-:W-:Y:S01]  /*4e210*/  LDGSTS.E [R0+0x79f80], desc[UR8][R68.64], !P1 ;  /* 0x79f8000044007fae */ /* 0x000fe2000c921848 */
[----:B------:R-:W-:-:S03]  /*4e220*/  PLOP3.LUT P1, PT, PT, PT, UP0, 0x80, 0x0 ;  /* 0x000000000000781c */ /* 0x000fc60003f2f008 */
[----:B------:R-:W3:Y:S04]  /*4e230*/  LDL.64 R38, [R1+0x7648] ;  /* 0x0076480001267983 */ /* 0x000ee80000100a00 */
[----:B------:R-:W5:Y:S04]  /*4e240*/  LDL.64 R210, [R1+0x7640] ;  /* 0x0076400001d27983 */ /* 0x000f680000100a00 */
[----:B------:R-:W2:Y:S04]  /*4e250*/  LDL.64 R50, [R1+0x7638] ;  /* 0x0076380001327983 */ /* 0x000ea80000100a00 */
[----:B------:R-:W2:Y:S04]  /*4e260*/  LDL.64 R204, [R1+0x6d50] ;  /* 0x006d500001cc7983 */ /* 0x000ea80000100a00 */
[----:B------:R-:W2:Y:S04]  /*4e270*/  LDL.64 R206, [R1+0x6d48] ;  /* 0x006d480001ce7983 */ /* 0x000ea80000100a00 */
[----:B------:R-:W2:Y:S04]  /*4e280*/  LDL.64 R40, [R1+0x6d38] ;  /* 0x006d380001287983 */ /* 0x000ea80000100a00 */
[----:B------:R-:W2:Y:S04]  /*4e290*/  LDL.64 R208, [R1+0x6d30] ;  /* 0x006d300001d07983 */ /* 0x000ea80000100a00 */
[----:B------:R-:W2:Y:S04]  /*4e2a0*/  LDL.64 R52, [R1+0x7668] ;  /* 0x0076680001347983 */ /* 0x000ea80000100a00 */
[----:B------:R-:W2:Y:S04]  /*4e2b0*/  LDL.64 R54, [R1+0x7660] ;  /* 0x0076600001367983 */ /* 0x000ea80000100a00 */
[----:B------:R-:W2:Y:S04]  /*4e2c0*/  LDL.64 R68, [R1+0x7658] ;  /* 0x0076580001447983 */ /* 0x000ea80000100a00 */
[----:B----4-:R1:W-:Y:S04]  /*4e2d0*/  STL.64 [R1+0x7728], R250 ;  /* 0x007728fa01007387 */ /* 0x0103e80000100a00 */
[----:B-1----:R-:W4:Y:S04]  /*4e2e0*/  LDL.64 R250, [R1+0x6d40] ;  /* 0x006d400001fa7983 */ /* 0x002f280000100a00 */
[----:B------:R1:W-:Y:S04]  /*4e2f0*/  STL.64 [R1+0x7720], R130 ;  /* 0x0077208201007387 */ /* 0x0003e80000100a00 */
[----:B-1----:R-:W4:Y:S04]  /*4e300*/  LDL.64 R130, [R1+0x6d58] ;  /* 0x006d580001827983 */ /* 0x002f280000100a00 */
[----:B------:R1:W-:Y:S04]  /*4e310*/  STL.64 [R1+0x7718], R20 ;  /* 0x0077181401007387 */ /* 0x0003e80000100a00 */
[----:B-1----:R-:W4:Y:S04]  /*4e320*/  LDL.64 R20, [R1+0x6d60] ;  /* 0x006d600001147983 */ /* 0x002f280000100a00 */
[----:B------:R1:W-:Y:S04]  /*4e330*/  STL.64 [R1+0x7710], R128 ;  /* 0x0077108001007387 */ /* 0x0003e80000100a00 */
[----:B-1----:R-:W4:Y:S04]  /*4e340*/  LDL.64 R128, [R1+0x6d68] ;  /* 0x006d680001807983 */ /* 0x002f280000100a00 */
[----:B------:R-:W-:Y:S04]  /*4e350*/  STL.64 [R1+0x7708], R18 ;  /* 0x0077081201007387 */ /* 0x000fe80000100a00 */
[----:B------:R1:W-:Y:S04]  /*4e360*/  STL.64 [R1+0x7700], R126 ;  /* 0x0077007e01007387 */ /* 0x0003e80000100a00 */
[----:B-1----:R-:W4:Y:S04]  /*4e370*/  LDL.64 R126, [R1+0x6d70] ;  /* 0x006d7000017e7983 */ /* 0x002f280000100a00 */
        /* <DEDUP_REMOVED lines=9> */
[----:B------:R-:W-:Y:S04]  /*4e410*/  STL.64 [R1+0x76d0], R110 ;  /* 0x0076d06e01007387 */ /* 0x000fe80000100a00 */
[----:B------:R1:W-:Y:S04]  /*4e420*/  STL.64 [R1+0x76c8], R242 ;  /* 0x0076c8f201007387 */ /* 0x0003e80000100a00 */
[----:B------:R3:W-:Y:S04]  /*4e430*/  STL.64 [R1+0x76c0], R22 ;  /* 0x0076c01601007387 */ /* 0x0007e80000100a00 */
[----:B------:R-:W4:Y:S04]  /*4e440*/  LDL.64 R18, [R1+0x7650] ;  /* 0x0076500001127983 */ /* 0x000f280000100a00 */
[----:B-1----:R-:W4:Y:S04]  /*4e450*/  LDL.64 R242, [R1+0x6e30] ;  /* 0x006e300001f27983 */ /* 0x002f280000100a00 */
[----:B---3--:R-:W3:Y:S04]  /*4e460*/  LDL.64 R22, [R1+0x6e38] ;  /* 0x006e380001167983 */ /* 0x008ee80000100a00 */
[----:B------:R-:W3:Y:S04]  /*4e470*/  LDL.64 R110, [R1+0x6e28] ;  /* 0x006e2800016e7983 */ /* 0x000ee80000100a00 */
[----:B------:R-:W3:Y:S04]  /*4e480*/  LDL.64 R48, [R1+0x6e20] ;  /* 0x006e200001307983 */ /* 0x000ee80000100a00 */
[----:B------:R-:W3:Y:S04]  /*4e490*/  LDL.64 R112, [R1+0x7000] ;  /* 0x0070000001707983 */ /* 0x000ee80000100a00 */
[----:B------:R-:W-:Y:S04]  /*4e4a0*/  LDGSTS.E [R0+0x7b800], desc[UR8][R38.64], !P2 ;  /* 0x7b80000026007fae */ /* 0x000fe8000d121848 */
[----:B-----5:R-:W-:Y:S04]  /*4e4b0*/  LDGSTS.E [R0+0x7b880], desc[UR8][R210.64], !P2 ;  /* 0x7b880000d2007fae */ /* 0x020fe8000d121848 */
[----:B--2---:R-:W-:Y:S04]  /*4e4c0*/  LDGSTS.E [R0+0x7b900], desc[UR8][R50.64], !P2 ;  /* 0x7b90000032007fae */ /* 0x004fe8000d121848 */
[----:B------:R-:W2:Y:S04]  /*4e4d0*/  LDL.64 R38, [R1+0x6de8] ;  /* 0x006de80001267983 */ /* 0x000ea80000100a00 */
[----:B------:R-:W5:Y:S04]  /*4e4e0*/  LDL.64 R210, [R1+0x6de0] ;  /* 0x006de00001d27983 */ /* 0x000f680000100a00 */
        /* <DEDUP_REMOVED lines=13> */
[----:B------:R-:W4:Y:S04]  /*4e5c0*/  LDL.64 R206, [R1+0x6dc8] ;  /* 0x006dc80001ce7983 */ /* 0x000f280000100a00 */
[----:B------:R-:W-:Y:S04]  /*4e5d0*/  LDGSTS.E [R0+0x7bf00], desc[UR8][R40.64], !P2 ;  /* 0x7bf0000028007fae */ /* 0x000fe8000d121848 */
[----:B------:R-:W-:Y:S04]  /*4e5e0*/  LDGSTS.E [R0+0x7bf80], desc[UR8][R208.64], !P2 ;  /* 0x7bf80000d0007fae */ /* 0x000fe8000d121848 */
[----:B------:R-:W-:Y:S04]  /*4e5f0*/  LDGSTS.E [R0+0x7d800], desc[UR8][R52.64], !P5 ;  /* 0x7d80000034007fae */ /* 0x000fe8000e921848 */
[----:B------:R-:W4:Y:S04]  /*4e600*/  LDL.64 R250, [R1+0x6db8] ;  /* 0x006db80001fa7983 */ /* 0x000f280000100a00 */
[----:B------:R-:W4:Y:S04]  /*4e610*/  LDL.64 R130, [R1+0x6db0] ;  /* 0x006db00001827983 */ /* 0x000f280000100a00 */
[----:B------:R-:W4:Y:S04]  /*4e620*/  LDL.64 R52, [R1+0x6dc0] ;  /* 0x006dc00001347983 */ /* 0x000f280000100a00 */
[----:B------:R-:W4:Y:S04]  /*4e630*/  LDL.64 R20, [R1+0x6da8] ;  /* 0x006da80001147983 */ /* 0x000f280000100a00 */
[----:B------:R-:W4:Y:S04]  /*4e640*/  LDL.64 R128, [R1+0x6da0] ;  /* 0x006da00001807983 */ /* 0x000f280000100a00 */
        /* <DEDUP_REMOVED lines=11> */
[----:B--2---:R-:W-:Y:S04]  /*4e700*/  LDGSTS.E [R0+0x7da00], desc[UR8][R38.64], !P5 ;  /* 0x7da0000026007fae */ /* 0x004fe8000e921848 */
[----:B-----5:R-:W-:Y:S04]  /*4e710*/  LDGSTS.E [R0+0x7da80], desc[UR8][R210.64], !P5 ;  /* 0x7da80000d2007fae */ /* 0x020fe8000e921848 */
[----:B---3--:R-:W-:Y:S04]  /*4e720*/  LDGSTS.E [R0+0x7db00], desc[UR8][R50.64], !P5 ;  /* 0x7db0000032007fae */ /* 0x008fe8000e921848 */
[----:B------:R-:W2:Y:S04]  /*4e730*/  LDL.64 R120, [R1+0x6e08] ;  /* 0x006e080001787983 */ /* 0x000ea80000100a00 */
[----:B------:R-:W3:Y:S04]  /*4e740*/  LDL.64 R210, [R1+0x6e18] ;  /* 0x006e180001d27983 */ /* 0x000ee80000100a00 */
[----:B------:R-:W5:Y:S04]  /*4e750*/  LDL.64 R50, [R1+0x6e10] ;  /* 0x006e100001327983 */ /* 0x000f680000100a00 */
[----:B------:R-:W2:Y:S04]  /*4e760*/  LDL.64 R70, [R1+0x6e00] ;  /* 0x006e000001467983 */ /* 0x000ea80000100a00 */
[----:B------:R-:W2:Y:S04]  /*4e770*/  LDL.64 R38, [R1+0x6df8] ;  /* 0x006df80001267983 */ /* 0x000ea80000100a00 */
[----:B----4-:R-:W-:Y:S04]  /*4e780*/  LDGSTS.E [R0+0x7db80], desc[UR8][R204.64], !P5 ;  /* 0x7db80000cc007fae */ /* 0x010fe8000e921848 */
[----:B------:R-:W-:Y:S04]  /*4e790*/  LDGSTS.E [R0+0x7dc00], desc[UR8][R206.64], !P5 ;  /* 0x7dc00000ce007fae */ /* 0x000fe8000e921848 */
[----:B------:R-:W4:Y:S04]  /*4e7a0*/  LDL.64 R204, [R1+0x6df0] ;  /* 0x006df00001cc7983 */ /* 0x000f280000100a00 */
[----:B------:R-:W4:Y:S04]  /*4e7b0*/  LDL.64 R206, [R1+0x6e70] ;  /* 0x006e700001ce7983 */ /* 0x000f280000100a00 */
[----:B------:R-:W-:Y:S04]  /*4e7c0*/  LDGSTS.E [R0+0x7dc80], desc[UR8][R52.64], !P5 ;  /* 0x7dc8000034007fae */ /* 0x000fe8000e921848 */
[----:B------:R-:W-:Y:S04]  /*4e7d0*/  LDGSTS.E [R0+0x7dd00], desc[UR8][R250.64], !P5 ;  /* 0x7dd00000fa007fae */ /* 0x000fe8000e921848 */
[----:B------:R-:W-:Y:S04]  /*4e7e0*/  LDGSTS.E [R0+0x7dd80], desc[UR8][R130.64], !P5 ;  /* 0x7dd8000082007fae */ /* 0x000fe8000e921848 */
[----:B------:R-:W4:Y:S04]  /*4e7f0*/  LDL.64 R52, [R1+0x6e68] ;  /* 0x006e680001347983 */ /* 0x000f280000100a00 */
[----:B------:R-:W4:Y:S04]  /*4e800*/  LDL.LU.64 R250, [R1+0x7728] ;  /* 0x0077280001fa7983 */ /* 0x000f280000300a00 */
[----:B------:R-:W4:Y:S04]  /*4e810*/  LDL.LU.64 R130, [R1+0x7720] ;  /* 0x0077200001827983 */ /* 0x000f280000300a00 */
[----:B------:R-:W-:Y:S04]  /*4e820*/  LDGSTS.E [R0+0x7de00], desc[UR8][R20.64], !P5 ;  /* 0x7de0000014007fae */ /* 0x000fe8000e921848 */
[----:B------:R-:W-:Y:S04]  /*4e830*/  LDGSTS.E [R0+0x7de80], desc[UR8][R128.64], !P5 ;  /* 0x7de8000080007fae */ /* 0x000fe8000e921848 */
[----:B------:R-:W-:Y:S04]  /*4e840*/  LDGSTS.E [R0+0x7df00], desc[UR8][R40.64], !P5 ;  /* 0x7df0000028007fae */ /* 0x000fe8000e921848 */
[----:B------:R-:W4:Y:S04]  /*4e850*/  LDL.LU.64 R20, [R1+0x7718] ;  /* 0x0077180001147983 */ /* 0x000f280000300a00 */
[----:B------:R-:W4:Y:S04]  /*4e860*/  LDL.LU.64 R128, [R1+0x7710] ;  /* 0x0077100001807983 */ /* 0x000f280000300a00 */
        /* <DEDUP_REMOVED lines=9> */
[----:B------:R-:W-:Y:S04]  /*4e900*/  LDGSTS.E [R0+0x7fa00], desc[UR8][R124.64], !P1 ;  /* 0x7fa000007c007fae */ /* 0x000fe8000c921848 */
[----:B------:R-:W-:Y:S04]  /*4e910*/  LDGSTS.E [R0+0x7fa80], desc[UR8][R122.64], !P1 ;  /* 0x7fa800007a007fae */ /* 0x000fe8000c921848 */
[----:B------:R-:W-:Y:S04]  /*4e920*/  LDGSTS.E [R0+0x7fb00], desc[UR8][R22.64], !P1 ;  /* 0x7fb0000016007fae */ /* 0x000fe8000c921848 */
[----:B------:R-:W-:Y:S04]  /*4e930*/  LDGSTS.E [R0+0x7fb80], desc[UR8][R242.64], !P1 ;  /* 0x7fb80000f2007fae */ /* 0x000fe8000c921848 */
[----:B------:R-:W4:Y:S04]  /*4e940*/  LDL.LU.64 R18, [R1+0x7708] ;  /* 0x0077080001127983 */ /* 0x000f280000300a00 */
[----:B------:R-:W-:Y:S04]  /*4e950*/  LDGSTS.E [R0+0x7fc00], desc[UR8][R110.64], !P1 ;  /* 0x7fc000006e007fae */ /* 0x000fe8000c921848 */
[----:B------:R-:W4:Y:S04]  /*4e960*/  LDL.LU.64 R126, [R1+0x7700] ;  /* 0x00770000017e7983 */ /* 0x000f280000300a00 */
[----:B------:R-:W-:Y:S04]  /*4e970*/  LDGSTS.E [R0+0x7fc80], desc[UR8][R48.64], !P1 ;  /* 0x7fc8000030007fae */ /* 0x000fe8000c921848 */
[----:B------:R-:W4:Y:S04]  /*4e980*/  LDL.LU.64 R124, [R1+0x76f8] ;  /* 0x0076f800017c7983 */ /* 0x000f280000300a00 */
[----:B---3--:R-:W-:Y:S04]  /*4e990*/  LDGSTS.E [R0+0x7fd00], desc[UR8][R210.64], !P1 ;  /* 0x7fd00000d2007fae */ /* 0x008fe8000c921848 */
[----:B------:R-:W3:Y:S04]  /*4e9a0*/  LDL.LU.64 R122, [R1+0x76f0] ;  /* 0x0076f000017a7983 */ /* 0x000ee80000300a00 */
[----:B-----5:R-:W-:Y:S04]  /*4e9b0*/  LDGSTS.E [R0+0x7fd80], desc[UR8][R50.64], !P1 ;  /* 0x7fd8000032007fae */ /* 0x020fe8000c921848 */
[----:B------:R-:W5:Y:S04]  /*4e9c0*/  LDL.64 R210, [R1+0x398] ;  /* 0x0003980001d27983 */ /* 0x000f680000100a00 */
[----:B--2---:R-:W-:Y:S04]  /*4e9d0*/  LDGSTS.E [R0+0x7fe00], desc[UR8][R120.64], !P1 ;  /* 0x7fe0000078007fae */ /* 0x004fe8000c921848 */
[----:B------:R-:W-:Y:S04]  /*4e9e0*/  LDGSTS.E [R0+0x7fe80], desc[UR8][R70.64], !P1 ;  /* 0x7fe8000046007fae */ /* 0x000fe8000c921848 */
[----:B------:R-:W2:Y:S04]  /*4e9f0*/  LDL.64 R50, [R1+0x2b8] ;  /* 0x0002b80001327983 */ /* 0x000ea80000100a00 */
[----:B------:R1:W-:Y:S01]  /*4ea00*/  LDGSTS.E [R0+0x7ff00], desc[UR8][R38.64], !P1 ;  /* 0x7ff0000026007fae */ /* 0x0003e2000c921848 */
[----:B------:R-:W-:-:S03]  /*4ea10*/  VIADD R37, R7, 0x100000 ;  /* 0x0010000007257836 */ /* 0x000fc60000000000 */
[----:B------:R-:W3:Y:S04]  /*4ea20*/  LDL.64 R242, [R1+0x390] ;  /* 0x0003900001f27983 */ /* 0x000ee80000100a00 */
[----:B------:R-:W3:Y:S01]  /*4ea30*/  LDL.64 R110, [R1+0x2c0] ;  /* 0x0002c000016e7983 */ /* 0x000ee20000100a00 */
[C---:B-1----:R-:W-:Y:S01]  /*4ea40*/  IADD3 R39, R7.reuse, 0x100000, RZ ;  /* 0x0010000007277810 */ /* 0x042fe20007ffe0ff */
[C---:B------:R-:W-:Y:S02]  /*4ea50*/  VIADD R38, R7.reuse, 0x100000 ;  /* 0x0010000007267836 */ /* 0x040fe40000000000 */
[----:B------:R-:W3:Y:S04]  /*4ea60*/  LDL.64 R48, [R1+0x2d8] ;  /* 0x0002d80001307983 */ /* 0x000ee80000100a00 */
[----:B------:R-:W3:Y:S04]  /*4ea70*/  LDL.64 R120, [R1+0x6f80] ;  /* 0x006f800001787983 */ /* 0x000ee80000100a00 */
[----:B------:R-:W3:Y:S04]  /*4ea80*/  LDL.64 R70, [R1+0x2e0] ;  /* 0x0002e00001467983 */ /* 0x000ee80000100a00 */
[----:B------:R-:W3:Y:S04]  /*4ea90*/  LDL.64 R22, [R1+0x190] ;  /* 0x0001900001167983 */ /* 0x000ee80000100a00 */
[----:B----4-:R-:W-:Y:S04]  /*4eaa0*/  LDGSTS.E [R0+0x7ff80], desc[UR8][R204.64], !P1 ;  /* 0x7ff80000cc007fae */ /* 0x010fe8000c921848 */
[----:B------:R-:W0:Y:S04]  /*4eab0*/  LDGDEPBAR ;  /* 0x00000000000079af */ /* 0x000e280000000000 */
[----:B------:R1:W-:Y:S04]  /*4eac0*/  LDGSTS.E [R36+-0x78000], desc[UR8][R206.64], P4 ;  /* 0x88000000ce247fae */ /* 0x0003e8000a121848 */
[----:B------:R-:W4:Y:S04]  /*4ead0*/  LDL.64 R204, [R1+0x6ed8] ;  /* 0x006ed80001cc7983 */ /* 0x000f280000100a00 */
[----:B------:R-:W3:Y:S04]  /*4eae0*/  LDL.64 R206, [R1+0x168] ;  /* 0x0001680001ce7983 */ /* 0x000ee80000100a00 */
[----:B------:R1:W-:Y:S02]  /*4eaf0*/  LDGSTS.E [R9+-0x77f80], desc[UR8][R52.64], P0 ;  /* 0x8808000034097fae */ /* 0x0003e40008121848 */
[----:B-1----:R-:W-:-:S02]  /*4eb00*/  VIADD R36, R7, 0x100000 ;  /* 0x0010000007247836 */ /* 0x002fc40000000000 */
[----:B------:R-:W3:Y:S04]  /*4eb10*/  LDL.64 R52, [R1+0x6ee8] ;  /* 0x006ee80001347983 */ /* 0x000ee80000100a00 */
[----:B------:R-:W-:Y:S04]  /*4eb20*/  LDGSTS.E [R39+-0x77f00], desc[UR8][R40.64], P3 ;  /* 0x8810000028277fae */ /* 0x000fe80009921848 */
[----:B------:R-:W-:Y:S01]  /*4eb30*/  LDGSTS.E [R38+-0x77e80], desc[UR8][R208.64], P6 ;  /* 0x88180000d0267fae */ /* 0x000fe2000b121848 */
[----:B------:R-:W-:-:S03]  /*4eb40*/  IADD3 R9, R7, 0x100000, RZ ;  /* 0x0010000007097810 */ /* 0x000fc60007ffe0ff */
[----:B------:R-:W3:Y:S04]  /*4eb50*/  LDL.64 R40, [R1+0x6fa0] ;  /* 0x006fa00001287983 */ /* 0x000ee80000100a00 */
[----:B------:R-:W-:Y:S04]  /*4eb60*/  LDGSTS.E [R37+-0x77000], desc[UR8][R54.64], P4 ;  /* 0x8900000036257fae */ /* 0x000fe8000a121848 */
[----:B------:R-:W3:Y:S04]  /*4eb70*/  LDL.64 R208, [R1+0x128] ;  /* 0x0001280001d07983 */ /* 0x000ee80000100a00 */
[----:B------:R-:W-:Y:S04]  /*4eb80*/  LDGSTS.E [R36+-0x76f80], desc[UR8][R68.64], P0 ;  /* 0x8908000044247fae */ /* 0x000fe80008121848 */
[----:B------:R-:W3:Y:S04]  /*4eb90*/  LDL.64 R54, [R1+0x6f00] ;  /* 0x006f000001367983 */ /* 0x000ee80000100a00 */
[----:B------:R-:W-:Y:S04]  /*4eba0*/  LDGSTS.E [R9+-0x76f00], desc[UR8][R248.64], P3 ;  /* 0x89100000f8097fae */ /* 0x000fe80009921848 */
[----:B------:R-:W3:Y:S04]  /*4ebb0*/  LDL.64 R68, [R1+0xe8] ;  /* 0x0000e80001447983 */ /* 0x000ee80000100a00 */
[----:B------:R-:W-:Y:S04]  /*4ebc0*/  LDGSTS.E [R39+-0x76e80], desc[UR8][R240.64], P6 ;  /* 0x89180000f0277fae */ /* 0x000fe8000b121848 */
[----:B-----5:R-:W-:Y:S04]  /*4ebd0*/  LDGSTS.E [R38+-0x76000], desc[UR8][R210.64], P4 ;  /* 0x8a000000d2267fae */ /* 0x020fe8000a121848 */
[----:B------:R-:W5:Y:S04]  /*4ebe0*/  LDL.64 R210, [R1+0x6f10] ;  /* 0x006f100001d27983 */ /* 0x000f680000100a00 */
[----:B--2---:R-:W-:Y:S04]  /*4ebf0*/  LDGSTS.E [R37+-0x75f80], desc[UR8][R50.64], P0 ;  /* 0x8a08000032257fae */ /* 0x004fe80008121848 */
[----:B------:R-:W-:Y:S04]  /*4ec00*/  LDGSTS.E [R36+-0x75f00], desc[UR8][R116.64], P3 ;  /* 0x8a10000074247fae */ /* 0x000fe80009921848 */
[----:B------:R-:W-:Y:S04]  /*4ec10*/  LDGSTS.E [R9+-0x75e80], desc[UR8][R238.64], P6 ;  /* 0x8a180000ee097fae */ /* 0x000fe8000b121848 */
[----:B------:R-:W2:Y:S04]  /*4ec20*/  LDL.64 R50, [R1+0x2c8] ;  /* 0x0002c80001327983 */ /* 0x000ea80000100a00 */
[----:B----4-:R-:W-:Y:S04]  /*4ec30*/  LDGSTS.E [R39+-0x75000], desc[UR8][R204.64], P4 ;  /* 0x8b000000cc277fae */ /* 0x010fe8000a121848 */
[----:B---3--:R-:W-:Y:S04]  /*4ec40*/  LDGSTS.E [R38+-0x74f80], desc[UR8][R206.64], P0 ;  /* 0x8b080000ce267fae */ /* 0x008fe80008121848 */
[----:B------:R-:W-:Y:S04]  /*4ec50*/  LDGSTS.E [R37+-0x74f00], desc[UR8][R114.64], P3 ;  /* 0x8b10000072257fae */ /* 0x000fe80009921848 */
[----:B------:R-:W-:Y:S04]  /*4ec60*/  LDGSTS.E [R36+-0x74e80], desc[UR8][R236.64], P6 ;  /* 0x8b180000ec247fae */ /* 0x000fe8000b121848 */
[----:B------:R-:W3:Y:S04]  /*4ec70*/  LDL.64 R204, [R1+0x6f20] ;  /* 0x006f200001cc7983 */ /* 0x000ee80000100a00 */
[----:B------:R-:W4:Y:S04]  /*4ec80*/  LDL.64 R206, [R1+0x6eb0] ;  /* 0x006eb00001ce7983 */ /* 0x000f280000100a00 */
[----:B------:R-:W-:Y:S04]  /*4ec90*/  LDGSTS.E [R9+-0x74000], desc[UR8][R52.64], P4 ;  /* 0x8c00000034097fae */ /* 0x000fe8000a121848 */
[----:B------:R-:W4:Y:S04]  /*4eca0*/  LDL.64 R52, [R1+0x2d0] ;  /* 0x0002d00001347983 */ /* 0x000f280000100a00 */
[----:B------:R-:W-:Y:S04]  /*4ecb0*/  LDGSTS.E [R39+-0x73f80], desc[UR8][R208.64], P0 ;  /* 0x8c080000d0277fae */ /* 0x000fe80008121848 */
[----:B------:R-:W-:Y:S04]  /*4ecc0*/  LDGSTS.E [R38+-0x73f00], desc[UR8][R108.64], P3 ;  /* 0x8c1000006c267fae */ /* 0x000fe80009921848 */
[----:B------:R-:W-:Y:S04]  /*4ecd0*/  LDGSTS.E [R37+-0x73e80], desc[UR8][R234.64], P6 ;  /* 0x8c180000ea257fae */ /* 0x000fe8000b121848 */
[----:B------:R-:W-:Y:S04]  /*4ece0*/  LDGSTS.E [R36+-0x73000], desc[UR8][R54.64], P4 ;  /* 0x8d00000036247fae */ /* 0x000fe8000a121848 */
[----:B------:R-:W-:Y:S04]  /*4ecf0*/  LDGSTS.E [R9+-0x72f80], desc[UR8][R68.64], P0 ;  /* 0x8d08000044097fae */ /* 0x000fe80008121848 */
[----:B------:R-:W4:Y:S04]  /*4ed00*/  LDL.64 R208, [R1+0x280] ;  /* 0x0002800001d07983 */ /* 0x000f280000100a00 */
[----:B------:R-:W4:Y:S04]  /*4ed10*/  LDL.64 R54, [R1+0x6e50] ;  /* 0x006e500001367983 */ /* 0x000f280000100a00 */
[----:B------:R-:W4:Y:S04]  /*4ed20*/  LDL.64 R68, [R1+0x220] ;  /* 0x0002200001447983 */ /* 0x000f280000100a00 */
[----:B------:R-:W-:Y:S04]  /*4ed30*/  LDGSTS.E [R39+-0x72f00], desc[UR8][R106.64], P3 ;  /* 0x8d1000006a277fae */ /* 0x000fe80009921848 */
[----:B------:R-:W-:Y:S01]  /*4ed40*/  LDGSTS.E [R38+-0x72e80], desc[UR8][R232.64], P6 ;  /* 0x8d180000e8267fae */ /* 0x000fe2000b121848 */
[----:B------:R-:W-:-:S03]  /*4ed50*/  VIADD R7, R7, 0x100000 ;  /* 0x0010000007077836 */ /* 0x000fc60000000000 */
[----:B-----5:R-:W-:Y:S04]  /*4ed60*/  LDGSTS.E [R37+-0x72000], desc[UR8][R210.64], P4 ;  /* 0x8e000000d2257fae */ /* 0x020fe8000a121848 */
[----:B------:R-:W5:Y:S04]  /*4ed70*/  LDL.64 R210, [R1+0x6ef0] ;  /* 0x006ef00001d27983 */ /* 0x000f680000100a00 */
[----:B--2---:R-:W-:Y:S04]  /*4ed80*/  LDGSTS.E [R36+-0x71f80], desc[UR8][R50.64], P0 ;  /* 0x8e08000032247fae */ /* 0x004fe80008121848 */
[----:B------:R-:W-:Y:S04]  /*4ed90*/  LDGSTS.E [R9+-0x71f00], desc[UR8][R104.64], P3 ;  /* 0x8e10000068097fae */ /* 0x000fe80009921848 */
[----:B------:R-:W-:Y:S04]  /*4eda0*/  LDGSTS.E [R38+-0x71e80], desc[UR8][R230.64], P6 ;  /* 0x8e180000e6267fae */ /* 0x000fe8000b121848 */
[----:B------:R-:W2:Y:S04]  /*4edb0*/  LDL.64 R50, [R1+0x160] ;  /* 0x0001600001327983 */ /* 0x000ea80000100a00 */
[----:B------:R-:W2:Y:S04]  /*4edc0*/  LDL.64 R38, [R1+0x380] ;  /* 0x0003800001267983 */ /* 0x000ea80000100a00 */
[----:B---3--:R-:W-:Y:S04]  /*4edd0*/  LDGSTS.E [R37+-0x71000], desc[UR8][R204.64], P4 ;  /* 0x8f000000cc257fae */ /* 0x008fe8000a121848 */
[----:B------:R-:W3:Y:S04]  /*4ede0*/  LDL.64 R204, [R1+0x308] ;  /* 0x0003080001cc7983 */ /* 0x000ee80000100a00 */
[----:B----4-:R-:W-:Y:S04]  /*4edf0*/  LDGSTS.E [R36+-0x70f80], desc[UR8][R52.64], P0 ;  /* 0x8f08000034247fae */ /* 0x010fe80008121848 */
[----:B------:R1:W-:Y:S04]  /*4ee00*/  LDGSTS.E [R9+-0x70f00], desc[UR8][R102.64], P3 ;  /* 0x8f10000066097fae */ /* 0x0003e80009921848 */
[----:B------:R4:W-:Y:S04]  /*4ee10*/  LDGSTS.E [R7+-0x70e80], desc[UR8][R228.64], P6 ;  /* 0x8f180000e4077fae */ /* 0x0009e8000b121848 */
[----:B------:R-:W3:Y:S04]  /*4ee20*/  LDL.64 R52, [R1+0x6f68] ;  /* 0x006f680001347983 */ /* 0x000ee80000100a00 */
[----:B------:R-:W-:Y:S04]  /*4ee30*/  LDGSTS.E [R3+-0x77e00], desc[UR8][R54.64], P4 ;  /* 0x8820000036037fae */ /* 0x000fe8000a121848 */
[----:B------:R-:W-:Y:S04]  /*4ee40*/  LDGSTS.E [R3+-0x77d80], desc[UR8][R68.64], P0 ;  /* 0x8828000044037fae */ /* 0x000fe80008121848 */
[----:B------:R-:W-:Y:S04]  /*4ee50*/  LDGSTS.E [R3+-0x77d00], desc[UR8][R118.64], P3 ;  /* 0x8830000076037fae */ /* 0x000fe80009921848 */
[----:B------:R-:W3:Y:S04]  /*4ee60*/  LDL.64 R54, [R1+0x6f90] ;  /* 0x006f900001367983 */ /* 0x000ee80000100a00 */
[----:B------:R-:W3:Y:S04]  /*4ee70*/  LDL.64 R68, [R1+0x2e8] ;  /* 0x0002e80001447983 */ /* 0x000ee80000100a00 */
[----:B------:R-:W-:Y:S04]  /*4ee80*/  LDGSTS.E [R3+-0x77c80], desc[UR8][R226.64], P6 ;  /* 0x88380000e2037fae */ /* 0x000fe8000b121848 */
[----:B------:R-:W-:Y:S04]  /*4ee90*/  LDGSTS.E [R3+-0x76e00], desc[UR8][R206.64], P4 ;  /* 0x89200000ce037fae */ /* 0x000fe8000a121848 */
[----:B------:R-:W-:Y:S04]  /*4eea0*/  LDGSTS.E [R3+-0x76d80], desc[UR8][R208.64], P0 ;  /* 0x89280000d0037fae */ /* 0x000fe80008121848 */
[----:B------:R-:W-:Y:S04]  /*4eeb0*/  LDGSTS.E [R3+-0x76d00], desc[UR8][R246.64], P3 ;  /* 0x89300000f6037fae */ /* 0x000fe80009921848 */
[----:B------:R-:W3:Y:S04]  /*4eec0*/  LDL.64 R206, [R1+0x6e78] ;  /* 0x006e780001ce7983 */ /* 0x000ee80000100a00 */
[----:B------:R-:W-:Y:S04]  /*4eed0*/  LDGSTS.E [R3+-0x76c80], desc[UR8][R224.64], P6 ;  /* 0x89380000e0037fae */ /* 0x000fe8000b121848 */
[----:B------:R-:W-:Y:S04]  /*4eee0*/  LDGSTS.E [R3+-0x75e00], desc[UR8][R242.64], P4 ;  /* 0x8a200000f2037fae */ /* 0x000fe8000a121848 */
[----:B------:R-:W-:Y:S04]  /*4eef0*/  LDGSTS.E [R3+-0x75d80], desc[UR8][R110.64], P0 ;  /* 0x8a2800006e037fae */ /* 0x000fe80008121848 */
[----:B------:R-:W3:Y:S04]  /*4ef00*/  LDL.64 R208, [R1+0x228] ;  /* 0x0002280001d07983 */ /* 0x000ee80000100a00 */
[----:B------:R-:W-:Y:S04]  /*4ef10*/  LDGSTS.E [R3+-0x75d00], desc[UR8][R100.64], P3 ;  /* 0x8a30000064037fae */ /* 0x000fe80009921848 */
[----:B------:R-:W-:Y:S04]  /*4ef20*/  LDGSTS.E [R3+-0x75c80], desc[UR8][R222.64], P6 ;  /* 0x8a380000de037fae */ /* 0x000fe8000b121848 */
[----:B-----5:R-:W-:Y:S01]  /*4ef30*/  LDGSTS.E [R3+-0x74e00], desc[UR8][R210.64], P4 ;  /* 0x8b200000d2037fae */ /* 0x020fe2000a121848 */
[----:B-1----:R-:W-:-:S02]  /*4ef40*/  VIADD R9, R8, 0x100000 ;  /* 0x0010000008097836 */ /* 0x002fc40000000000 */
[C---:B----4-:R-:W-:Y:S01]  /*4ef50*/  VIADD R7, R8.reuse, 0x100000 ;  /* 0x0010000008077836 */ /* 0x050fe20000000000 */
[C---:B------:R-:W-:Y:S01]  /*4ef60*/  IADD3 R37, R8.reuse, 0x100000, RZ ;  /* 0x0010000008257810 */ /* 0x040fe20007ffe0ff */
[C---:B------:R-:W-:Y:S01]  /*4ef70*/  VIADD R36, R8.reuse, 0x100000 ;  /* 0x0010000008247836 */ /* 0x040fe20000000000 */
[----:B------:R-:W4:Y:S04]  /*4ef80*/  LDL.64 R242, [R1+0x6ed0] ;  /* 0x006ed00001f27983 */ /* 0x000f280000100a00 */
[----:B------:R-:W5:Y:S04]  /*4ef90*/  LDL.64 R110, [R1+0xc8] ;  /* 0x0000c800016e7983 */ /* 0x000f680000100a00 */
[----:B------:R-:W4:Y:S04]  /*4efa0*/  LDL.64 R210, [R1+0x30] ;  /* 0x0000300001d27983 */ /* 0x000f280000100a00 */
[----:B--2---:R-:W-:Y:S04]  /*4efb0*/  LDGSTS.E [R3+-0x74d80], desc[UR8][R50.64], P0 ;  /* 0x8b28000032037fae */ /* 0x004fe80008121848 */
[----:B------:R-:W-:Y:S04]  /*4efc0*/  LDGSTS.E [R3+-0x74d00], desc[UR8][R98.64], P3 ;  /* 0x8b30000062037fae */ /* 0x000fe80009921848 */
[----:B------:R-:W-:Y:S04]  /*4efd0*/  LDGSTS.E [R3+-0x74c80], desc[UR8][R220.64], P6 ;  /* 0x8b380000dc037fae */ /* 0x000fe8000b121848 */
[----:B------:R-:W2:Y:S04]  /*4efe0*/  LDL.64 R50, [R1+0x3c8] ;  /* 0x0003c80001327983 */ /* 0x000ea80000100a00 */
[----:B---3--:R-:W-:Y:S04]  /*4eff0*/  LDGSTS.E [R3+-0x73e00], desc[UR8][R52.64], P4 ;  /* 0x8c20000034037fae */ /* 0x008fe8000a121848 */
[----:B------:R-:W-:Y:S04]  /*4f000*/  LDGSTS.E [R3+-0x73d80], desc[UR8][R48.64], P0 ;  /* 0x8c28000030037fae */ /* 0x000fe80008121848 */
[----:B------:R-:W-:Y:S04]  /*4f010*/  LDGSTS.E [R3+-0x73d00], desc[UR8][R96.64], P3 ;  /* 0x8c30000060037fae */ /* 0x000fe80009921848 */
[----:B------:R-:W3:Y:S04]  /*4f020*/  LDL.64 R52, [R1+0x288] ;  /* 0x0002880001347983 */ /* 0x000ee80000100a00 */
[----:B------:R-:W-:Y:S04]  /*4f030*/  LDGSTS.E [R3+-0x73c80], desc[UR8][R218.64], P6 ;  /* 0x8c380000da037fae */ /* 0x000fe8000b121848 */
[----:B------:R-:W-:Y:S04]  /*4f040*/  LDGSTS.E [R3+-0x72e00], desc[UR8][R120.64], P4 ;  /* 0x8d20000078037fae */ /* 0x000fe8000a121848 */
[----:B------:R-:W-:Y:S04]  /*4f050*/  LDGSTS.E [R3+-0x72d80], desc[UR8][R70.64], P0 ;  /* 0x8d28000046037fae */ /* 0x000fe80008121848 */
[----:B------:R-:W-:Y:S04]  /*4f060*/  LDGSTS.E [R3+-0x72d00], desc[UR8][R94.64], P3 ;  /* 0x8d3000005e037fae */ /* 0x000fe80009921848 */
[----:B------:R-:W-:Y:S04]  /*4f070*/  LDGSTS.E [R3+-0x72c80], desc[UR8][R216.64], P6 ;  /* 0x8d380000d8037fae */ /* 0x000fe8000b121848 */
[----:B------:R-:W5:Y:S04]  /*4f080*/  LDL.64 R48, [R1+0x7028] ;  /* 0x0070280001307983 */ /* 0x000f680000100a00 */
[----:B------:R-:W5:Y:S04]  /*4f090*/  LDL.64 R120, [R1+0x6f08] ;  /* 0x006f080001787983 */ /* 0x000f680000100a00 */
[----:B------:R-:W5:Y:S04]  /*4f0a0*/  LDL.64 R70, [R1+0xd8] ;  /* 0x0000d80001467983 */ /* 0x000f680000100a00 */
[----:B------:R-:W-:Y:S04]  /*4f0b0*/  LDGSTS.E [R3+-0x71e00], desc[UR8][R54.64], P4 ;  /* 0x8e20000036037fae */ /* 0x000fe8000a121848 */
[----:B------:R-:W-:Y:S04]  /*4f0c0*/  LDGSTS.E [R3+-0x71d80], desc[UR8][R68.64], P0 ;  /* 0x8e28000044037fae */ /* 0x000fe80008121848 */
[----:B------:R-:W-:Y:S04]  /*4f0d0*/  LDGSTS.E [R3+-0x71d00], desc[UR8][R92.64], P3 ;  /* 0x8e3000005c037fae */ /* 0x000fe80009921848 */
[----:B------:R-:W5:Y:S04]  /*4f0e0*/  LDL.64 R54, [R1+0x388] ;  /* 0x0003880001367983 */ /* 0x000f680000100a00 */
[----:B------:R-:W5:Y:S04]  /*4f0f0*/  LDL.64 R68, [R1+0x198] ;  /* 0x0001980001447983 */ /* 0x000f680000100a00 */
[----:B------:R-:W-:Y:S04]  /*4f100*/  LDGSTS.E [R3+-0x71c80], desc[UR8][R214.64], P6 ;  /* 0x8e380000d6037fae */ /* 0x000fe8000b121848 */
[----:B------:R-:W-:Y:S04]  /*4f110*/  LDGSTS.E [R3+-0x70e00], desc[UR8][R40.64], P4 ;  /* 0x8f20000028037fae */ /* 0x000fe8000a121848 */
[----:B------:R-:W-:Y:S04]  /*4f120*/  LDGSTS.E [R3+-0x70d80], desc[UR8][R204.64], P0 ;  /* 0x8f280000cc037fae */ /* 0x000fe80008121848 */
[----:B------:R-:W-:Y:S04]  /*4f130*/  LDGSTS.E [R3+-0x70d00], desc[UR8][R90.64], P3 ;  /* 0x8f3000005a037fae */ /* 0x000fe80009921848 */
[----:B------:R1:W-:Y:S04]  /*4f140*/  LDGSTS.E [R3+-0x70c80], desc[UR8][R212.64], P6 ;  /* 0x8f380000d4037fae */ /* 0x0003e8000b121848 */
[----:B------:R-:W-:Y:S04]  /*4f150*/  LDGSTS.E [R9+-0x77c00], desc[UR8][R206.64], P4 ;  /* 0x88400000ce097fae */ /* 0x000fe8000a121848 */
[----:B------:R-:W5:Y:S04]  /*4f160*/  LDL.64 R204, [R1+0x6f38] ;  /* 0x006f380001cc7983 */ /* 0x000f680000100a00 */
[----:B------:R-:W-:Y:S04]  /*4f170*/  LDGSTS.E [R7+-0x77b80], desc[UR8][R208.64], P0 ;  /* 0x88480000d0077fae */ /* 0x000fe80008121848 */
[----:B------:R-:W5:Y:S04]  /*4f180*/  LDL.64 R206, [R1+0x158] ;  /* 0x0001580001ce7983 */ /* 0x000f680000100a00 */
[----:B------:R-:W5:Y:S04]  /*4f190*/  LDL.64 R40, [R1+0x7040] ;  /* 0x0070400001287983 */ /* 0x000f680000100a00 */
[----:B------:R-:W5:Y:S04]  /*4f1a0*/  LDL.64 R208, [R1+0x6fd8] ;  /* 0x006fd80001d07983 */ /* 0x000f680000100a00 */
[----:B----4-:R-:W-:Y:S04]  /*4f1b0*/  LDGSTS.E [R37+-0x77b00], desc[UR8][R210.64], P3 ;  /* 0x88500000d2257fae */ /* 0x010fe80009921848 */
[----:B------:R-:W-:Y:S04]  /*4f1c0*/  LDGSTS.E [R36+-0x77a80], desc[UR8][R10.64], P6 ;  /* 0x885800000a247fae */ /* 0x000fe8000b121848 */
[----:B------:R-:W4:Y:S04]  /*4f1d0*/  LDL.64 R210, [R1+0x338] ;  /* 0x0003380001d27983 */ /* 0x000f280000100a00 */
[----:B--2---:R-:W-:Y:S01]  /*4f1e0*/  LDGSTS.E [R9+-0x76c00], desc[UR8][R50.64], P4 ;  /* 0x8940000032097fae */ /* 0x004fe2000a121848 */
[----:B-1----:R-:W-:-:S03]  /*4f1f0*/  VIADD R3, R8, 0x100000 ;  /* 0x0010000008037836 */ /* 0x002fc60000000000 */
[----:B------:R-:W2:Y:S04]  /*4f200*/  LDL.64 R50, [R1+0x6fe8] ;  /* 0x006fe80001327983 */ /* 0x000ea80000100a00 */
[----:B---3--:R-:W-:Y:S04]  /*4f210*/  LDGSTS.E [R7+-0x76b80], desc[UR8][R52.64], P0 ;  /* 0x8948000034077fae */ /* 0x008fe80008121848 */
[----:B------:R-:W-:Y:S04]  /*4f220*/  LDGSTS.E [R3+-0x76b00], desc[UR8][R244.64], P3 ;  /* 0x89500000f4037fae */ /* 0x000fe80009921848 */
[----:B------:R-:W-:Y:S04]  /*4f230*/  LDGSTS.E [R37+-0x76a80], desc[UR8][R12.64], P6 ;  /* 0x895800000c257fae */ /* 0x000fe8000b121848 */
[----:B------:R-:W3:Y:S04]  /*4f240*/  LDL.64 R52, [R1+0x348] ;  /* 0x0003480001347983 */ /* 0x000ee80000100a00 */
[----:B-----5:R-:W-:Y:S04]  /*4f250*/  LDGSTS.E [R36+-0x75c00], desc[UR8][R54.64], P4 ;  /* 0x8a40000036247fae */ /* 0x020fe8000a121848 */
        /* <DEDUP_REMOVED lines=13> */
[----:B----4-:R-:W-:Y:S04]  /*4f330*/  LDGSTS.E [R37+-0x73b80], desc[UR8][R210.64], P0 ;  /* 0x8c480000d2257fae */ /* 0x010fe80008121848 */
[----:B------:R-:W-:Y:S04]  /*4f340*/  LDGSTS.E [R36+-0x73b00], desc[UR8][R84.64], P3 ;  /* 0x8c50000054247fae */ /* 0x000fe80009921848 */
[----:B------:R-:W-:Y:S04]  /*4f350*/  LDGSTS.E [R9+-0x73a80], desc[UR8][R202.64], P6 ;  /* 0x8c580000ca097fae */ /* 0x000fe8000b121848 */
[----:B------:R-:W4:Y:S04]  /*4f360*/  LDL.64 R210, [R1+0x360] ;  /* 0x0003600001d27983 */ /* 0x000f280000100a00 */
[----:B--2---:R-:W-:Y:S04]  /*4f370*/  LDGSTS.E [R7+-0x72c00], desc[UR8][R50.64], P4 ;  /* 0x8d40000032077fae */ /* 0x004fe8000a121848 */
        /* <DEDUP_REMOVED lines=10> */
[----:B------:R-:W-:Y:S01]  /*4f420*/  LDGSTS.E [R36+-0x71a80], desc[UR8][R198.64], P6 ;  /* 0x8e580000c6247fae */ /* 0x000fe2000b121848 */
[----:B------:R-:W-:-:S03]  /*4f430*/  VIADD R8, R8, 0x100000 ;  /* 0x0010000008087836 */ /* 0x000fc60000000000 */
[----:B------:R-:W5:Y:S04]  /*4f440*/  LDL.64 R36, [R1+0x6ef8] ;  /* 0x006ef80001247983 */ /* 0x000f680000100a00 */
[----:B------:R-:W-:Y:S04]  /*4f450*/  LDGSTS.E [R9+-0x70c00], desc[UR8][R208.64], P4 ;  /* 0x8f400000d0097fae */ /* 0x000fe8000a121848 */
[----:B------:R-:W5:Y:S04]  /*4f460*/  LDL.64 R208, [R1+0x150] ;  /* 0x0001500001d07983 */ /* 0x000f680000100a00 */
[----:B----4-:R1:W-:Y:S04]  /*4f470*/  LDGSTS.E [R7+-0x70b80], desc[UR8][R210.64], P0 ;  /* 0x8f480000d2077fae */ /* 0x0103e80008121848 */
[----:B------:R4:W-:Y:S04]  /*4f480*/  LDGSTS.E [R3+-0x70b00], desc[UR8][R78.64], P3 ;  /* 0x8f5000004e037fae */ /* 0x0009e80009921848 */
[----:B------:R4:W-:Y:S04]  /*4f490*/  LDGSTS.E [R8+-0x70a80], desc[UR8][R196.64], P6 ;  /* 0x8f580000c4087fae */ /* 0x0009e8000b121848 */
[----:B------:R-:W4:Y:S04]  /*4f4a0*/  LDL.64 R210, [R1+0x7010] ;  /* 0x0070100001d27983 */ /* 0x000f280000100a00 */
[----:B--2---:R-:W-:Y:S04]  /*4f4b0*/  LDGSTS.E [R4+-0x77a00], desc[UR8][R50.64], P4 ;  /* 0x8860000032047fae */ /* 0x004fe8000a121848 */
[----:B------:R-:W2:Y:S04]  /*4f4c0*/  LDL.64 R50, [R1+0x7038] ;  /* 0x0070380001327983 */ /* 0x000ea80000100a00 */
[----:B---3--:R-:W-:Y:S04]  /*4f4d0*/  LDGSTS.E [R4+-0x77980], desc[UR8][R52.64], P0 ;  /* 0x8868000034047fae */ /* 0x008fe80008121848 */
[----:B------:R-:W-:Y:S04]  /*4f4e0*/  LDGSTS.E [R4+-0x77900], desc[UR8][R204.64], P3 ;  /* 0x88700000cc047fae */ /* 0x000fe80009921848 */
[----:B------:R-:W-:Y:S04]  /*4f4f0*/  LDGSTS.E [R4+-0x77880], desc[UR8][R194.64], P6 ;  /* 0x88780000c2047fae */ /* 0x000fe8000b121848 */
[----:B------:R-:W3:Y:S04]  /*4f500*/  LDL.64 R52, [R1+0x6f18] ;  /* 0x006f180001347983 */ /* 0x000ee80000100a00 */
        /* <DEDUP_REMOVED lines=11> */
[----:B------:R-:W-:Y:S01]  /*4f5c0*/  LDGSTS.E [R4+-0x74a00], desc[UR8][R206.64], P4 ;  /* 0x8b600000ce047fae */ /* 0x000fe2000a121848 */
[C---:B-1----:R-:W-:Y:S01]  /*4f5d0*/  IADD3 R7, R2.reuse, 0x100000, RZ ;  /* 0x0010000002077810 */ /* 0x042fe20007ffe0ff */
[----:B----4-:R-:W-:-:S02]  /*4f5e0*/  VIADD R3, R2, 0x100000 ;  /* 0x0010000002037836 */ /* 0x010fc40000000000 */
[C---:B------:R-:W-:Y:S01]  /*4f5f0*/  VIADD R9, R2.reuse, 0x100000 ;  /* 0x0010000002097836 */ /* 0x040fe20000000000 */
[----:B------:R-:W4:Y:S01]  /*4f600*/  LDL.64 R38, [R1+0xd0] ;  /* 0x0000d00001267983 */ /* 0x000f220000100a00 */
[----:B------:R-:W-:-:S03]  /*4f610*/  VIADD R8, R2, 0x100000 ;  /* 0x0010000002087836 */ /* 0x000fc60000000000 */
[----:B------:R-:W4:Y:S04]  /*4f620*/  LDL.64 R22, [R1+0x7068] ;  /* 0x0070680001167983 */ /* 0x000f280000100a00 */
[----:B------:R-:W-:Y:S04]  /*4f630*/  LDGSTS.E [R4+-0x74980], desc[UR8][R208.64], P0 ;  /* 0x8b680000d0047fae */ /* 0x000fe80008121848 */
[----:B------:R-:W-:Y:S04]  /*4f640*/  LDGSTS.E [R4+-0x74900], desc[UR8][R72.64], P3 ;  /* 0x8b70000048047fae */ /* 0x000fe80009921848 */
        /* <DEDUP_REMOVED lines=8> */
[----:B------:R-:W-:Y:S04]  /*4f6d0*/  LDGSTS.E [R4+-0x72980], desc[UR8][R120.64], P0 ;  /* 0x8d68000078047fae */ /* 0x000fe80008121848 */
[----:B------:R-:W4:Y:S04]  /*4f6e0*/  LDL.64 R210, [R1+0x298] ;  /* 0x0002980001d27983 */ /* 0x000f280000100a00 */
[----:B------:R-:W-:Y:S04]  /*4f6f0*/  LDGSTS.E [R4+-0x72900], desc[UR8][R70.64], P3 ;  /* 0x8d70000046047fae */ /* 0x000fe80009921848 */
[----:B------:R-:W-:Y:S04]  /*4f700*/  LDGSTS.E [R4+-0x72880], desc[UR8][R184.64], P6 ;  /* 0x8d780000b8047fae */ /* 0x000fe8000b121848 */
[----:B--2---:R-:W-:Y:S04]  /*4f710*/  LDGSTS.E [R4+-0x71a00], desc[UR8][R50.64], P4 ;  /* 0x8e60000032047fae */ /* 0x004fe8000a121848 */
[----:B------:R-:W2:Y:S04]  /*4f720*/  LDL.64 R70, [R1+0x370] ;  /* 0x0003700001467983 */ /* 0x000ea80000100a00 */
[----:B------:R-:W2:Y:S04]  /*4f730*/  LDL.64 R120, [R1+0x180] ;  /* 0x0001800001787983 */ /* 0x000ea80000100a00 */
[----:B------:R-:W2:Y:S04]  /*4f740*/  LDL.64 R50, [R1+0x378] ;  /* 0x0003780001327983 */ /* 0x000ea80000100a00 */
[----:B------:R-:W2:Y:S04]  /*4f750*/  LDL.64 R48, [R1+0xb0] ;  /* 0x0000b00001307983 */ /* 0x000ea80000100a00 */
[----:B------:R-:W2:Y:S04]  /*4f760*/  LDL.64 R110, [R1+0x6f70] ;  /* 0x006f7000016e7983 */ /* 0x000ea80000100a00 */
        /* <DEDUP_REMOVED lines=8> */
[----:B------:R1:W-:Y:S04]  /*4f7f0*/  LDGSTS.E [R4+-0x70880], desc[UR8][R180.64], P6 ;  /* 0x8f780000b4047fae */ /* 0x0003e8000b121848 */
[----:B------:R-:W3:Y:S04]  /*4f800*/  LDL.64 R40, [R1+0x6f58] ;  /* 0x006f580001287983 */ /* 0x000ee80000100a00 */
[----:B------:R-:W3:Y:S04]  /*4f810*/  LDL.64 R204, [R1+0x6ee0] ;  /* 0x006ee00001cc7983 */ /* 0x000ee80000100a00 */
[----:B-----5:R-:W-:Y:S04]  /*4f820*/  LDGSTS.E [R7+-0x77800], desc[UR8][R54.64], P4 ;  /* 0x8880000036077fae */ /* 0x020fe8000a121848 */
[----:B------:R-:W-:Y:S04]  /*4f830*/  LDGSTS.E [R3+-0x77780], desc[UR8][R68.64], P0 ;  /* 0x8888000044037fae */ /* 0x000fe80008121848 */
[----:B------:R-:W5:Y:S04]  /*4f840*/  LDL.64 R54, [R1+0x148] ;  /* 0x0001480001367983 */ /* 0x000f680000100a00 */
[----:B------:R-:W5:Y:S01]  /*4f850*/  LDL.64 R68, [R1+0x7018] ;  /* 0x0070180001447983 */ /* 0x000f620000100a00 */
[----:B-1----:R-:W-:-:S03]  /*4f860*/  IADD3 R4, R2, 0x100000, RZ ;  /* 0x0010000002047810 */ /* 0x002fc60007ffe0ff */
[----:B----4-:R-:W-:Y:S04]  /*4f870*/  LDGSTS.E [R9+-0x77700], desc[UR8][R206.64], P3 ;  /* 0x88900000ce097fae */ /* 0x010fe80009921848 */
[----:B------:R-:W-:Y:S04]  /*4f880*/  LDGSTS.E [R8+-0x77680], desc[UR8][R178.64], P6 ;  /* 0x88980000b2087fae */ /* 0x000fe8000b121848 */
[----:B------:R-:W4:Y:S04]  /*4f890*/  LDL.64 R206, [R1+0x7050] ;  /* 0x0070500001ce7983 */ /* 0x000f280000100a00 */
[----:B------:R-:W-:Y:S04]  /*4f8a0*/  LDGSTS.E [R7+-0x76800], desc[UR8][R208.64], P4 ;  /* 0x89800000d0077fae */ /* 0x000fe8000a121848 */
[----:B------:R-:W-:Y:S04]  /*4f8b0*/  LDGSTS.E [R4+-0x76780], desc[UR8][R210.64], P0 ;  /* 0x89880000d2047fae */ /* 0x000fe80008121848 */
[----:B------:R-:W4:Y:S04]  /*4f8c0*/  LDL.64 R208, [R1+0x6f50] ;  /* 0x006f500001d07983 */ /* 0x000f280000100a00 */
        /* <DEDUP_REMOVED lines=9> */
[----:B------:R-:W-:Y:S01]  /*4f960*/  LDGSTS.E [R9+-0x74800], desc[UR8][R40.64], P4 ;  /* 0x8b80000028097fae */ /* 0x000fe2000a121848 */
[----:B------:R-:W-:-:S03]  /*4f970*/  VIADD R2, R2, 0x100000 ;  /* 0x0010000002027836 */ /* 0x000fc60000000000 */
[----:B------:R-:W3:Y:S04]  /*4f980*/  LDL.64 R40, [R1+0x140] ;  /* 0x0001400001287983 */ /* 0x000ee80000100a00 */
[----:B-----5:R-:W-:Y:S04]  /*4f990*/  LDGSTS.E [R8+-0x74780], desc[UR8][R54.64], P0 ;  /* 0x8b88000036087fae */ /* 0x020fe80008121848 */
[----:B------:R-:W-:Y:S04]  /*4f9a0*/  LDGSTS.E [R7+-0x74700], desc[UR8][R58.64], P3 ;  /* 0x8b9000003a077fae */ /* 0x000fe80009921848 */
[----:B------:R-:W-:Y:S04]  /*4f9b0*/  LDGSTS.E [R4+-0x74680], desc[UR8][R172.64], P6 ;  /* 0x8b980000ac047fae */ /* 0x000fe8000b121848 */
[----:B------:R-:W5:Y:S04]  /*4f9c0*/  LDL.64 R54, [R1+0x7060] ;  /* 0x0070600001367983 */ /* 0x000f680000100a00 */
[----:B------:R-:W-:Y:S04]  /*4f9d0*/  LDGSTS.E [R3+-0x73800], desc[UR8][R68.64], P4 ;  /* 0x8c80000044037fae */ /* 0x000fe8000a121848 */
[----:B------:R-:W-:Y:S04]  /*4f9e0*/  LDGSTS.E [R9+-0x73780], desc[UR8][R204.64], P0 ;  /* 0x8c880000cc097fae */ /* 0x000fe80008121848 */
[----:B------:R-:W-:Y:S04]  /*4f9f0*/  LDGSTS.E [R8+-0x73700], desc[UR8][R56.64], P3 ;  /* 0x8c90000038087fae */ /* 0x000fe80009921848 */
[----:B------:R-:W5:Y:S04]  /*4fa00*/  LDL.64 R68, [R1+0x6f78] ;  /* 0x006f780001447983 */ /* 0x000f680000100a00 */
[----:B------:R-:W-:Y:S04]  /*4fa10*/  LDGSTS.E [R7+-0x73680], desc[UR8][R170.64], P6 ;  /* 0x8c980000aa077fae */ /* 0x000fe8000b121848 */
[----:B------:R-:W5:Y:S04]  /*4fa20*/  LDL.64 R204, [R1+0x7080] ;  /* 0x0070800001cc7983 */ /* 0x000f680000100a00 */
[----:B----4-:R-:W-:Y:S04]  /*4fa30*/  LDGSTS.E [R4+-0x72800], desc[UR8][R206.64], P4 ;  /* 0x8d800000ce047fae */ /* 0x010fe8000a121848 */
[----:B------:R-:W4:Y:S04]  /*4fa40*/  LDL.64 R206, [R1+0x6e90] ;  /* 0x006e900001ce7983 */ /* 0x000f280000100a00 */
[----:B------:R-:W-:Y:S04]  /*4fa50*/  LDGSTS.E [R3+-0x72780], desc[UR8][R208.64], P0 ;  /* 0x8d880000d0037fae */ /* 0x000fe80008121848 */
[----:B------:R-:W-:Y:S04]  /*4fa60*/  LDGSTS.E [R9+-0x72700], desc[UR8][R210.64], P3 ;  /* 0x8d900000d2097fae */ /* 0x000fe80009921848 */
[----:B------:R-:W-:Y:S04]  /*4fa70*/  LDGSTS.E [R8+-0x72680], desc[UR8][R168.64], P6 ;  /* 0x8d980000a8087fae */ /* 0x000fe8000b121848 */
[----:B------:R-:W4:Y:S04]  /*4fa80*/  LDL.64 R208, [R1+0x240] ;  /* 0x0002400001d07983 */ /* 0x000f280000100a00 */
[----:B------:R-:W4:Y:S04]  /*4fa90*/  LDL.64 R210, [R1+0x3b0] ;  /* 0x0003b00001d27983 */ /* 0x000f280000100a00 */
[----:B--2---:R-:W-:Y:S04]  /*4faa0*/  LDGSTS.E [R7+-0x71800], desc[UR8][R50.64], P4 ;  /* 0x8e80000032077fae */ /* 0x004fe8000a121848 */
[----:B------:R-:W2:Y:S04]  /*4fab0*/  LDL.64 R50, [R1+0x2a0] ;  /* 0x0002a00001327983 */ /* 0x000ea80000100a00 */
[----:B---3--:R-:W-:Y:S04]  /*4fac0*/  LDGSTS.E [R4+-0x71780], desc[UR8][R52.64], P0 ;  /* 0x8e88000034047fae */ /* 0x008fe80008121848 */
[----:B------:R-:W-:Y:S04]  /*4fad0*/  LDGSTS.E [R3+-0x71700], desc[UR8][R44.64], P3 ;  /* 0x8e9000002c037fae */ /* 0x000fe80009921848 */
[----:B------:R-:W-:Y:S04]  /*4fae0*/  LDGSTS.E [R8+-0x71680], desc[UR8][R166.64], P6 ;  /* 0x8e980000a6087fae */ /* 0x000fe8000b121848 */
[----:B------:R-:W3:Y:S04]  /*4faf0*/  LDL.64 R52, [R1+0x38] ;  /* 0x0000380001347983 */ /* 0x000ee80000100a00 */
[----:B------:R-:W2:Y:S04]  /*4fb00*/  LDL.64 R44, [R1+0x8] ;  /* 0x00000800012c7983 */ /* 0x000ea80000100a00 */
[----:B------:R-:W3:Y:S04]  /*4fb10*/  LDL.64 R8, [R1+0x70a8] ;  /* 0x0070a80001087983 */ /* 0x000ee80000100a00 */
[----:B-----5:R-:W-:Y:S04]  /*4fb20*/  LDGSTS.E [R7+-0x70800], desc[UR8][R54.64], P4 ;  /* 0x8f80000036077fae */ /* 0x020fe8000a121848 */
[----:B------:R-:W5:Y:S04]  /*4fb30*/  LDL.64 R54, [R1+0x310] ;  /* 0x0003100001367983 */ /* 0x000f680000100a00 */
[----:B------:R-:W-:Y:S04]  /*4fb40*/  LDGSTS.E [R4+-0x70780], desc[UR8][R68.64], P0 ;  /* 0x8f88000044047fae */ /* 0x000fe80008121848 */
[----:B------:R1:W-:Y:S04]  /*4fb50*/  LDGSTS.E [R3+-0x70700], desc[UR8][R46.64], P3 ;  /* 0x8f9000002e037fae */ /* 0x0003e80009921848 */
[----:B------:R1:W-:Y:S04]  /*4fb60*/  LDGSTS.E [R2+-0x70680], desc[UR8][R164.64], P6 ;  /* 0x8f980000a4027fae */ /* 0x0003e8000b121848 */
[----:B------:R-:W5:Y:S04]  /*4fb70*/  LDL.64 R68, [R1+0xb8] ;  /* 0x0000b80001447983 */ /* 0x000f680000100a00 */
[----:B------:R-:W5:Y:S04]  /*4fb80*/  LDL.64 R46, [R1+0x7020] ;  /* 0x00702000012e7983 */ /* 0x000f680000100a00 */
[----:B----4-:R-:W-:Y:S04]  /*4fb90*/  LDGSTS.E [R5+-0x77600], desc[UR8][R206.64], P4 ;  /* 0x88a00000ce057fae */ /* 0x010fe8000a121848 */
[----:B------:R-:W4:Y:S04]  /*4fba0*/  LDL.64 R206, [R1+0x7088] ;  /* 0x0070880001ce7983 */ /* 0x000f280000100a00 */
[----:B------:R-:W-:Y:S04]  /*4fbb0*/  LDGSTS.E [R5+-0x77580], desc[UR8][R208.64], P0 ;  /* 0x88a80000d0057fae */ /* 0x000fe80008121848 */
[----:B------:R-:W4:Y:S04]  /*4fbc0*/  LDL.64 R208, [R1+0x6fc0] ;  /* 0x006fc00001d07983 */ /* 0x000f280000100a00 */
[----:B--2---:R-:W-:Y:S04]  /*4fbd0*/  LDGSTS.E [R5+-0x77500], desc[UR8][R44.64], P3 ;  /* 0x88b000002c057fae */ /* 0x004fe80009921848 */
[----:B------:R-:W-:Y:S04]  /*4fbe0*/  LDGSTS.E [R5+-0x77480], desc[UR8][R162.64], P6 ;  /* 0x88b80000a2057fae */ /* 0x000fe8000b121848 */
[----:B------:R-:W-:Y:S04]  /*4fbf0*/  LDGSTS.E [R5+-0x76600], desc[UR8][R210.64], P4 ;  /* 0x89a00000d2057fae */ /* 0x000fe8000a121848 */
[----:B------:R-:W2:Y:S04]  /*4fc00*/  LDL.64 R44, [R1+0x6fb0] ;  /* 0x006fb000012c7983 */ /* 0x000ea80000100a00 */
[----:B------:R-:W-:Y:S04]  /*4fc10*/  LDGSTS.E [R5+-0x76580], desc[UR8][R50.64], P0 ;  /* 0x89a8000032057fae */ /* 0x000fe80008121848 */
[----:B---3--:R-:W-:Y:S04]  /*4fc20*/  LDGSTS.E [R5+-0x76500], desc[UR8][R52.64], P3 ;  /* 0x89b0000034057fae */ /* 0x008fe80009921848 */
[----:B------:R-:W-:Y:S04]  /*4fc30*/  LDGSTS.E [R5+-0x76480], desc[UR8][R160.64], P6 ;  /* 0x89b80000a0057fae */ /* 0x000fe8000b121848 */
[----:B------:R-:W3:Y:S04]  /*4fc40*/  LDL.64 R210, [R1+0x328] ;  /* 0x0003280001d27983 */ /* 0x000ee80000100a00 */
[----:B------:R-:W-:Y:S04]  /*4fc50*/  LDGSTS.E [R5+-0x75600], desc[UR8][R70.64], P4 ;  /* 0x8aa0000046057fae */ /* 0x000fe8000a121848 */
[----:B------:R-:W3:Y:S04]  /*4fc60*/  LDL.64 R50, [R1+0x6e98] ;  /* 0x006e980001327983 */ /* 0x000ee80000100a00 */
[----:B------:R-:W3:Y:S04]  /*4fc70*/  LDL.64 R52, [R1+0x248] ;  /* 0x0002480001347983 */ /* 0x000ee80000100a00 */
[----:B------:R-:W-:Y:S04]  /*4fc80*/  LDGSTS.E [R5+-0x75580], desc[UR8][R120.64], P0 ;  /* 0x8aa8000078057fae */ /* 0x000fe80008121848 */
[----:B------:R-:W3:Y:S04]  /*4fc90*/  LDL.LU.64 R70, [R1+0x76e8] ;  /* 0x0076e80001467983 */ /* 0x000ee80000300a00 */
[----:B------:R-:W-:Y:S04]  /*4fca0*/  LDGSTS.E [R5+-0x75500], desc[UR8][R48.64], P3 ;  /* 0x8ab0000030057fae */ /* 0x000fe80009921848 */
[----:B------:R-:W3:Y:S04]  /*4fcb0*/  LDL.LU.64 R120, [R1+0x76e0] ;  /* 0x0076e00001787983 */ /* 0x000ee80000300a00 */
[----:B------:R-:W-:Y:S04]  /*4fcc0*/  LDGSTS.E [R5+-0x75480], desc[UR8][R158.64], P6 ;  /* 0x8ab800009e057fae */ /* 0x000fe8000b121848 */
[----:B------:R-:W3:Y:S04]  /*4fcd0*/  LDL.LU.64 R48, [R1+0x76d8] ;  /* 0x0076d80001307983 */ /* 0x000ee80000300a00 */
[----:B------:R-:W-:Y:S04]  /*4fce0*/  LDGSTS.E [R5+-0x74600], desc[UR8][R110.64], P4 ;  /* 0x8ba000006e057fae */ /* 0x000fe8000a121848 */
[----:B-----5:R-:W-:Y:S04]  /*4fcf0*/  LDGSTS.E [R5+-0x74580], desc[UR8][R54.64], P0 ;  /* 0x8ba8000036057fae */ /* 0x020fe80008121848 */
[----:B------:R-:W-:Y:S04]  /*4fd00*/  LDGSTS.E [R5+-0x74500], desc[UR8][R68.64], P3 ;  /* 0x8bb0000044057fae */ /* 0x000fe80009921848 */
[----:B------:R-:W5:Y:S04]  /*4fd10*/  LDL.LU.64 R110, [R1+0x76d0] ;  /* 0x0076d000016e7983 */ /* 0x000f680000300a00 */
[----:B------:R-:W5:Y:S04]  /*4fd20*/  LDL.64 R54, [R1] ;  /* 0x0000000001367983 */ /* 0x000f680000100a00 */
[----:B------:R-:W-:Y:S04]  /*4fd30*/  LDGSTS.E [R5+-0x74480], desc[UR8][R156.64], P6 ;  /* 0x8bb800009c057fae */ /* 0x000fe8000b121848 */
[----:B------:R-:W-:Y:S04]  /*4fd40*/  LDGSTS.E [R5+-0x73600], desc[UR8][R46.64], P4 ;  /* 0x8ca000002e057fae */ /* 0x000fe8000a121848 */
[----:B------:R-:W5:Y:S04]  /*4fd50*/  LDL.64 R68, [R1+0x6eb8] ;  /* 0x006eb80001447983 */ /* 0x000f680000100a00 */
[----:B------:R-:W-:Y:S04]  /*4fd60*/  LDGSTS.E [R5+-0x73580], desc[UR8][R36.64], P0 ;  /* 0x8ca8000024057fae */ /* 0x000fe80008121848 */
[----:B------:R-:W5:Y:S04]  /*4fd70*/  LDL.64 R46, [R1+0x2a8] ;  /* 0x0002a800012e7983 */ /* 0x000f680000100a00 */
[----:B------:R-:W-:Y:S04]  /*4fd80*/  LDGSTS.E [R5+-0x73500], desc[UR8][R38.64], P3 ;  /* 0x8cb0000026057fae */ /* 0x000fe80009921848 */
[----:B------:R-:W-:Y:S04]  /*4fd90*/  LDGSTS.E [R5+-0x73480], desc[UR8][R154.64], P6 ;  /* 0x8cb800009a057fae */ /* 0x000fe8000b121848 */
[----:B------:R-:W-:Y:S04]  /*4fda0*/  LDGSTS.E [R5+-0x72600], desc[UR8][R22.64], P4 ;  /* 0x8da0000016057fae */ /* 0x000fe8000a121848 */
[----:B------:R-:W-:Y:S04]  /*4fdb0*/  LDGSTS.E [R5+-0x72580], desc[UR8][R242.64], P0 ;  /* 0x8da80000f2057fae */ /* 0x000fe80008121848 */
[----:B------:R-:W-:Y:S04]  /*4fdc0*/  LDGSTS.E [R5+-0x72500], desc[UR8][R40.64], P3 ;  /* 0x8db0000028057fae */ /* 0x000fe80009921848 */
[----:B------:R-:W-:Y:S01]  /*4fdd0*/  LDGSTS.E [R5+-0x72480], desc[UR8][R152.64], P6 ;  /* 0x8db8000098057fae */ /* 0x000fe2000b121848 */
[----:B-1----:R-:W-:-:S03]  /*4fde0*/  VIADD R3, R0, 0x100000 ;  /* 0x0010000000037836 */ /* 0x002fc60000000000 */
[----:B------:R-:W-:Y:S01]  /*4fdf0*/  LDGSTS.E [R5+-0x71600], desc[UR8][R204.64], P4 ;  /* 0x8ea00000cc057fae */ /* 0x000fe2000a121848 */
[C---:B------:R-:W-:Y:S01]  /*4fe00*/  VIADD R2, R0.reuse, 0x100000 ;  /* 0x0010000000027836 */ /* 0x040fe20000000000 */
[C---:B------:R-:W-:Y:S01]  /*4fe10*/  IADD3 R7, R0.reuse, 0x100000, RZ ;  /* 0x0010000000077810 */ /* 0x040fe20007ffe0ff */
[C---:B------:R-:W-:Y:S01]  /*4fe20*/  VIADD R4, R0.reuse, 0x100000 ;  /* 0x0010000000047836 */ /* 0x040fe20000000000 */
[----:B------:R-:W5:Y:S04]  /*4fe30*/  LDL.64 R242, [R1+0x6ff0] ;  /* 0x006ff00001f27983 */ /* 0x000f680000100a00 */
[----:B------:R-:W5:Y:S04]  /*4fe40*/  LDL.64 R22, [R1+0x6ea0] ;  /* 0x006ea00001167983 */ /* 0x000f680000100a00 */
[----:B------:R-:W5:Y:S04]  /*4fe50*/  LDL.64 R36, [R1+0x6ec0] ;  /* 0x006ec00001247983 */ /* 0x000f680000100a00 */
[----:B------:R-:W5:Y:S04]  /*4fe60*/  LDL.64 R38, [R1+0x2b0] ;  /* 0x0002b00001267983 */ /* 0x000f680000100a00 */
[----:B------:R-:W5:Y:S04]  /*4fe70*/  LDL.64 R40, [R1+0x6ec8] ;  /* 0x006ec80001287983 */ /* 0x000f680000100a00 */
[----:B------:R-:W5:Y:S04]  /*4fe80*/  LDL.64 R204, [R1+0x170] ;  /* 0x0001700001cc7983 */ /* 0x000f680000100a00 */
[----:B--2---:R-:W-:Y:S04]  /*4fe90*/  LDGSTS.E [R5+-0x71580], desc[UR8][R44.64], P0 ;  /* 0x8ea800002c057fae */ /* 0x004fe80008121848 */
[----:B------:R-:W-:Y:S04]  /*4fea0*/  LDGSTS.E [R5+-0x71500], desc[UR8][R42.64], P3 ;  /* 0x8eb000002a057fae */ /* 0x000fe80009921848 */
[----:B------:R-:W-:Y:S04]  /*4feb0*/  LDGSTS.E [R5+-0x71480], desc[UR8][R150.64], P6 ;  /* 0x8eb8000096057fae */ /* 0x000fe8000b121848 */
[----:B----4-:R-:W-:Y:S04]  /*4fec0*/  LDGSTS.E [R5+-0x70600], desc[UR8][R206.64], P4 ;  /* 0x8fa00000ce057fae */ /* 0x010fe8000a121848 */
[----:B------:R-:W2:Y:S04]  /*4fed0*/  LDL.64 R42, [R1+0x368] ;  /* 0x00036800012a7983 */ /* 0x000ea80000100a00 */
[----:B------:R-:W4:Y:S04]  /*4fee0*/  LDL.64 R44, [R1+0x178] ;  /* 0x00017800012c7983 */ /* 0x000f280000100a00 */
[----:B------:R-:W-:Y:S04]  /*4fef0*/  LDGSTS.E [R5+-0x70580], desc[UR8][R208.64], P0 ;  /* 0x8fa80000d0057fae */ /* 0x000fe80008121848 */
[----:B---3--:R-:W-:Y:S04]  /*4ff00*/  LDGSTS.E [R5+-0x70500], desc[UR8][R210.64], P3 ;  /* 0x8fb00000d2057fae */ /* 0x008fe80009921848 */
[----:B------:R1:W-:Y:S04]  /*4ff10*/  LDGSTS.E [R5+-0x70480], desc[UR8][R148.64], P6 ;  /* 0x8fb8000094057fae */ /* 0x0003e8000b121848 */
[----:B------:R-:W-:Y:S04]  /*4ff20*/  LDGSTS.E [R3+-0x77400], desc[UR8][R50.64], P4 ;  /* 0x88c0000032037fae */ /* 0x000fe8000a121848 */
[----:B------:R-:W3:Y:S01]  /*4ff30*/  LDL.64 R210, [R1+0x6fb8] ;  /* 0x006fb80001d27983 */ /* 0x000ee20000100a00 */
[----:B-1----:R-:W-:-:S03]  /*4ff40*/  VIADD R5, R0, 0x100000 ;  /* 0x0010000000057836 */ /* 0x002fc60000000000 */
[----:B------:R-:W-:Y:S04]  /*4ff50*/  LDGSTS.E [R2+-0x77380], desc[UR8][R52.64], P0 ;  /* 0x88c8000034027fae */ /* 0x000fe80008121848 */
[----:B------:R-:W3:Y:S04]  /*4ff60*/  LDL.64 R50, [R1+0x320] ;  /* 0x0003200001327983 */ /* 0x000ee80000100a00 */
[----:B------:R-:W3:Y:S04]  /*4ff70*/  LDL.64 R206, [R1+0x6fc8] ;  /* 0x006fc80001ce7983 */ /* 0x000ee80000100a00 */
[----:B------:R-:W3:Y:S04]  /*4ff80*/  LDL.64 R52, [R1+0x7030] ;  /* 0x0070300001347983 */ /* 0x000ee80000100a00 */
[----:B------:R-:W3:Y:S04]  /*4ff90*/  LDL.64 R208, [R1+0x330] ;  /* 0x0003300001d07983 */ /* 0x000ee80000100a00 */
[----:B-----5:R-:W-:Y:S04]  /*4ffa0*/  LDGSTS.E [R7+-0x77300], desc[UR8][R54.64], P3 ;  /* 0x88d0000036077fae */ /* 0x020fe80009921848 */
[----:B------:R-:W-:Y:S04]  /*4ffb0*/  LDGSTS.E [R5+-0x77280], desc[UR8][R146.64], P6 ;  /* 0x88d8000092057fae */ /* 0x000fe8000b121848 */
[----:B------:R-:W5:Y:S04]  /*4ffc0*/  LDL.64 R54, [R1+0x6f30] ;  /* 0x006f300001367983 */ /* 0x000f680000100a00 */
[----:B------:R-:W-:Y:S04]  /*4ffd0*/  LDGSTS.E [R4+-0x76400], desc[UR8][R68.64], P4 ;  /* 0x89c0000044047fae */ /* 0x000fe8000a121848 */
[----:B------:R-:W-:Y:S04]  /*4ffe0*/  LDGSTS.E [R3+-0x76380], desc[UR8][R46.64], P0 ;  /* 0x89c800002e037fae */ /* 0x000fe80008121848 */
[----:B------:R-:W-:Y:S04]  /*4fff0*/  LDGSTS.E [R2+-0x76300], desc[UR8][R34.64], P3 ;  /* 0x89d0000022027fae */ /* 0x000fe80009921848 */
[----:B------:R-:W5:Y:S04]  /*50000*/  LDL.64 R68, [R1+0x7070] ;  /* 0x0070700001447983 */ /* 0x000f680000100a00 */
[----:B------:R-:W5:Y:S04]  /*50010*/  LDL.64 R46, [R1+0x6f98] ;  /* 0x006f9800012e7983 */ /* 0x000f680000100a00 */
[----:B------:R-:W-:Y:S04]  /*50020*/  LDGSTS.E [R7+-0x76280], desc[UR8][R144.64], P6 ;  /* 0x89d8000090077fae */ /* 0x000fe8000b121848 */
[----:B--2---:R-:W-:Y:S04]  /*50030*/  LDGSTS.E [R5+-0x75400], desc[UR8][R42.64], P4 ;  /* 0x8ac000002a057fae */ /* 0x004fe8000a121848 */
[----:B----4-:R-:W-:Y:S04]  /*50040*/  LDGSTS.E [R4+-0x75380], desc[UR8][R44.64], P0 ;  /* 0x8ac800002c047fae */ /* 0x010fe80008121848 */
[----:B------:R-:W-:Y:S04]  /*50050*/  LDGSTS.E [R3+-0x75300], desc[UR8][R32.64], P3 ;  /* 0x8ad0000020037fae */ /* 0x000fe80009921848 */
[----:B------:R-:W-:Y:S04]  /*50060*/  LDGSTS.E [R2+-0x75280], desc[UR8][R142.64], P6 ;  /* 0x8ad800008e027fae */ /* 0x000fe8000b121848 */
[----:B------:R-:W2:Y:S04]  /*50070*/  LDL.64 R42, [R1+0x7090] ;  /* 0x00709000012a7983 */ /* 0x000ea80000100a00 */
[----:B------:R-:W4:Y:S04]  /*50080*/  LDL.64 R44, [R1+0x6fd0] ;  /* 0x006fd000012c7983 */ /* 0x000f280000100a00 */
[----:B---3--:R-:W-:Y:S04]  /*50090*/  LDGSTS.E [R7+-0x74400], desc[UR8][R210.64], P4 ;  /* 0x8bc00000d2077fae */ /* 0x008fe8000a121848 */
[----:B------:R-:W-:Y:S04]  /*500a0*/  LDGSTS.E [R5+-0x74380], desc[UR8][R50.64], P0 ;  /* 0x8bc8000032057fae */ /* 0x000fe80008121848 */
[----:B------:R-:W-:Y:S04]  /*500b0*/  LDGSTS.E [R4+-0x74300], desc[UR8][R30.64], P3 ;  /* 0x8bd000001e047fae */ /* 0x000fe80009921848 */
[----:B------:R-:W-:Y:S04]  /*500c0*/  LDGSTS.E [R3+-0x74280], desc[UR8][R140.64], P6 ;  /* 0x8bd800008c037fae */ /* 0x000fe8000b121848 */
[----:B------:R-:W-:Y:S01]  /*500d0*/  LDGSTS.E [R2+-0x73400], desc[UR8][R52.64], P4 ;  /* 0x8cc0000034027fae */ /* 0x000fe2000a121848 */
[----:B------:R-:W-:-:S03]  /*500e0*/  VIADD R0, R0, 0x100000 ;  /* 0x0010000000007836 */ /* 0x000fc60000000000 */
[----:B------:R-:W3:Y:S04]  /*500f0*/  LDL.64 R210, [R1+0xc0] ;  /* 0x0000c00001d27983 */ /* 0x000ee80000100a00 */
[----:B------:R-:W3:Y:S04]  /*50100*/  LDL.64 R50, [R1+0x7048] ;  /* 0x0070480001327983 */ /* 0x000ee80000100a00 */
        /* <DEDUP_REMOVED lines=8> */
[----:B------:R-:W-:Y:S04]  /*50190*/  LDGSTS.E [R5+-0x72280], desc[UR8][R136.64], P6 ;  /* 0x8dd8000088057fae */ /* 0x000fe8000b121848 */
[----:B------:R-:W3:Y:S04]  /*501a0*/  LDL.64 R46, [R1+0x70a0] ;  /* 0x0070a000012e7983 */ /* 0x000ee80000100a00 */
[----:B------:R-:W5:Y:S04]  /*501b0*/  LDL.64 R68, [R1+0x7078] ;  /* 0x0070780001447983 */ /* 0x000f680000100a00 */
        /* <DEDUP_REMOVED lines=8> */
[----:B------:R-:W3:Y:S04]  /*50240*/  LDL.64 R4, [R1+0x350] ;  /* 0x0003500001047983 */ /* 0x000ee80000100a00 */
[----:B------:R-:W4:Y:S04]  /*50250*/  LDL.64 R46, [R1+0x6fe0] ;  /* 0x006fe000012e7983 */ /* 0x000f280000100a00 */
[----:B------:R-:W4:Y:S04]  /*50260*/  LDL.LU.64 R242, [R1+0x76c8] ;  /* 0x0076c80001f27983 */ /* 0x000f280000300a00 */
[----:B---3--:R-:W-:Y:S04]  /*50270*/  LDGSTS.E [R2+-0x70300], desc[UR8][R4.64], P3 ;  /* 0x8fd0000004027fae */ /* 0x008fe80009921848 */
[----:B------:R-:W-:Y:S04]  /*50280*/  LDGSTS.E [R0+-0x70280], desc[UR8][R132.64], P6 ;  /* 0x8fd8000084007fae */ /* 0x000fe8000b121848 */
[----:B------:R-:W-:Y:S04]  /*50290*/  LDGSTS.E [R6+-0x77200], desc[UR8][R22.64], P4 ;  /* 0x88e0000016067fae */ /* 0x000fe8000a121848 */
[----:B------:R-:W3:Y:S04]  /*502a0*/  LDL.64 R2, [R1+0x250] ;  /* 0x0002500001027983 */ /* 0x000ee80000100a00 */
[----:B------:R1:W-:Y:S04]  /*502b0*/  STL [R1+0x1570], RZ ;  /* 0x001570ff01007387 */ /* 0x0003e80000100800 */
[----:B------:R1:W-:Y:S04]  /*502c0*/  STL [R1+0x1574], RZ ;  /* 0x001574ff01007387 */ /* 0x0003e80000100800 */
[----:B------:R-:W4:Y:S04]  /*502d0*/  LDL.LU.64 R22, [R1+0x76c0] ;  /* 0x0076c00001167983 */ /* 0x000f280000300a00 */
[----:B------:R1:W-:Y:S04]  /*502e0*/  STL [R1+0x1578], RZ ;  /* 0x001578ff01007387 */ /* 0x0003e80000100800 */
        /* <DEDUP_REMOVED lines=641> */
[----:B---3--:R-:W-:Y:S04]  /*52b00*/  LDGSTS.E [R6+-0x77180], desc[UR8][R2.64], P0 ;  /* 0x88e8000002067fae */ /* 0x008fe80008121848 */
[----:B------:R1:W-:Y:S04]  /*52b10*/  STL [R1+0xb20], RZ ;  /* 0x000b20ff01007387 */ /* 0x0003e80000100800 */
[----:B------:R-:W-:Y:S04]  /*52b20*/  LDGSTS.E [R6+-0x77100], desc[UR8][R250.64], P3 ;  /* 0x88f00000fa067fae */ /* 0x000fe80009921848 */
        /* <DEDUP_REMOVED lines=31> */
[----:B-----5:R-:W-:Y:S04]  /*52d20*/  LDGSTS.E [R6+-0x73100], desc[UR8][R54.64], P3 ;  /* 0x8cf0000036067fae */ /* 0x020fe80009921848 */
[----:B------:R1:W-:Y:S04]  /*52d30*/  STL [R1+0x11c4], RZ ;  /* 0x0011c4ff01007387 */ /* 0x0003e80000100800 */
[----:B------:R-:W-:Y:S04]  /*52d40*/  LDGSTS.E [R6+-0x73080], desc[UR8][R122.64], P6 ;  /* 0x8cf800007a067fae */ /* 0x000fe8000b121848 */
[----:B------:R1:W-:Y:S04]  /*52d50*/  STL [R1+0x11c8], RZ ;  /* 0x0011c8ff01007387 */ /* 0x0003e80000100800 */
[----:B------:R-:W-:Y:S04]  /*52d60*/  LDGSTS.E [R6+-0x72200], desc[UR8][R68.64], P4 ;  /* 0x8de0000044067fae */ /* 0x000fe8000a121848 */
[----:B------:R1:W-:Y:S04]  /*52d70*/  STL [R1+0x11cc], RZ ;  /* 0x0011ccff01007387 */ /* 0x0003e80000100800 */
[----:B--2---:R-:W-:Y:S04]  /*52d80*/  LDGSTS.E [R6+-0x72180], desc[UR8][R42.64], P0 ;  /* 0x8de800002a067fae */ /* 0x004fe80008121848 */
[----:B------:R1:W-:Y:S04]  /*52d90*/  STL [R1+0x12b0], RZ ;  /* 0x0012b0ff01007387 */ /* 0x0003e80000100800 */
[----:B------:R-:W-:Y:S04]  /*52da0*/  LDGSTS.E [R6+-0x72100], desc[UR8][R70.64], P3 ;  /* 0x8df0000046067fae */ /* 0x000fe80009921848 */
[----:B------:R1:W-:Y:S04]  /*52db0*/  STL [R1+0x12b4], RZ ;  /* 0x0012b4ff01007387 */ /* 0x0003e80000100800 */
[----:B------:R-:W-:Y:S04]  /*52dc0*/  LDGSTS.E [R6+-0x72080], desc[UR8][R120.64], P6 ;  /* 0x8df8000078067fae */ /* 0x000fe8000b121848 */
[----:B------:R1:W-:Y:S04]  /*52dd0*/  STL [R1+0x12b8], RZ ;  /* 0x0012b8ff01007387 */ /* 0x0003e80000100800 */
[----:B----4-:R2:W-:Y:S04]  /*52de0*/  LDGSTS.E [R6+-0x71200], desc[UR8][R44.64], P4 ;  /* 0x8ee000002c067fae */ /* 0x0105e8000a121848 */
[----:B------:R1:W-:Y:S04]  /*52df0*/  STL [R1+0x12bc], RZ ;  /* 0x0012bcff01007387 */ /* 0x0003e80000100800 */
[----:B------:R3:W-:Y:S04]  /*52e00*/  LDGSTS.E [R6+-0x71180], desc[UR8][R46.64], P0 ;  /* 0x8ee800002e067fae */ /* 0x0007e80008121848 */
        /* <DEDUP_REMOVED lines=13> */
[----:B------:R1:W-:Y:S04]  /*52ee0*/  STL [R1+0x8dc], RZ ;  /* 0x0008dcff01007387 */ /* 0x0003e80000100800 */
[----:B------:R-:W0:Y:S01]  /*52ef0*/  LDGDEPBAR ;  /* 0x00000000000079af */ /* 0x000e220000000000 */
[----:B------:R-:W-:-:S06]  /*52f00*/  UISETP.GE.AND UP0, UPT, UR7, 0x80, UPT ;  /* 0x000000800700788c */ /* 0x000fcc000bf06270 */
[----:B------:R-:W-:Y:S01]  /*52f10*/  PLOP3.LUT P0, PT, PT, PT, UP0, 0x40, 0x0 ;  /* 0x000000000000781c */ /* 0x000fe20003f0e808 */
[----:B------:R1:W-:Y:S01]  /*52f20*/  STL [R1+0x930], RZ ;  /* 0x000930ff01007387 */ /* 0x0003e20000100800 */
[----:B--2---:R-:W-:Y:S02]  /*52f30*/  CS2R R44, SRZ ;  /* 0x00000000002c7805 */ /* 0x004fe4000001ff00 */
[----:B---3--:R-:W-:Y:S02]  /*52f40*/  CS2R R46, SRZ ;  /* 0x00000000002e7805 */ /* 0x008fe4000001ff00 */
[----:B----4-:R-:W-:Y:S01]  /*52f50*/  CS2R R48, SRZ ;  /* 0x0000000000307805 */ /* 0x010fe2000001ff00 */
[----:B------:R1:W-:Y:S01]  /*52f60*/  STL [R1+0x934], RZ ;  /* 0x000934ff01007387 */ /* 0x0003e20000100800 */
[----:B------:R-:W-:Y:S02]  /*52f70*/  CS2R R50, SRZ ;  /* 0x0000000000327805 */ /* 0x000fe4000001ff00 */
[----:B------:R-:W-:-:S02]  /*52f80*/  CS2R R52, SRZ ;  /* 0x0000000000347805 */ /* 0x000fc4000001ff00 */
[----:B------:R-:W-:Y:S01]  /*52f90*/  CS2R R54, SRZ ;  /* 0x0000000000367805 */ /* 0x000fe2000001ff00 */
[----:B------:R1:W-:Y:S01]  /*52fa0*/  STL [R1+0x938], RZ ;  /* 0x000938ff01007387 */ /* 0x0003e20000100800 */
[----:B------:R-:W-:Y:S02]  /*52fb0*/  CS2R R40, SRZ ;  /* 0x0000000000287805 */ /* 0x000fe4000001ff00 */
[----:B------:R-:W-:Y:S02]  /*52fc0*/  CS2R R42, SRZ ;  /* 0x00000000002a7805 */ /* 0x000fe4000001ff00 */
[----:B------:R-:W-:Y:S01]  /*52fd0*/  CS2R R208, SRZ ;  /* 0x0000000000d07805 */ /* 0x000fe2000001ff00 */
        /* <DEDUP_REMOVED lines=9> */
[----:B------:R-:W-:-:S03]  /*53070*/  CS2R R38, SRZ ;  /* 0x0000000000267805 */ /* 0x000fc6000001ff00 */
        /* <DEDUP_REMOVED lines=309> */
[----:B------:R1:W-:Y:S01]  /*543d0*/  STL [R1+0x10ec], RZ ;  /* 0x0010ecff01007387 */ /* 0x0003e20000100800 */
[----:B------:R-:W-:Y:S05]  /*543e0*/  @P0 BRA `(.L_x_0) ;  /* 0x00000c3c00d80947 */ /* 0x000fea0003800000 */
[----:B------:R-:W2:Y:S04]  /*543f0*/  LDL.LU.64 R70, [R1+0x3e70] ;  /* 0x003e700001467983 */ /* 0x000ea80000300a00 */
[----:B------:R-:W3:Y:S04]  /*54400*/  LDL.LU.64 R36, [R1+0x3e78] ;  /* 0x003e780001247983 */ /* 0x000ee80000300a00 */
[----:B------:R-:W4:Y:S04]  /*54410*/  LDL.LU.64 R38, [R1+0x3e88] ;  /* 0x003e880001267983 */ /* 0x000f280000300a00 */
[----:B------:R-:W5:Y:S04]  /*54420*/  LDL.LU.64 R2, [R1+0x3e98] ;  /* 0x003e980001027983 */ /* 0x000f680000300a00 */
[----:B-1----:R-:W5:Y:S04]  /*54430*/  LDL.LU.64 R6, [R1+0x3e80] ;  /* 0x003e800001067983 */ /* 0x002f680000300a00 */
[----:B------:R-:W5:Y:S04]  /*54440*/  LDL.LU.64 R210, [R1+0x3e90] ;  /* 0x003e900001d27983 */ /* 0x000f680000300a00 */
[----:B------:R-:W5:Y:S04]  /*54450*/  LDL.LU.64 R204, [R1+0x3ea0] ;  /* 0x003ea00001cc7983 */ /* 0x000f680000300a00 */
[----:B------:R-:W5:Y:S04]  /*54460*/  LDL.LU.64 R206, [R1+0x3ea8] ;  /* 0x003ea80001ce7983 */ /* 0x000f680000300a00 */
[----:B------:R-:W5:Y:S04]  /*54470*/  LDL.LU.64 R42, [R1+0x3eb0] ;  /* 0x003eb000012a7983 */ /* 0x000f680000300a00 */
[----:B------:R-:W5:Y:S04]  /*54480*/  LDL.LU.64 R208, [R1+0x3ec0] ;  /* 0x003ec00001d07983 */ /* 0x000f680000300a00 */
[----:B------:R-:W5:Y:S04]  /*54490*/  LDL.LU.64 R68, [R1+0x3ee8] ;  /* 0x003ee80001447983 */ /* 0x000f680000300a00 */
[----:B--2---:R1:W-:Y:S01]  /*544a0*/  STL [R1+0x6444], R70 ;  /* 0x0064444601007387 */ /* 0x0043e20000100800 */
[----:B------:R-:W-:-:S03]  /*544b0*/  MOV R0, R71 ;  /* 0x0000004700007202 */ /* 0x000fc60000000f00 */
[----:B-1----:R-:W2:Y:S04]  /*544c0*/  LDL.LU.64 R70, [R1+0x3ef0] ;  /* 0x003ef00001467983 */ /* 0x002ea80000300a00 */
[----:B------:R1:W-:Y:S04]  /*544d0*/  STL [R1+0x6440], R0 ;  /* 0x0064400001007387 */ /* 0x0003e80000100800 */
[----:B---3--:R3:W-:Y:S01]  /*544e0*/  STL [R1+0x644c], R36 ;  /* 0x00644c2401007387 */ /* 0x0087e20000100800 */
[----:B-1----:R-:W-:-:S03]  /*544f0*/  IMAD.MOV.U32 R0, RZ, RZ, R37 ;  /* 0x000000ffff007224 */ /* 0x002fc600078e0025 */
[----:B---3--:R-:W3:Y:S04]  /*54500*/  LDL.LU.64 R36, [R1+0x3ef8] ;  /* 0x003ef80001247983 */ /* 0x008ee80000300a00 */
[----:B------:R1:W-:Y:S04]  /*54510*/  STL [R1+0x6448], R0 ;  /* 0x0064480001007387 */ /* 0x0003e80000100800 */
[----:B----4-:R4:W-:Y:S01]  /*54520*/  STL [R1+0x6454], R38 ;  /* 0x0064542601007387 */ /* 0x0109e20000100800 */
[----:B-1----:R-:W-:-:S03]  /*54530*/  IMAD.MOV.U32 R0, RZ, RZ, R39 ;  /* 0x000000ffff007224 */ /* 0x002fc600078e0027 */
[----:B----4-:R-:W4:Y:S04]  /*54540*/  LDL.LU.64 R38, [R1+0x3f00] ;  /* 0x003f000001267983 */ /* 0x010f280000300a00 */
[----:B------:R1:W-:Y:S04]  /*54550*/  STL [R1+0x6450], R0 ;  /* 0x0064500001007387 */ /* 0x0003e80000100800 */
[----:B-----5:R5:W-:Y:S01]  /*54560*/  STL [R1+0x645c], R2 ;  /* 0x00645c0201007387 */ /* 0x020be20000100800 */
[----:B-1----:R-:W-:-:S03]  /*54570*/  IMAD.MOV.U32 R0, RZ, RZ, R3 ;  /* 0x000000ffff007224 */ /* 0x002fc600078e0003 */
[----:B-----5:R-:W5:Y:S04]  /*54580*/  LDL.LU.64 R2, [R1+0x3f08] ;  /* 0x003f080001027983 */ /* 0x020f680000300a00 */
[----:B------:R1:W-:Y:S04]  /*54590*/  STL [R1+0x6458], R0 ;  /* 0x0064580001007387 */ /* 0x0003e80000100800 */
[----:B------:R1:W-:Y:S02]  /*545a0*/  STL [R1+0x6464], R6 ;  /* 0x0064640601007387 */ /* 0x0003e40000100800 */
[----:B-1----:R-:W-:-:S02]  /*545b0*/  MOV R0, R7 ;  /* 0x0000000700007202 */ /* 0x002fc40000000f00 */
[----:B------:R-:W5:Y:S04]  /*545c0*/  LDL.LU.64 R6, [R1+0x3eb8] ;  /* 0x003eb80001067983 */ /* 0x000f680000300a00 */
[----:B------:R1:W-:Y:S04]  /*545d0*/  STL [R1+0x6460], R0 ;  /* 0x0064600001007387 */ /* 0x0003e80000100800 */
[----:B------:R1:W-:Y:S02]  /*545e0*/  STL [R1+0x646c], R210 ;  /* 0x00646cd201007387 */ /* 0x0003e40000100800 */
[----:B-1----:R-:W-:-:S02]  /*545f0*/  IMAD.MOV.U32 R0, RZ, RZ, R211 ;  /* 0x000000ffff007224 */ /* 0x002fc400078e00d3 */
        /* <DEDUP_REMOVED lines=22> */
[----:B--2---:R2:W-:Y:S01]  /*54760*/  STL [R1+0x649c], R70 ;  /* 0x00649c4601007387 */ /* 0x0045e20000100800 */
[----:B-1----:R-:W-:-:S03]  /*54770*/  IMAD.MOV.U32 R0, RZ, RZ, R71 ;  /* 0x000000ffff007224 */ /* 0x002fc600078e0047 */
[----:B--2---:R-:W2:Y:S04]  /*54780*/  LDL.LU.64 R70, [R1+0x1728] ;  /* 0x0017280001467983 */ /* 0x004ea80000300a00 */
[----:B------:R1:W-:Y:S04]  /*54790*/  STL [R1+0x6498], R0 ;  /* 0x0064980001007387 */ /* 0x0003e80000100800 */
[----:B---3--:R3:W-:Y:S01]  /*547a0*/  STL [R1+0x64a4], R36 ;  /* 0x0064a42401007387 */ /* 0x0087e20000100800 */
[----:B-1----:R-:W-:-:S03]  /*547b0*/  MOV R0, R37 ;  /* 0x0000002500007202 */ /* 0x002fc60000000f00 */
        /* <DEDUP_REMOVED lines=43> */
[----:B-1----:R-:W-:-:S03]  /*54a70*/  IMAD.MOV.U32 R0, RZ, RZ, R37 ;  /* 0x000000ffff007224 */ /* 0x002fc600078e0025 */
[----:B---3--:R-:W3:Y:S04]  /*54a80*/  LDL.LU.64 R36, [R1+0x3cc0] ;  /* 0x003cc00001247983 */ /* 0x008ee80000300a00 */
[----:B------:R1:W-:Y:S04]  /*54a90*/  STL [R1+0x6420], R0 ;  /* 0x0064200001007387 */ /* 0x0003e80000100800 */
[----:B----4-:R4:W-:Y:S01]  /*54aa0*/  STL [R1+0x6424], R38 ;  /* 0x0064242601007387 */ /* 0x0109e20000100800 */
[----:B-1----:R-:W-:-:S03]  /*54ab0*/  MOV R0, R39 ;  /* 0x0000002700007202 */ /* 0x002fc60000000f00 */
        /* <DEDUP_REMOVED lines=47> */
[----:B-1----:R-:W-:-:S03]  /*54db0*/  MOV R0, R3 ;  /* 0x0000000300007202 */ /* 0x002fc60000000f00 */
        /* <DEDUP_REMOVED lines=31> */
[----:B-1----:R-:W-:-:S03]  /*54fb0*/  MOV R0, R71 ;  /* 0x0000004700007202 */ /* 0x002fc60000000f00 */
        /* <DEDUP_REMOVED lines=4661> */
[----:B------:R2:W-:Y:S02]  /*67310*/  STL [R1+0x5c88], R0 ;  /* 0x005c880001007387 */ /* 0x0005e40000100800 */
[----:B--2---:R-:W-:Y:S02]  /*67320*/  IMAD.MOV.U32 R0, RZ, RZ, R71 ;  /* 0x000000ffff007224 */ /* 0x004fe400078e0047 */
[----:B------:R1:W-:Y:S04]  /*67330*/  STL [R1+0x5c94], R70 ;  /* 0x005c944601007387 */ /* 0x0003e80000100800 */
[----:B-1----:R-:W2:Y:S04]  /*67340*/  LDL.LU.64 R70, [R1+0x5cf0] ;  /* 0x005cf00001467983 */ /* 0x002ea80000300a00 */
        /* <DEDUP_REMOVED lines=33> */
[----:B------:R-:W-:Y:S04]  /*67560*/  STL [R1+0x5cdc], R208 ;  /* 0x005cdcd001007387 */ /* 0x000fe80000100800 */
[----:B------:R-:W5:Y:S01]  /*67570*/  LDL.LU.64 R40, [R1+0x2758] ;  /* 0x0027580001287983 */ /* 0x000f620000300a00 */
[----:B-1----:R-:W-:-:S05]  /*67580*/  IMAD.MOV.U32 R0, RZ, RZ, R209 ;  /* 0x000000ffff007224 */ /* 0x002fca00078e00d1 */
[----:B------:R1:W-:Y:S04]  /*67590*/  STL [R1+0x5cd8], R0 ;  /* 0x005cd80001007387 */ /* 0x0003e80000100800 */
[----:B------:R1:W-:Y:S02]  /*675a0*/  STL [R1+0x5ce4], R68 ;  /* 0x005ce44401007387 */ /* 0x0003e40000100800 */
[----:B-1----:R-:W-:Y:S02]  /*675b0*/  MOV R0, R69 ;  /* 0x0000004500007202 */ /* 0x002fe40000000f00 */
        /* <DEDUP_REMOVED lines=27> */
[----:B-1----:R-:W-:Y:S02]  /*67770*/  IMAD.MOV.U32 R0, RZ, RZ, R205 ;  /* 0x000000ffff007224 */ /* 0x002fe400078e00cd */
[----:B------:R-:W5:Y:S04]  /*67780*/  LDL.LU.64 R210, [R1+0x5d78] ;  /* 0x005d780001d27983 */ /* 0x000f680000300a00 */
[----:B------:R-:W-:Y:S04]  /*67790*/  STL [R1+0x5d24], R206 ;  /* 0x005d24ce01007387 */ /* 0x000fe80000100800 */
[----:B------:R1:W-:Y:S04]  /*677a0*/  STL [R1+0x5d18], R0 ;  /* 0x005d180001007387 */ /* 0x0003e80000100800 */
[----:B------:R-:W5:Y:S01]  /*677b0*/  LDL.LU.64 R204, [R1+0x5d80] ;  /* 0x005d800001cc7983 */ /* 0x000f620000300a00 */
[----:B-1----:R-:W-:-:S03]  /*677c0*/  MOV R0, R207 ;  /* 0x000000cf00007202 */ /* 0x002fc60000000f00 */
[----:B------:R-:W-:Y:S04]  /*677d0*/  STL [R1+0x5d2c], R42 ;  /* 0x005d2c2a01007387 */ /* 0x000fe80000100800 */
[----:B------:R1:W-:Y:S04]  /*677e0*/  STL [R1+0x5d20], R0 ;  /* 0x005d200001007387 */ /* 0x0003e80000100800 */
[----:B------:R-:W5:Y:S01]  /*677f0*/  LDL.LU.64 R206, [R1+0x5d88] ;  /* 0x005d880001ce7983 */ /* 0x000f620000300a00 */
[----:B-1----:R-:W-:-:S03]  /*67800*/  IMAD.MOV.U32 R0, RZ, RZ, R43 ;  /* 0x000000ffff007224 */ /* 0x002fc600078e002b */
[----:B------:R-:W-:Y:S04]  /*67810*/  STL [R1+0x5d34], R40 ;  /* 0x005d342801007387 */ /* 0x000fe80000100800 */
[----:B------:R1:W-:Y:S04]  /*67820*/  STL [R1+0x5d28], R0 ;  /* 0x005d280001007387 */ /* 0x0003e80000100800 */
[----:B------:R-:W5:Y:S01]  /*67830*/  LDL.LU.64 R42, [R1+0x26a8] ;  /* 0x0026a800012a7983 */ /* 0x000f620000300a00 */
[----:B-1----:R-:W-:-:S03]  /*67840*/  IMAD.MOV.U32 R0, RZ, RZ, R41 ;  /* 0x000000ffff007224 */ /* 0x002fc600078e0029 */
[----:B------:R-:W-:Y:S04]  /*67850*/  STL [R1+0x5d3c], R68 ;  /* 0x005d3c4401007387 */ /* 0x000fe80000100800 */
[----:B------:R1:W-:Y:S02]  /*67860*/  STL [R1+0x5d30], R0 ;  /* 0x005d300001007387 */ /* 0x0003e40000100800 */
[----:B-1----:R-:W-:Y:S02]  /*67870*/  IMAD.MOV.U32 R0, RZ, RZ, R69 ;  /* 0x000000ffff007224 */ /* 0x002fe400078e0045 */
[----:B------:R-:W5:Y:S04]  /*67880*/  LDL.LU.64 R68, [R1+0x25e8] ;  /* 0x0025e80001447983 */ /* 0x000f680000300a00 */
[----:B------:R2:W-:Y:S02]  /*67890*/  STL [R1+0x5d38], R0 ;  /* 0x005d380001007387 */ /* 0x0005e40000100800 */
[----:B--2---:R-:W-:-:S02]  /*678a0*/  MOV R0, R71 ;  /* 0x0000004700007202 */ /* 0x004fc40000000f00 */
        /* <DEDUP_REMOVED lines=30> */
[----:B------:R1:W-:Y:S04]  /*67a90*/  STL [R1+0x5d78], R0 ;  /* 0x005d780001007387 */ /* 0x0003e80000100800 */
[----:B------:R-:W5:Y:S01]  /*67aa0*/  LDL.LU.64 R204, [R1+0x2490] ;  /* 0x0024900001cc7983 */ /* 0x000f620000300a00 */
[----:B-1----:R-:W-:-:S03]  /*67ab0*/  MOV R0, R207 ;  /* 0x000000cf00007202 */ /* 0x002fc60000000f00 */
[----:B------:R-:W-:Y:S04]  /*67ac0*/  STL [R1+0x5d8c], R42 ;  /* 0x005d8c2a01007387 */ /* 0x000fe80000100800 */
[----:B------:R1:W-:Y:S04]  /*67ad0*/  STL [R1+0x5d80], R0 ;  /* 0x005d800001007387 */ /* 0x0003e80000100800 */
[----:B------:R-:W5:Y:S04]  /*67ae0*/  LDL.LU.64 R206, [R1+0x2488] ;  /* 0x0024880001ce7983 */ /* 0x000f680000300a00 */
[----:B------:R-:W5:Y:S01]  /*67af0*/  LDL.LU.64 R40, [R1+0x2480] ;  /* 0x0024800001287983 */ /* 0x000f620000300a00 */
[----:B-1----:R-:W-:-:S05]  /*67b00*/  IMAD.MOV.U32 R0, RZ, RZ, R43 ;  /* 0x000000ffff007224 */ /* 0x002fca00078e002b */
[----:B------:R1:W-:Y:S04]  /*67b10*/  STL [R1+0x5d88], R0 ;  /* 0x005d880001007387 */ /* 0x0003e80000100800 */
[----:B------:R1:W-:Y:S02]  /*67b20*/  STL [R1+0x5d94], R68 ;  /* 0x005d944401007387 */ /* 0x0003e40000100800 */
[----:B-1----:R-:W-:Y:S02]  /*67b30*/  IMAD.MOV.U32 R0, RZ, RZ, R69 ;  /* 0x000000ffff007224 */ /* 0x002fe400078e0045 */
[----:B------:R-:W5:Y:S04]  /*67b40*/  LDL.LU.64 R68, [R1+0x5df0] ;  /* 0x005df00001447983 */ /* 0x000f680000300a00 */
[----:B------:R2:W-:Y:S02]  /*67b50*/  STL [R1+0x5d90], R0 ;  /* 0x005d900001007387 */ /* 0x0005e40000100800 */
[----:B--2---:R-:W-:-:S02]  /*67b60*/  IMAD.MOV.U32 R0, RZ, RZ, R71 ;  /* 0x000000ffff007224 */ /* 0x004fc400078e0047 */
[----:B------:R1:W-:Y:S04]  /*67b70*/  STL [R1+0x5d9c], R70 ;  /* 0x005d9c4601007387 */ /* 0x0003e80000100800 */
[----:B-1----:R-:W2:Y:S04]  /*67b80*/  LDL.LU.64 R70, [R1+0x5df8] ;  /* 0x005df80001467983 */ /* 0x002ea80000300a00 */
[----:B------:R1:W-:Y:S04]  /*67b90*/  STL [R1+0x5d98], R0 ;  /* 0x005d980001007387 */ /* 0x0003e80000100800 */
[----:B---3--:R3:W-:Y:S04]  /*67ba0*/  STL [R1+0x5da4], R36 ;  /* 0x005da42401007387 */ /* 0x0087e80000100800 */
[----:B------:R-:W2:Y:S01]  /*67bb0*/  LDL.LU.64 R42, [R1+0x5e00] ;  /* 0x005e0000012a7983 */ /* 0x000ea20000300a00 */
[----:B-1----:R-:W-:-:S03]  /*67bc0*/  MOV R0, R37 ;  /* 0x0000002500007202 */ /* 0x002fc60000000f00 */
[----:B----4-:R-:W-:Y:S04]  /*67bd0*/  STL [R1+0x5dac], R38 ;  /* 0x005dac2601007387 */ /* 0x010fe80000100800 */
[----:B------:R1:W-:Y:S04]  /*67be0*/  STL [R1+0x5da0], R0 ;  /* 0x005da00001007387 */ /* 0x0003e80000100800 */
[----:B---3--:R-:W3:Y:S01]  /*67bf0*/  LDL.LU.64 R36, [R1+0x5e08] ;  /* 0x005e080001247983 */ /* 0x008ee20000300a00 */
[----:B-1----:R-:W-:-:S03]  /*67c00*/  IMAD.MOV.U32 R0, RZ, RZ, R39 ;  /* 0x000000ffff007224 */ /* 0x002fc600078e0027 */
[----:B-----5:R-:W-:Y:S04]  /*67c10*/  STL [R1+0x5db4], R2 ;  /* 0x005db40201007387 */ /* 0x020fe80000100800 */
[----:B------:R1:W-:Y:S04]  /*67c20*/  STL [R1+0x5da8], R0 ;  /* 0x005da80001007387 */ /* 0x0003e80000100800 */
[----:B------:R-:W4:Y:S01]  /*67c30*/  LDL.LU.64 R38, [R1+0x2478] ;  /* 0x0024780001267983 */ /* 0x000f220000300a00 */
[----:B-1----:R-:W-:-:S03]  /*67c40*/  IMAD.MOV.U32 R0, RZ, RZ, R3 ;  /* 0x000000ffff007224 */ /* 0x002fc600078e0003 */
[----:B------:R-:W-:Y:S04]  /*67c50*/  STL [R1+0x5dbc], R6 ;  /* 0x005dbc0601007387 */ /* 0x000fe80000100800 */
[----:B------:R1:W-:Y:S04]  /*67c60*/  STL [R1+0x5db0], R0 ;  /* 0x005db00001007387 */ /* 0x0003e80000100800 */
[----:B------:R-:W5:Y:S01]  /*67c70*/  LDL.LU.64 R2, [R1+0x2470] ;  /* 0x0024700001027983 */ /* 0x000f620000300a00 */
[----:B-1----:R-:W-:-:S03]  /*67c80*/  IMAD.MOV.U32 R0, RZ, RZ, R7 ;  /* 0x000000ffff007224 */ /* 0x002fc600078e0007 */
        /* <DEDUP_REMOVED lines=16> */
[----:B------:R-:W-:Y:S04]  /*67d90*/  STL [R1+0x5de4], R40 ;  /* 0x005de42801007387 */ /* 0x000fe80000100800 */
[----:B------:R1:W-:Y:S04]  /*67da0*/  STL [R1+0x5dd8], R0 ;  /* 0x005dd80001007387 */ /* 0x0003e80000100800 */
[----:B------:R-:W5:Y:S01]  /*67db0*/  LDL.LU.64 R206, [R1+0x2450] ;  /* 0x0024500001ce7983 */ /* 0x000f620000300a00 */
[----:B-1----:R-:W-:-:S03]  /*67dc0*/  MOV R0, R41 ;  /* 0x0000002900007202 */ /* 0x002fc60000000f00 */
[----:B------:R-:W-:Y:S04]  /*67dd0*/  STL [R1+0x5dec], R68 ;  /* 0x005dec4401007387 */ /* 0x000fe80000100800 */
[----:B------:R1:W-:Y:S02]  /*67de0*/  STL [R1+0x5de0], R0 ;  /* 0x005de00001007387 */ /* 0x0003e40000100800 */
[----:B-1----:R-:W-:Y:S02]  /*67df0*/  IMAD.MOV.U32 R0, RZ, RZ, R69 ;  /* 0x000000ffff007224 */ /* 0x002fe400078e0045 */
[----:B------:R-:W5:Y:S04]  /*67e00*/  LDL.LU.64 R68, [R1+0x2798] ;  /* 0x0027980001447983 */ /* 0x000f680000300a00 */
[----:B------:R2:W-:Y:S02]  /*67e10*/  STL [R1+0x5de8], R0 ;  /* 0x005de80001007387 */ /* 0x0005e40000100800 */
[----:B--2---:R-:W-:-:S02]  /*67e20*/  IMAD.MOV.U32 R0, RZ, RZ, R71 ;  /* 0x000000ffff007224 */ /* 0x004fc400078e0047 */
[----:B------:R1:W-:Y:S04]  /*67e30*/  STL [R1+0x5df4], R70 ;  /* 0x005df44601007387 */ /* 0x0003e80000100800 */
[----:B------:R-:W-:Y:S04]  /*67e40*/  STL [R1+0x5dfc], R42 ;  /* 0x005dfc2a01007387 */ /* 0x000fe80000100800 */
[----:B------:R2:W-:Y:S04]  /*67e50*/  STL [R1+0x5df0], R0 ;  /* 0x005df00001007387 */ /* 0x0005e80000100800 */
[----:B-1----:R-:W5:Y:S01]  /*67e60*/  LDL.LU.64 R70, [R1+0x2448] ;  /* 0x0024480001467983 */ /* 0x002f620000300a00 */
[----:B--2---:R-:W-:-:S03]  /*67e70*/  IMAD.MOV.U32 R0, RZ, RZ, R43 ;  /* 0x000000ffff007224 */ /* 0x004fc600078e002b */
[----:B---3--:R-:W-:Y:S04]  /*67e80*/  STL [R1+0x5e04], R36 ;  /* 0x005e042401007387 */ /* 0x008fe80000100800 */
[----:B------:R1:W-:Y:S02]  /*67e90*/  STL [R1+0x5df8], R0 ;  /* 0x005df80001007387 */ /* 0x0003e40000100800 */
[----:B-1----:R-:W-:Y:S02]  /*67ea0*/  MOV R0, R37 ;  /* 0x0000002500007202 */ /* 0x002fe40000000f00 */
[----:B------:R-:W2:Y:S04]  /*67eb0*/  LDL.LU.64 R36, [R1+0x2440] ;  /* 0x0024400001247983 */ /* 0x000ea80000300a00 */
[----:B------:R1:W-:Y:S04]  /*67ec0*/  STL [R1+0x5e00], R0 ;  /* 0x005e000001007387 */ /* 0x0003e80000100800 */
[----:B----4-:R3:W-:Y:S01]  /*67ed0*/  STL [R1+0x5e0c], R38 ;  /* 0x005e0c2601007387 */ /* 0x0107e20000100800 */
[----:B-1----:R-:W-:-:S03]  /*67ee0*/  IMAD.MOV.U32 R0, RZ, RZ, R39 ;  /* 0x000000ffff007224 */ /* 0x002fc600078e0027 */
[----:B---3--:R-:W3:Y:S04]  /*67ef0*/  LDL.LU.64 R38, [R1+0x2438] ;  /* 0x0024380001267983 */ /* 0x008ee80000300a00 */
[----:B------:R1:W-:Y:S04]  /*67f00*/  STL [R1+0x5e08], R0 ;  /* 0x005e080001007387 */ /* 0x0003e80000100800 */
[----:B-----5:R4:W-:Y:S01]  /*67f10*/  STL [R1+0x5e14], R2 ;  /* 0x005e140201007387 */ /* 0x0209e20000100800 */
[----:B-1----:R-:W-:-:S03]  /*67f20*/  IMAD.MOV.U32 R0, RZ, RZ, R3 ;  /* 0x000000ffff007224 */ /* 0x002fc600078e0003 */
[----:B------:R-:W-:Y:S04]  /*67f30*/  STL [R1+0x5e1c], R6 ;  /* 0x005e1c0601007387 */ /* 0x000fe80000100800 */
[----:B------:R1:W-:Y:S04]  /*67f40*/  STL [R1+0x5e10], R0 ;  /* 0x005e100001007387 */ /* 0x0003e80000100800 */
[----:B----4-:R-:W4:Y:S01]  /*67f50*/  LDL.LU.64 R2, [R1+0x27a0] ;  /* 0x0027a00001027983 */ /* 0x010f220000300a00 */
[----:B-1----:R-:W-:-:S03]  /*67f60*/  IMAD.MOV.U32 R0, RZ, RZ, R7 ;  /* 0x000000ffff007224 */ /* 0x002fc600078e0007 */
        /* <DEDUP_REMOVED lines=10> */
[----:B------:R-:W5:Y:S04]  /*68010*/  LDL.LU.64 R52, [R1+0x5e80] ;  /* 0x005e800001347983 */ /* 0x000f680000300a00 */
[----:B------:R-:W5:Y:S01]  /*68020*/  LDL.LU.64 R54, [R1+0x5e88] ;  /* 0x005e880001367983 */ /* 0x000f620000300a00 */
[----:B-1----:R-:W-:-:S05]  /*68030*/  IMAD.MOV.U32 R0, RZ, RZ, R205 ;  /* 0x000000ffff007224 */ /* 0x002fca00078e00cd */
[----:B------:R1:W-:Y:S04]  /*68040*/  STL [R1+0x5e30], R0 ;  /* 0x005e300001007387 */ /* 0x0003e80000100800 */
[----:B------:R-:W-:Y:S04]  /*68050*/  STL [R1+0x5e3c], R206 ;  /* 0x005e3cce01007387 */ /* 0x000fe80000100800 */
[----:B------:R-:W5:Y:S01]  /*68060*/  LDL.LU.64 R40, [R1+0x27a8] ;  /* 0x0027a80001287983 */ /* 0x000f620000300a00 */
[----:B-1----:R-:W-:-:S03]  /*68070*/  IMAD.MOV.U32 R0, RZ, RZ, R207 ;  /* 0x000000ffff007224 */ /* 0x002fc600078e00cf */
[----:B------:R-:W5:Y:S04]  /*68080*/  LDL.LU.64 R42, [R1+0x27b0] ;  /* 0x0027b000012a7983 */ /* 0x000f680000300a00 */
[----:B------:R1:W-:Y:S04]  /*68090*/  STL [R1+0x5e38], R0 ;  /* 0x005e380001007387 */ /* 0x0003e80000100800 */
[----:B------:R-:W-:Y:S04]  /*680a0*/  STL [R1+0x5e44], R68 ;  /* 0x005e444401007387 */ /* 0x000fe80000100800 */
[----:B------:R-:W5:Y:S01]  /*680b0*/  LDL.LU.64 R208, [R1+0x27b8] ;  /* 0x0027b80001d07983 */ /* 0x000f620000300a00 */
[----:B-1----:R-:W-:-:S03]  /*680c0*/  MOV R0, R69 ;  /* 0x0000004500007202 */ /* 0x002fc60000000f00 */
[----:B------:R-:W5:Y:S04]  /*680d0*/  LDL.LU.64 R210, [R1+0x27c0] ;  /* 0x0027c00001d27983 */ /* 0x000f680000300a00 */
[----:B------:R1:W-:Y:S04]  /*680e0*/  STL [R1+0x5e40], R0 ;  /* 0x005e400001007387 */ /* 0x0003e80000100800 */
[----:B------:R-:W-:Y:S04]  /*680f0*/  STL [R1+0x5e4c], R70 ;  /* 0x005e4c4601007387 */ /* 0x000fe80000100800 */
[----:B------:R-:W5:Y:S01]  /*68100*/  LDL.LU.64 R204, [R1+0x27c8] ;  /* 0x0027c80001cc7983 */ /* 0x000f620000300a00 */
[----:B-1----:R-:W-:-:S03]  /*68110*/  IMAD.MOV.U32 R0, RZ, RZ, R71 ;  /* 0x000000ffff007224 */ /* 0x002fc600078e0047 */
[----:B------:R-:W5:Y:S04]  /*68120*/  LDL.LU.64 R206, [R1+0x27d0] ;  /* 0x0027d00001ce7983 */ /* 0x000f680000300a00 */
[----:B------:R2:W-:Y:S02]  /*68130*/  STL [R1+0x5e48], R0 ;  /* 0x005e480001007387 */ /* 0x0005e40000100800 */
[----:B--2---:R-:W-:Y:S02]  /*68140*/  IMAD.MOV.U32 R0, RZ, RZ, R37 ;  /* 0x000000ffff007224 */ /* 0x004fe400078e0025 */
[----:B------:R1:W-:Y:S04]  /*68150*/  STL [R1+0x5e54], R36 ;  /* 0x005e542401007387 */ /* 0x0003e80000100800 */
[----:B------:R-:W2:Y:S04]  /*68160*/  LDL.LU.64 R68, [R1+0x27d8] ;  /* 0x0027d80001447983 */ /* 0x000ea80000300a00 */
[----:B---3--:R-:W-:Y:S04]  /*68170*/  STL [R1+0x5e5c], R38 ;  /* 0x005e5c2601007387 */ /* 0x008fe80000100800 */
[----:B------:R3:W-:Y:S04]  /*68180*/  STL [R1+0x5e50], R0 ;  /* 0x005e500001007387 */ /* 0x0007e80000100800 */
[----:B------:R-:W2:Y:S04]  /*68190*/  LDL.LU.64 R70, [R1+0x27e0] ;  /* 0x0027e00001467983 */ /* 0x000ea80000300a00 */
[----:B-1----:R-:W2:Y:S01]  /*681a0*/  LDL.LU.64 R36, [R1+0x27e8] ;  /* 0x0027e80001247983 */ /* 0x002ea20000300a00 */
[----:B---3--:R-:W-:-:S05]  /*681b0*/  IMAD.MOV.U32 R0, RZ, RZ, R39 ;  /* 0x000000ffff007224 */ /* 0x008fca00078e0027 */
[----:B------:R1:W-:Y:S04]  /*681c0*/  STL [R1+0x5e58], R0 ;  /* 0x005e580001007387 */ /* 0x0003e80000100800 */
[----:B----4-:R3:W-:Y:S01]  /*681d0*/  STL [R1+0x5e64], R2 ;  /* 0x005e640201007387 */ /* 0x0107e20000100800 */
[----:B-1----:R-:W-:-:S03]  /*681e0*/  MOV R0, R3 ;  /* 0x0000000300007202 */ /* 0x002fc60000000f00 */
[----:B---3--:R-:W3:Y:S04]  /*681f0*/  LDL.LU.64 R2, [R1+0x27f0] ;  /* 0x0027f00001027983 */ /* 0x008ee80000300a00 */
[----:B------:R1:W-:Y:S04]  /*68200*/  STL [R1+0x5e60], R0 ;  /* 0x005e600001007387 */ /* 0x0003e80000100800 */
[----:B-----5:R4:W-:Y:S04]  /*68210*/  STL [R1+0x5e6c], R6 ;  /* 0x005e6c0601007387 */ /* 0x0209e80000100800 */
[----:B------:R-:W5:Y:S01]  /*68220*/  LDL.LU.64 R38, [R1+0x27f8] ;  /* 0x0027f80001267983 */ /* 0x000f620000300a00 */
[----:B-1----:R-:W-:-:S05]  /*68230*/  IMAD.MOV.U32 R0, RZ, RZ, R7 ;  /* 0x000000ffff007224 */ /* 0x002fca00078e0007 */
[----:B------:R1:W-:Y:S04]  /*68240*/  STL [R1+0x5e68], R0 ;  /* 0x005e680001007387 */ /* 0x0003e80000100800 */
[----:B------:R-:W-:Y:S04]  /*68250*/  STL [R1+0x5e74], R50 ;  /* 0x005e743201007387 */ /* 0x000fe80000100800 */
[----:B----4-:R-:W4:Y:S01]  /*68260*/  LDL.LU.64 R6, [R1+0x2800] ;  /* 0x0028000001067983 */ /* 0x010f220000300a00 */
[----:B-1----:R-:W-:-:S03]  /*68270*/  IMAD.MOV.U32 R0, RZ, RZ, R51 ;  /* 0x000000ffff007224 */ /* 0x002fc600078e0033 */
[----:B------:R-:W-:Y:S04]  /*68280*/  STL [R1+0x5e7c], R52 ;  /* 0x005e7c3401007387 */ /* 0x000fe80000100800 */
[----:B------:R1:W-:Y:S04]  /*68290*/  STL [R1+0x5e70], R0 ;  /* 0x005e700001007387 */ /* 0x0003e80000100800 */
[----:B------:R-:W-:Y:S01]  /*682a0*/  STL [R1+0x5e84], R54 ;  /* 0x005e843601007387 */ /* 0x000fe20000100800 */
[----:B-1----:R-:W-:-:S05]  /*682b0*/  IMAD.MOV.U32 R0, RZ, RZ, R53 ;  /* 0x000000ffff007224 */ /* 0x002fca00078e0035 */
[----:B------:R1:W-:Y:S04]  /*682c0*/  STL [R1+0x5e78], R0 ;  /* 0x005e780001007387 */ /* 0x0003e80000100800 */
[----:B------:R-:W-:Y:S01]  /*682d0*/  STL [R1+0x5e8c], R40 ;  /* 0x005e8c2801007387 */ /* 0x000fe20000100800 */
[----:B-1----:R-:W-:-:S05]  /*682e0*/  MOV R0, R55 ;  /* 0x0000003700007202 */ /* 0x002fca0000000f00 */
[----:B------:R1:W-:Y:S04]  /*682f0*/  STL [R1+0x5e80], R0 ;  /* 0x005e800001007387 */ /* 0x0003e80000100800 */
[----:B------:R-:W-:Y:S01]  /*68300*/  STL [R1+0x5e94], R42 ;  /* 0x005e942a01007387 */ /* 0x000fe20000100800 */
[----:B-1----:R-:W-:-:S05]  /*68310*/  IMAD.MOV.U32 R0, RZ, RZ, R41 ;  /* 0x000000ffff007224 */ /* 0x002fca00078e0029 */
[----:B------:R1:W-:Y:S04]  /*68320*/  STL [R1+0x5e88], R0 ;  /* 0x005e880001007387 */ /* 0x0003e80000100800 */
[----:B------:R-:W-:Y:S01]  /*68330*/  STL [R1+0x5e9c], R208 ;  /* 0x005e9cd001007387 */ /* 0x000fe20000100800 */
[----:B-1----:R-:W-:-:S05]  /*68340*/  IMAD.MOV.U32 R0, RZ, RZ, R43 ;  /* 0x000000ffff007224 */ /* 0x002fca00078e002b */
[----:B------:R1:W-:Y:S04]  /*68350*/  STL [R1+0x5e90], R0 ;  /* 0x005e900001007387 */ /* 0x0003e80000100800 */
[----:B------:R-:W-:Y:S01]  /*68360*/  STL [R1+0x5ea4], R210 ;  /* 0x005ea4d201007387 */ /* 0x000fe20000100800 */
[----:B-1----:R-:W-:Y:S01]  /*68370*/  IMAD.MOV.U32 R0, RZ, RZ, R209 ;  /* 0x000000ffff007224 */ /* 0x002fe200078e00d1 */
[----:B------:R-:W1:Y:S04]  /*68380*/  S2R R252, SR_TID.X ;  /* 0x0000000000fc7919 */ /* 0x000e680000002100 */
[----:B------:R1:W-:Y:S02]  /*68390*/  STL [R1+0x5e98], R0 ;  /* 0x005e980001007387 */ /* 0x0003e40000100800 */
[----:B-1----:R-:W-:-:S02]  /*683a0*/  MOV R0, R211 ;  /* 0x000000d300007202 */ /* 0x002fc40000000f00 */
[----:B------:R-:W-:Y:S04]  /*683b0*/  STL [R1+0x5eac], R204 ;  /* 0x005eaccc01007387 */ /* 0x000fe80000100800 */
[----:B------:R1:W-:Y:S04]  /*683c0*/  STL [R1+0x5ea0], R0 ;  /* 0x005ea00001007387 */ /* 0x0003e80000100800 */
[----:B------:R-:W-:Y:S01]  /*683d0*/  STL [R1+0x5eb4], R206 ;  /* 0x005eb4ce01007387 */ /* 0x000fe20000100800 */
[----:B-1----:R-:W-:-:S05]  /*683e0*/  IMAD.MOV.U32 R0, RZ, RZ, R205 ;  /* 0x000000ffff007224 */ /* 0x002fca00078e00cd */
[----:B------:R1:W-:Y:S02]  /*683f0*/  STL [R1+0x5ea8], R0 ;  /* 0x005ea80001007387 */ /* 0x0003e40000100800 */
[----:B-1----:R-:W-:Y:S02]  /*68400*/  IMAD.MOV.U32 R0, RZ, RZ, R207 ;  /* 0x000000ffff007224 */ /* 0x002fe400078e00cf */
[----:B--2---:R-:W-:Y:S04]  /*68410*/  STL [R1+0x5ebc], R68 ;  /* 0x005ebc4401007387 */ /* 0x004fe80000100800 */
[----:B------:R1:W-:Y:S02]  /*68420*/  STL [R1+0x5eb0], R0 ;  /* 0x005eb00001007387 */ /* 0x0003e40000100800 */
[----:B-1----:R-:W-:-:S05]  /*68430*/  IMAD.MOV.U32 R0, RZ, RZ, R69 ;  /* 0x000000ffff007224 */ /* 0x002fca00078e0045 */
[----:B------:R1:W-:Y:S04]  /*68440*/  STL [R1+0x5eb8], R0 ;  /* 0x005eb80001007387 */ /* 0x0003e80000100800 */
[----:B------:R-:W-:Y:S01]  /*68450*/  STL [R1+0x5ec4], R70 ;  /* 0x005ec44601007387 */ /* 0x000fe20000100800 */
[----:B-1----:R-:W-:-:S03]  /*68460*/  MOV R0, R71 ;  /* 0x0000004700007202 */ /* 0x002fc60000000f00 */
[----:B------:R1:W-:Y:S04]  /*68470*/  STL [R1+0x5ecc], R36 ;  /* 0x005ecc2401007387 */ /* 0x0003e80000100800 */
[----:B------:R2:W-:Y:S01]  /*68480*/  STL [R1+0x5ec0], R0 ;  /* 0x005ec00001007387 */ /* 0x0005e20000100800 */
[----:B-1----:R-:W-:Y:S01]  /*68490*/  IMAD.MOV.U32 R36, RZ, RZ, R37 ;  /* 0x000000ffff247224 */ /* 0x002fe200078e0025 */
[----:B--2---:R-:W-:Y:S02]  /*684a0*/  LOP3.LUT R0, R252, 0x7, RZ, 0xc0, !PT ;  /* 0x00000007fc007812 */ /* 0x004fe400078ec0ff */
[----:B---3--:R1:W-:Y:S03]  /*684b0*/  STL [R1+0x5ed4], R2 ;  /* 0x005ed40201007387 */ /* 0x0083e60000100800 */
[----:B------:R-:W-:Y:S01]  /*684c0*/  IMAD R0, R0, 0x210, RZ ;  /* 0x0000021000007824 */ /* 0x000fe200078e02ff */
[----:B------:R-:W-:Y:S04]  /*684d0*/  STL [R1+0x5ec8], R36 ;  /* 0x005ec82401007387 */ /* 0x000fe80000100800 */
[----:B------:R2:W-:Y:S01]  /*684e0*/  STL [R1+0x5ed0], R3 ;  /* 0x005ed00301007387 */ /* 0x0005e20000100800 */
[----:B-1----:R-:W-:-:S03]  /*684f0*/  IMAD.SHL.U32 R2, R252, 0x2, RZ ;  /* 0x00000002fc027824 */ /* 0x002fc600078e00ff */
[----:B-----5:R-:W-:Y:S01]  /*68500*/  STL [R1+0x5edc], R38 ;  /* 0x005edc2601007387 */ /* 0x020fe20000100800 */
[----:B--2---:R-:W-:Y:S01]  /*68510*/  IMAD.MOV.U32 R3, RZ, RZ, R39 ;  /* 0x000000ffff037224 */ /* 0x004fe200078e0027 */
[----:B------:R-:W-:Y:S02]  /*68520*/  LOP3.LUT R0, R0, 0x30, R2, 0x78, !PT ;  /* 0x0000003000007812 */ /* 0x000fe400078e7802 */
[----:B----4-:R-:W-:Y:S04]  /*68530*/  STL [R1+0x5ee4], R6 ;  /* 0x005ee40601007387 */ /* 0x010fe80000100800 */
[----:B------:R1:W-:Y:S04]  /*68540*/  STL [R1+0x5ed8], R3 ;  /* 0x005ed80301007387 */ /* 0x0003e80000100800 */
[----:B-1----:R-:W2:Y:S01]  /*68550*/  LDL.LU.64 R2, [R1+0x6b50] ;  /* 0x006b500001027983 */ /* 0x002ea20000300a00 */
[----:B------:R-:W-:-:S05]  /*68560*/  MOV R6, R7 ;  /* 0x0000000700067202 */ /* 0x000fca0000000f00 */
[----:B------:R1:W-:Y:S04]  /*68570*/  STL [R1+0x5ee0], R6 ;  /* 0x005ee00601007387 */ /* 0x0003e80000100800 */
[----:B------:R-:W-:Y:S04]  /*68580*/  STL [R1+0x1780], R0 ;  /* 0x0017800001007387 */ /* 0x000fe80000100800 */
[----:B-1----:R-:W3:Y:S04]  /*68590*/  LDL.LU.64 R6, [R1+0x6570] ;  /* 0x0065700001067983 */ /* 0x002ee80000300a00 */
[----:B--2---:R1:W-:Y:S04]  /*685a0*/  STL.64 [R1+0x2808], R2 ;  /* 0x0028080201007387 */ /* 0x0043e80000100a00 */
[----:B-1----:R-:W2:Y:S04]  /*685b0*/  LDL.LU.64 R2, [R1+0x6568] ;  /* 0x0065680001027983 */ /* 0x002ea80000300a00 */
[----:B---3--:R1:W-:Y:S04]  /*685c0*/  STL.64 [R1+0x26b0], R6 ;  /* 0x0026b00601007387 */ /* 0x0083e80000100a00 */
        /* <DEDUP_REMOVED lines=1531> */
[----:B---3--:R-:W-:Y:S04]  /*6e580*/  STL.64 [R1+0x3458], R6 ;  /* 0x0034580601007387 */ /* 0x008fe80000100a00 */
[----:B------:R-:W-:Y:S04]  /*6e590*/  STL.64 [R1+0x3448], R118 ;  /* 0x0034487601007387 */ /* 0x000fe80000100a00 */
[----:B--2---:R1:W-:Y:S04]  /*6e5a0*/  STL.64 [R1+0x3450], R2 ;  /* 0x0034500201007387 */ /* 0x0043e80000100a00 */
[----:B------:R-:W-:Y:S04]  /*6e5b0*/  STL.64 [R1+0x3440], R226 ;  /* 0x003440e201007387 */ /* 0x000fe80000100a00 */
[----:B-1----:R-:W2:Y:S04]  /*6e5c0*/  LDL.LU.64 R2, [R1+0x6e78] ;  /* 0x006e780001027983 */ /* 0x002ea80000300a00 */
[----:B------:R-:W3:Y:S04]  /*6e5d0*/  LDL.LU.64 R6, [R1+0x228] ;  /* 0x0002280001067983 */ /* 0x000ee80000300a00 */
[----:B--2---:R1:W-:Y:S04]  /*6e5e0*/  STL.64 [R1+0x3438], R2 ;  /* 0x0034380201007387 */ /* 0x0043e80000100a00 */
[----:B-1----:R-:W2:Y:S04]  /*6e5f0*/  LDL.LU.64 R2, [R1+0x30] ;  /* 0x0000300001027983 */ /* 0x002ea80000300a00 */
[----:B---3--:R-:W-:Y:S04]  /*6e600*/  STL.64 [R1+0x3430], R6 ;  /* 0x0034300601007387 */ /* 0x008fe80000100a00 */
[----:B------:R-:W-:Y:S04]  /*6e610*/  STL.64 [R1+0x3420], R10 ;  /* 0x0034200a01007387 */ /* 0x000fe80000100a00 */
[----:B--2---:R1:W-:Y:S04]  /*6e620*/  STL.64 [R1+0x3428], R2 ;  /* 0x0034280201007387 */ /* 0x0043e80000100a00 */
        /* <DEDUP_REMOVED lines=24> */
[----:B-1----:R-:W2:Y:S04]  /*6e7b0*/  LDL.LU.64 R2, [R1] ;  /* 0x0000000001027983 */ /* 0x002ea80000300a00 */
[----:B---3--:R1:W-:Y:S04]  /*6e7c0*/  STL.64 [R1+0x33b0], R6 ;  /* 0x0033b00601007387 */ /* 0x0083e80000100a00 */
[----:B------:R-:W-:Y:S04]  /*6e7d0*/  STL.64 [R1+0x33a0], R146 ;  /* 0x0033a09201007387 */ /* 0x000fe80000100a00 */
[----:B--2---:R2:W-:Y:S04]  /*6e7e0*/  STL.64 [R1+0x33a8], R2 ;  /* 0x0033a80201007387 */ /* 0x0045e80000100a00 */
[----:B-1----:R-:W3:Y:S04]  /*6e7f0*/  LDL.LU.64 R6, [R1+0x6ea0] ;  /* 0x006ea00001067983 */ /* 0x002ee80000300a00 */
[----:B--2---:R-:W2:Y:S04]  /*6e800*/  LDL.LU.64 R2, [R1+0x250] ;  /* 0x0002500001027983 */ /* 0x004ea80000300a00 */
[----:B---3--:R1:W-:Y:S04]  /*6e810*/  STL.64 [R1+0x3398], R6 ;  /* 0x0033980601007387 */ /* 0x0083e80000100a00 */
[----:B------:R-:W-:Y:S04]  /*6e820*/  STL.64 [R1+0x3388], R250 ;  /* 0x003388fa01007387 */ /* 0x000fe80000100a00 */
[----:B--2---:R2:W-:Y:S04]  /*6e830*/  STL.64 [R1+0x3390], R2 ;  /* 0x0033900201007387 */ /* 0x0045e80000100a00 */
[----:B------:R-:W-:Y:S04]  /*6e840*/  STL.64 [R1+0x3380], R130 ;  /* 0x0033808201007387 */ /* 0x000fe80000100a00 */
        /* <DEDUP_REMOVED lines=131> */
[----:B------:R-:W-:Y:S04]  /*6f080*/  STL.64 [R1+0x30c8], R98 ;  /* 0x0030c86201007387 */ /* 0x000fe80000100a00 */
[----:B--2---:R1:W-:Y:S04]  /*6f090*/  STL.64 [R1+0x30d0], R2 ;  /* 0x0030d00201007387 */ /* 0x0043e80000100a00 */
[----:B------:R-:W-:Y:S04]  /*6f0a0*/  STL.64 [R1+0x30c0], R220 ;  /* 0x0030c0dc01007387 */ /* 0x000fe80000100a00 */
[----:B------:R-:W2:Y:S04]  /*6f0b0*/  LDL.LU.64 R6, [R1+0x6f38] ;  /* 0x006f380001067983 */ /* 0x000ea80000300a00 */
[----:B-1----:R-:W3:Y:S04]  /*6f0c0*/  LDL.LU.64 R2, [R1+0x158] ;  /* 0x0001580001027983 */ /* 0x002ee80000300a00 */
[----:B--2---:R1:W-:Y:S04]  /*6f0d0*/  STL.64 [R1+0x30b8], R6 ;  /* 0x0030b80601007387 */ /* 0x0043e80000100a00 */
[----:B------:R-:W-:Y:S04]  /*6f0e0*/  STL.64 [R1+0x30a8], R86 ;  /* 0x0030a85601007387 */ /* 0x000fe80000100a00 */
[----:B---3--:R2:W-:Y:S04]  /*6f0f0*/  STL.64 [R1+0x30b0], R2 ;  /* 0x0030b00201007387 */ /* 0x0085e80000100a00 */
        /* <DEDUP_REMOVED lines=104> */
[----:B-1----:R-:W3:Y:S04]  /*6f780*/  LDL.LU.64 R6, [R1+0x6f08] ;  /* 0x006f080001067983 */ /* 0x002ee80000300a00 */
        /* <DEDUP_REMOVED lines=99> */
[----:B---3--:R-:W-:Y:S04]  /*6fdc0*/  STL.64 [R1+0x2cb0], R6 ;  /* 0x002cb00601007387 */ /* 0x008fe80000100a00 */
[----:B------:R-:W-:Y:S01]  /*6fdd0*/  STL.64 [R1+0x2ca0], R132 ;  /* 0x002ca08401007387 */ /* 0x000fe20000100a00 */
[----:B-1----:R-:W-:-:S02]  /*6fde0*/  IMAD.MOV.U32 R2, RZ, RZ, R4 ;  /* 0x000000ffff027224 */ /* 0x002fc400078e0004 */
[----:B------:R-:W-:Y:S02]  /*6fdf0*/  IMAD.MOV.U32 R3, RZ, RZ, R5 ;  /* 0x000000ffff037224 */ /* 0x000fe400078e0005 */
[----:B------:R-:W-:Y:S01]  /*6fe00*/  IMAD.MOV.U32 R4, RZ, RZ, R8 ;  /* 0x000000ffff047224 */ /* 0x000fe200078e0008 */
[----:B------:R-:W-:Y:S02]  /*6fe10*/  MOV R5, R9 ;  /* 0x0000000900057202 */ /* 0x000fe40000000f00 */
[----:B------:R1:W-:Y:S04]  /*6fe20*/  STL.64 [R1+0x2ca8], R2 ;  /* 0x002ca80201007387 */ /* 0x0003e80000100a00 */
[----:B------:R2:W-:Y:S01]  /*6fe30*/  STL.64 [R1+0x2c98], R4 ;  /* 0x002c980401007387 */ /* 0x0005e20000100a00 */
[----:B-1----:R-:W-:-:S02]  /*6fe40*/  IMAD.MOV.U32 R2, RZ, RZ, R112 ;  /* 0x000000ffff027224 */ /* 0x002fc400078e0070 */
[----:B------:R-:W-:-:S05]  /*6fe50*/  IMAD.MOV.U32 R3, RZ, RZ, R113 ;  /* 0x000000ffff037224 */ /* 0x000fca00078e0071 */
[----:B------:R2:W-:Y:S04]  /*6fe60*/  STL.64 [R1+0x2c90], R2 ;  /* 0x002c900201007387 */ /* 0x0005e80000100a00 */
[----:B------:R2:W-:Y:S04]  /*6fe70*/  STL.64 [R1+0x2c88], R242 ;  /* 0x002c88f201007387 */ /* 0x0005e80000100a00 */
[----:B------:R2:W-:Y:S04]  /*6fe80*/  STL.64 [R1+0x2c80], R22 ;  /* 0x002c801601007387 */ /* 0x0005e80000100a00 */
        /* <DEDUP_REMOVED lines=676> */
[----:B------:R-:W-:-:S02]  /*728d0*/  USHF.R.S32.HI UR12, URZ, 0x1f, UR7 ;  /* 0x0000001f3f0c7899 */ /* 0x000fc40008011407 */
[----:B------:R-:W-:Y:S02]  /*728e0*/  USHF.R.S32.HI UR14, URZ, 0x1f, UR10 ;  /* 0x0000001f3f0e7899 */ /* 0x000fe4000801140a */
[----:B------:R-:W-:Y:S02]  /*728f0*/  USHF.R.S32.HI UR17, URZ, 0x1f, UR11 ;  /* 0x0000001f3f117899 */ /* 0x000fe4000801140b */
[----:B------:R-:W-:Y:S02]  /*72900*/  USHF.L.U32 UR15, UR10, 0x2, URZ ;  /* 0x000000020a0f7899 */ /* 0x000fe4000800063f */
[----:B------:R-:W-:Y:S02]  /*72910*/  ULEA.HI UR12, UR12, UR7, URZ, 0x7 ;  /* 0x000000070c0c7291 */ /* 0x000fe4000f8f383f */
[----:B------:R-:W-:Y:S02]  /*72920*/  USHF.L.U64.HI UR7, UR10, 0x2, UR14 ;  /* 0x000000020a077899 */ /* 0x000fe4000801020e */
[----:B------:R-:W-:Y:S01]  /*72930*/  USHF.L.U32 UR16, UR11, 0x2, URZ ;  /* 0x000000020b107899 */ /* 0x000fe2000800063f */
[----:B------:R-:W-:Y:S01]  /*72940*/  UMOV UR4, URZ ;  /* 0x0000003f00047c82 */ /* 0x000fe20008000000 */
[----:B------:R-:W-:Y:S01]  /*72950*/  UMOV UR13, 0x1 ;  /* 0x00000001000d7882 */ /* 0x000fe20000000000 */
[----:B------:R-:W-:Y:S01]  /*72960*/  USHF.L.U64.HI UR10, UR11, 0x2, UR17 ;  /* 0x000000020b0a7899 */ /* 0x000fe20008010211 */
[----:B------:R2:W-:Y:S01]  /*72970*/  STL [R1+0x930], RZ ;  /* 0x000930ff01007387 */ /* 0x0005e20000100800 */
[----:B------:R-:W-:-:S02]  /*72980*/  CS2R R44, SRZ ;  /* 0x00000000002c7805 */ /* 0x000fc4000001ff00 */
[----:B------:R-:W-:Y:S02]  /*72990*/  CS2R R46, SRZ ;  /* 0x00000000002e7805 */ /* 0x000fe4000001ff00 */
[----:B------:R-:W-:Y:S01]  /*729a0*/  CS2R R48, SRZ ;  /* 0x0000000000307805 */ /* 0x000fe2000001ff00 */
[----:B------:R2:W-:Y:S01]  /*729b0*/  STL [R1+0x934], RZ ;  /* 0x000934ff01007387 */ /* 0x0005e20000100800 */
[----:B------:R-:W-:Y:S02]  /*729c0*/  CS2R R50, SRZ ;  /* 0x0000000000327805 */ /* 0x000fe4000001ff00 */
[----:B------:R-:W-:Y:S02]  /*729d0*/  CS2R R52, SRZ ;  /* 0x0000000000347805 */ /* 0x000fe4000001ff00 */
[----:B------:R-:W-:Y:S01]  /*729e0*/  CS2R R54, SRZ ;  /* 0x0000000000367805 */ /* 0x000fe2000001ff00 */
        /* <DEDUP_REMOVED lines=13> */
[----:B------:R-:W-:Y:S01]  /*72ac0*/  CS2R R38, SRZ ;  /* 0x0000000000267805 */ /* 0x000fe2000001ff00 */
[----:B------:R-:W-:Y:S02]  /*72ad0*/  USHF.R.S32.HI UR11, URZ, 0x7, UR12 ;  /* 0x000000073f0b7899 */ /* 0x000fe4000801140c */
[----:B------:R2:W-:Y:S01]  /*72ae0*/  STL [R1+0x988], RZ ;  /* 0x000988ff01007387 */ /* 0x0005e20000100800 */
[----:B------:R-:W-:-:S03]  /*72af0*/  UMOV UR12, 0xffffffff ;  /* 0xffffffff000c7882 */ /* 0x000fc60000000000 */
        /* <DEDUP_REMOVED lines=308> */
[----:B------:R2:W-:Y:S02]  /*73e40*/  STL [R1+0x10ec], RZ ;  /* 0x0010ecff01007387 */ /* 0x0005e40000100800 */
.L_x_1:
[----:B-----5:R-:W-:Y:S01]  /*73e50*/  STL.64 [R1+0x83f0], R46 ;  /* 0x0083f02e01007387 */ /* 0x020fe20000100a00 */
[----:B------:R-:W-:-:S04]  /*73e60*/  DEPBAR.LE SB0, 0x2 ;  /* 0x000080800000791a */ /* 0x000fc80000000000 */
[----:B------:R-:W-:Y:S01]  /*73e70*/  STL.64 [R1+0x83e8], R44 ;  /* 0x0083e82c01007387 */ /* 0x000fe20000100a00 */
[----:B------:R-:W-:-:S03]  /*73e80*/  UIADD3 UR12, UR12, 0x1, URZ ;  /* 0x000000010c0c7890 */ /* 0x000fc6000fffe03f */
[----:B------:R-:W-:Y:S01]  /*73e90*/  STL.64 [R1+0x83e0], R50 ;  /* 0x0083e03201007387 */ /* 0x000fe20000100a00 */
[----:B------:R-:W-:-:S03]  /*73ea0*/  UISETP.GT.AND UP0, UPT, UR12, 0x1, UPT ;  /* 0x000000010c00788c */ /* 0x000fc6000bf04270 */
[----:B------:R-:W-:Y:S04]  /*73eb0*/  STL.64 [R1+0x83d8], R48 ;  /* 0x0083d83001007387 */ /* 0x000fe80000100a00 */
[----:B------:R-:W-:Y:S04]  /*73ec0*/  STL.64 [R1+0x83d0], R54 ;  /* 0x0083d03601007387 */ /* 0x000fe80000100a00 */
[----:B------:R-:W-:Y:S04]  /*73ed0*/  STL.64 [R1+0x83c8], R52 ;  /* 0x0083c83401007387 */ /* 0x000fe80000100a00 */
[----:B------:R-:W-:Y:S04]  /*73ee0*/  STL.64 [R1+0x83c0], R42 ;  /* 0x0083c02a01007387 */ /* 0x000fe80000100a00 */
[----:B------:R1:W-:Y:S04]  /*73ef0*/  STL.64 [R1+0x83b8], R40 ;  /* 0x0083b82801007387 */ /* 0x0003e80000100a00 */
[----:B------:R-:W-:Y:S04]  /*73f00*/  STL [R1+0x8354], R208 ;  /* 0x008354d001007387 */ /* 0x000fe80000100800 */
        /* <DEDUP_REMOVED lines=12> */
[----:B------:R3:W-:Y:S04]  /*73fd0*/  STL [R1+0x8320], R37 ;  /* 0x0083202501007387 */ /* 0x0007e80000100800 */
[----:B------:R-:W-:Y:S04]  /*73fe0*/  STL [R1+0x831c], R38 ;  /* 0x00831c2601007387 */ /* 0x000fe80000100800 */
[----:B------:R4:W-:Y:S04]  /*73ff0*/  STL [R1+0x8318], R39 ;  /* 0x0083182701007387 */ /* 0x0009e80000100800 */
[----:B-1----:R-:W2:Y:S04]  /*74000*/  LDL.LU.64 R40, [R1+0x1570] ;  /* 0x0015700001287983 */ /* 0x002ea80000300a00 */
[----:B------:R-:W2:Y:S04]  /*74010*/  LDL.LU.64 R42, [R1+0x1578] ;  /* 0x00157800012a7983 */ /* 0x000ea80000300a00 */
[----:B---3--:R-:W3:Y:S04]  /*74020*/  LDL.LU.64 R36, [R1+0x15b0] ;  /* 0x0015b00001247983 */ /* 0x008ee80000300a00 */
[----:B----4-:R-:W3:Y:S01]  /*74030*/  LDL.LU.64 R38, [R1+0x15b8] ;  /* 0x0015b80001267983 */ /* 0x010ee20000300a00 */
[----:B--2---:R-:W1:Y:S01]  /*74040*/  S2R R3, SR_TID.X ;  /* 0x0000000000037919 */ /* 0x004e620000002100 */
[----:B------:R-:W-:Y:S01]  /*74050*/  USEL UR12, UR12, URZ, !UP0 ;  /* 0x0000003f0c0c7287 */ /* 0x000fe2000c000000 */
[----:B------:R-:W2:Y:S03]  /*74060*/  S2R R0, SR_TID.X ;  /* 0x0000000000007919 */ /* 0x000ea60000002100 */
[----:B------:R-:W-:Y:S01]  /*74070*/  ULEA UR17, UR12, UR5, 0xf ;  /* 0x000000050c117291 */ /* 0x000fe2000f8e783f */
[C---:B-1----:R-:W-:Y:S01]  /*74080*/  IMAD.SHL.U32 R32, R3.reuse, 0x2, RZ ;  /* 0x0000000203207824 */ /* 0x042fe200078e00ff */
[----:B------:R-:W-:-:S02]  /*74090*/  LOP3.LUT R3, R3, 0x7, RZ, 0xc0, !PT ;  /* 0x0000000703037812 */ /* 0x000fc400078ec0ff */
[----:B--2---:R-:W-:-:S03]  /*740a0*/  LOP3.LUT R2, R0, 0x3, RZ, 0xc0, !PT ;  /* 0x0000000300027812 */ /* 0x004fc600078ec0ff */
[----:B------:R-:W-:Y:S01]  /*740b0*/  IMAD R3, R3, 0x210, RZ ;  /* 0x0000021003037824 */ /* 0x000fe200078e02ff */
[----:B------:R-:W-:-:S04]  /*740c0*/  LOP3.LUT R0, R0, 0x1c, RZ, 0xc0, !PT ;  /* 0x0000001c00007812 */ /* 0x000fc800078ec0ff */
[----:B------:R-:W-:Y:S01]  /*740d0*/  LOP3.LUT R3, R3, 0x30, R32, 0x78, !PT ;  /* 0x0000003003037812 */ /* 0x000fe200078e7820 */
[----:B------:R-:W-:Y:S06]  /*740e0*/  BAR.SYNC.DEFER_BLOCKING 0x0 ;  /* 0x0000000000007b1d */ /* 0x000fec0000010000 */
[----:B------:R-:W1:Y:S04]  /*740f0*/  LDSM.16.M88.4 R4, [R3+UR17+0x80000] ;  /* 0x080000110304783b */ /* 0x000e680008000200 */
[----:B------:R-:W2:Y:S04]  /*74100*/  LDSM.16.M88.4 R8, [R3+UR17+0x81000] ;  /* 0x081000110308783b */ /* 0x000ea80008000200 */
[----:B------:R-:W4:Y:S04]  /*74110*/  LDSM.16.M88.4 R12, [R3+UR17+0x82000] ;  /* 0x08200011030c783b */ /* 0x000f280008000200 */
[----:B------:R-:W4:Y:S04]  /*74120*/  LDSM.16.M88.4 R16, [R3+UR17+0x83000] ;  /* 0x083000110310783b */ /* 0x000f280008000200 */
[----:B------:R-:W4:Y:S04]  /*74130*/  LDSM.16.M88.4 R20, [R3+UR17+0x84000] ;  /* 0x084000110314783b */ /* 0x000f280008000200 */
[----:B------:R-:W4:Y:S04]  /*74140*/  LDSM.16.M88.4 R24, [R3+UR17+0x85000] ;  /* 0x085000110318783b */ /* 0x000f280008000200 */
[----:B------:R-:W4:Y:S01]  /*74150*/  LDSM.16.M88.4 R28, [R3+UR17+0x86000] ;  /* 0x08600011031c783b */ /* 0x000f220008000200 */
[----:B------:R-:W-:Y:S01]  /*74160*/  IMAD R0, R2, 0x820, R0 ;  /* 0x0000082002007824 */ /* 0x000fe200078e0200 */
[----:B------:R-:W-:-:S02]  /*74170*/  ULEA UR14, UR12, UR5, 0x12 ;  /* 0x000000050c0e7291 */ /* 0x000fc4000f8e903f */
[----:B------:R-:W4:Y:S02]  /*74180*/  LDSM.16.M88.4 R32, [R3+UR17+0x87000] ;  /* 0x087000110320783b */ /* 0x000f240008000200 */
[----:B------:R-:W-:-:S05]  /*74190*/  LOP3.LUT R2, R0, 0x20, RZ, 0x3c, !PT ;  /* 0x0000002000027812 */ /* 0x000fca00078e3cff */
[----:B------:R-:W-:Y:S04]  /*741a0*/  LDS R56, [R0+UR14] ;  /* 0x0000000e00387984 */ /* 0x000fe80008000800 */
[----:B------:R-:W-:Y:S04]  /*741b0*/  LDS R58, [R0+UR14+0x2000] ;  /* 0x0020000e003a7984 */ /* 0x000fe80008000800 */
[----:B------:R-:W-:Y:S04]  /*741c0*/  LDS R57, [R2+UR14] ;  /* 0x0000000e02397984 */ /* 0x000fe80008000800 */
[----:B------:R-:W3:Y:S04]  /*741d0*/  LDS R59, [R2+UR14+0x2000] ;  /* 0x0020000e023b7984 */ /* 0x000ee80008000800 */
[----:B-1----:R-:W-:Y:S04]  /*741e0*/  STL [R1+0x835c], R6 ;  /* 0x00835c0601007387 */ /* 0x002fe80000100800 */
[----:B------:R-:W-:Y:S04]  /*741f0*/  STL [R1+0x8358], R7 ;  /* 0x0083580701007387 */ /* 0x000fe80000100800 */
[----:B--2---:R1:W-:Y:S04]  /*74200*/  STL [R1+0x8364], R10 ;  /* 0x0083640a01007387 */ /* 0x0043e80000100800 */
[----:B------:R2:W-:Y:S04]  /*74210*/  STL [R1+0x8360], R11 ;  /* 0x0083600b01007387 */ /* 0x0005e80000100800 */
[----:B----4-:R-:W-:Y:S04]  /*74220*/  STL [R1+0x836c], R14 ;  /* 0x00836c0e01007387 */ /* 0x010fe80000100800 */
[----:B------:R-:W-:Y:S04]  /*74230*/  STL [R1+0x8368], R15 ;  /* 0x0083680f01007387 */ /* 0x000fe80000100800 */
[----:B------:R-:W-:Y:S04]  /*74240*/  STL [R1+0x8374], R18 ;  /* 0x0083741201007387 */ /* 0x000fe80000100800 */
[----:B------:R-:W-:Y:S04]  /*74250*/  STL [R1+0x8370], R19 ;  /* 0x0083701301007387 */ /* 0x000fe80000100800 */
[----:B------:R-:W-:Y:S04]  /*74260*/  STL [R1+0x837c], R22 ;  /* 0x00837c1601007387 */ /* 0x000fe80000100800 */
[----:B------:R-:W-:Y:S04]  /*74270*/  STL [R1+0x8378], R23 ;  /* 0x0083781701007387 */ /* 0x000fe80000100800 */
[----:B------:R4:W-:Y:S04]  /*74280*/  STL [R1+0x8384], R26 ;  /* 0x0083841a01007387 */ /* 0x0009e80000100800 */
[----:B------:R4:W-:Y:S04]  /*74290*/  STL [R1+0x8380], R27 ;  /* 0x0083801b01007387 */ /* 0x0009e80000100800 */
[----:B------:R-:W-:Y:S04]  /*742a0*/  STL [R1+0x838c], R30 ;  /* 0x00838c1e01007387 */ /* 0x000fe80000100800 */
[----:B------:R-:W-:Y:S04]  /*742b0*/  STL [R1+0x8388], R31 ;  /* 0x0083881f01007387 */ /* 0x000fe80000100800 */
[----:B------:R-:W4:Y:S04]  /*742c0*/  LDL.LU.64 R52, [R1+0x1600] ;  /* 0x0016000001347983 */ /* 0x000f280000300a00 */
[----:B------:R-:W4:Y:S04]  /*742d0*/  LDL.LU.64 R54, [R1+0x1608] ;  /* 0x0016080001367983 */ /* 0x000f280000300a00 */
[----:B------:R-:W4:Y:S04]  /*742e0*/  LDL.LU.64 R48, [R1+0x1640] ;  /* 0x0016400001307983 */ /* 0x000f280000300a00 */
[----:B------:R-:W4:Y:S04]  /*742f0*/  LDL.LU.64 R50, [R1+0x1648] ;  /* 0x0016480001327983 */ /* 0x000f280000300a00 */
[----:B------:R4:W-:Y:S04]  /*74300*/  STL [R1+0x8394], R34 ;  /* 0x0083942201007387 */ /* 0x0009e80000100800 */
[----:B------:R4:W-:Y:S04]  /*74310*/  STL [R1+0x8390], R35 ;  /* 0x0083902301007387 */ /* 0x0009e80000100800 */
[----:B------:R-:W4:Y:S04]  /*74320*/  LDL.LU.64 R44, [R1+0x1660] ;  /* 0x00166000012c7983 */ /* 0x000f280000300a00 */
[----:B------:R-:W4:Y:S04]  /*74330*/  LDL.LU.64 R46, [R1+0x1668] ;  /* 0x00166800012e7983 */ /* 0x000f280000300a00 */
[----:B------:R-:W-:Y:S04]  /*74340*/  LDS R60, [R0+UR14+0x80] ;  /* 0x0000800e003c7984 */ /* 0x000fe80008000800 */
[----:B------:R-:W-:Y:S04]  /*74350*/  LDS R62, [R0+UR14+0x2080] ;  /* 0x0020800e003e7984 */ /* 0x000fe80008000800 */
[----:B------:R-:W-:Y:S04]  /*74360*/  LDS R61, [R2+UR14+0x80] ;  /* 0x0000800e023d7984 */ /* 0x000fe80008000800 */
[----:B------:R-:W4:Y:S04]  /*74370*/  LDS R63, [R2+UR14+0x2080] ;  /* 0x0020800e023f7984 */ /* 0x000f280008000800 */
[----:B------:R-:W-:Y:S04]  /*74380*/  LDS R64, [R0+UR14+0x100] ;  /* 0x0001000e00407984 */ /* 0x000fe80008000800 */
[----:B------:R-:W-:Y:S04]  /*74390*/  LDS R66, [R0+UR14+0x2100] ;  /* 0x0021000e00427984 */ /* 0x000fe80008000800 */
[----:B------:R-:W-:Y:S04]  /*743a0*/  LDS R65, [R2+UR14+0x100] ;  /* 0x0001000e02417984 */ /* 0x000fe80008000800 */
[----:B------:R-:W4:Y:S04]  /*743b0*/  LDS R67, [R2+UR14+0x2100] ;  /* 0x0021000e02437984 */ /* 0x000f280008000800 */
[----:B------:R-:W-:Y:S04]  /*743c0*/  LDS R152, [R0+UR14+0x280] ;  /* 0x0002800e00987984 */ /* 0x000fe80008000800 */
[----:B------:R-:W-:Y:S04]  /*743d0*/  LDS R154, [R0+UR14+0x2280] ;  /* 0x0022800e009a7984 */ /* 0x000fe80008000800 */
[----:B------:R-:W-:Y:S04]  /*743e0*/  LDS R153, [R2+UR14+0x280] ;  /* 0x0002800e02997984 */ /* 0x000fe80008000800 */
[----:B------:R-:W-:Y:S01]  /*743f0*/  LDS R155, [R2+UR14+0x2280] ;  /* 0x0022800e029b7984 */ /* 0x000fe20008000800 */
[----:B---3--:R-:W-:-:S15]  /*74400*/  HMMA.1688.F32.TF32 R40, R56, R4, R40 ;  /* 0x000000043828723c */ /* 0x008fde0000081028 */
[----:B------:R-:W-:-:S09]  /*74410*/  NOP ;  /* 0x0000000000007918 */ /* 0x000fd20000000000 */
[----:B------:R-:W-:Y:S01]  /*74420*/  MOV R208, R40 ;  /* 0x0000002800d07202 */ /* 0x000fe20000000f00 */
[----:B------:R-:W-:Y:S02]  /*74430*/  IMAD.MOV.U32 R209, RZ, RZ, R41 ;  /* 0x000000ffffd17224 */ /* 0x000fe400078e0029 */
[----:B------:R-:W-:Y:S01]  /*74440*/  IMAD.MOV.U32 R210, RZ, RZ, R42 ;  /* 0x000000ffffd27224 */ /* 0x000fe200078e002a */
[----:B------:R-:W3:Y:S01]  /*74450*/  LDL.LU.64 R40, [R1+0x1690] ;  /* 0x0016900001287983 */ /* 0x000ee20000300a00 */
[----:B------:R-:W-:-:S03]  /*74460*/  IMAD.MOV.U32 R211, RZ, RZ, R43 ;  /* 0x000000ffffd37224 */ /* 0x000fc600078e002b */
[----:B------:R-:W3:Y:S01]  /*74470*/  LDL.LU.64 R42, [R1+0x1698] ;  /* 0x00169800012a7983 */ /* 0x000ee20000300a00 */
[----:B------:R-:W-:Y:S03]  /*74480*/  HMMA.1688.F32.TF32 R36, R56, R8, R36 ;  /* 0x000000083824723c */ /* 0x000fe60000081024 */
[----:B------:R-:W-:Y:S04]  /*74490*/  STL [R1+0x83a4], R211 ;  /* 0x0083a4d301007387 */ /* 0x000fe80000100800 */
[----:B------:R-:W-:Y:S04]  /*744a0*/  STL [R1+0x83a0], R210 ;  /* 0x0083a0d201007387 */ /* 0x000fe80000100800 */
[----:B------:R-:W-:Y:S04]  /*744b0*/  STL [R1+0x839c], R209 ;  /* 0x00839cd101007387 */ /* 0x000fe80000100800 */
[----:B------:R-:W-:Y:S09]  /*744c0*/  STL [R1+0x8398], R208 ;  /* 0x008398d001007387 */ /* 0x000ff20000100800 */
[----:B-1----:R-:W-:Y:S01]  /*744d0*/  MOV R10, R36 ;  /* 0x00000024000a7202 */ /* 0x002fe20000000f00 */
[----:B--2---:R-:W-:-:S02]  /*744e0*/  IMAD.MOV.U32 R11, RZ, RZ, R37 ;  /* 0x000000ffff0b7224 */ /* 0x004fc400078e0025 */
[----:B------:R-:W-:Y:S01]  /*744f0*/  IMAD.MOV.U32 R6, RZ, RZ, R38 ;  /* 0x000000ffff067224 */ /* 0x000fe200078e0026 */
[----:B------:R-:W2:Y:S01]  /*74500*/  LDL.LU.64 R36, [R1+0x16a0] ;  /* 0x0016a00001247983 */ /* 0x000ea20000300a00 */
[----:B------:R-:W-:-:S03]  /*74510*/  IMAD.MOV.U32 R7, RZ, RZ, R39 ;  /* 0x000000ffff077224 */ /* 0x000fc600078e0027 */
[----:B------:R-:W2:Y:S04]  /*74520*/  LDL.LU.64 R38, [R1+0x16a8] ;  /* 0x0016a80001267983 */ /* 0x000ea80000300a00 */
[----:B------:R-:W-:Y:S04]  /*74530*/  STL [R1+0x83b4], R7 ;  /* 0x0083b40701007387 */ /* 0x000fe80000100800 */
[----:B------:R-:W-:Y:S04]  /*74540*/  STL [R1+0x83b0], R6 ;  /* 0x0083b00601007387 */ /* 0x000fe80000100800 */
[----:B------:R-:W-:Y:S04]  /*74550*/  STL [R1+0x83ac], R11 ;  /* 0x0083ac0b01007387 */ /* 0x000fe80000100800 */
[----:B------:R-:W-:Y:S01]  /*74560*/  STL [R1+0x83a8], R10 ;  /* 0x0083a80a01007387 */ /* 0x000fe20000100800 */
[----:B----4-:R-:W-:-:S15]  /*74570*/  HMMA.1688.F32.TF32 R52, R56, R12, R52 ;  /* 0x0000000c3834723c */ /* 0x010fde0000081034 */
[----:B------:R-:W-:-:S09]  /*74580*/  NOP ;  /* 0x0000000000007918 */ /* 0x000fd20000000000 */
[----:B------:R-:W-:Y:S01]  /*74590*/  MOV R204, R52 ;  /* 0x0000003400cc7202 */ /* 0x000fe20000000f00 */
[----:B------:R-:W-:Y:S02]  /*745a0*/  IMAD.MOV.U32 R205, RZ, RZ, R53 ;  /* 0x000000ffffcd7224 */ /* 0x000fe400078e0035 */
[----:B------:R-:W-:Y:S01]  /*745b0*/  IMAD.MOV.U32 R206, RZ, RZ, R54 ;  /* 0x000000ffffce7224 */ /* 0x000fe200078e0036 */
[----:B------:R-:W4:Y:S01]  /*745c0*/  LDL.LU.64 R52, [R1+0x16d0] ;  /* 0x0016d00001347983 */ /* 0x000f220000300a00 */
[----:B------:R-:W-:-:S03]  /*745d0*/  IMAD.MOV.U32 R207, RZ, RZ, R55 ;  /* 0x000000ffffcf7224 */ /* 0x000fc600078e0037 */
[----:B------:R-:W4:Y:S01]  /*745e0*/  LDL.LU.64 R54, [R1+0x16d8] ;  /* 0x0016d80001367983 */ /* 0x000f220000300a00 */
[----:B------:R-:W-:-:S15]  /*745f0*/  HMMA.1688.F32.TF32 R44, R56, R20, R44 ;  /* 0x00000014382c723c */ /* 0x000fde000008102c */
[----:B------:R-:W-:-:S09]  /*74600*/  NOP ;  /* 0x0000000000007918 */ /* 0x000fd20000000000 */
[----:B------:R-:W-:Y:S01]  /*74610*/  MOV R68, R44 ;  /* 0x0000002c00447202 */ /* 0x000fe20000000f00 */
[----:B------:R-:W-:Y:S02]  /*74620*/  IMAD.MOV.U32 R69, RZ, RZ, R45 ;  /* 0x000000ffff457224 */ /* 0x000fe400078e002d */
[----:B------:R-:W-:Y:S02]  /*74630*/  IMAD.MOV.U32 R70, RZ, RZ, R46 ;  /* 0x000000ffff467224 */ /* 0x000fe400078e002e */
[----:B------:R-:W-:Y:S01]  /*74640*/  IMAD.MOV.U32 R71, RZ, RZ, R47 ;  /* 0x000000ffff477224 */ /* 0x000fe200078e002f */
        /* <DEDUP_REMOVED lines=8> */
[----:B--2---:R-:W-:-:S15]  /*746d0*/  HMMA.1688.F32.TF32 R44, R56, R28, R36 ;  /* 0x0000001c382c723c */ /* 0x004fde0000081024 */
[----:B------:R-:W-:-:S09]  /*746e0*/  NOP ;  /* 0x0000000000007918 */ /* 0x000fd20000000000 */
[----:B------:R-:W-:Y:S01]  /*746f0*/  MOV R36, R44 ;  /* 0x0000002c00247202 */ /* 0x000fe20000000f00 */
[----:B------:R-:W-:Y:S02]  /*74700*/  IMAD.MOV.U32 R37, RZ, RZ, R45 ;  /* 0x000000ffff257224 */ /* 0x000fe400078e002d */
[----:B------:R-:W-:Y:S01]  /*74710*/  IMAD.MOV.U32 R38, RZ, RZ, R46 ;  /* 0x000000ffff267224 */ /* 0x000fe200078e002e */
[----:B------:R-:W2:Y:S01]  /*74720*/  LDL.LU.64 R44, [R1+0x1530] ;  /* 0x00153000012c7983 */ /* 0x000ea20000300a00 */
[----:B------:R-:W-:-:S03]  /*74730*/  IMAD.MOV.U32 R39, RZ, RZ, R47 ;  /* 0x000000ffff277224 */ /* 0x000fc600078e002f */
        /* <DEDUP_REMOVED lines=10> */
[----:B------:R-:W2:Y:S01]  /*747e0*/  LDL.LU.64 R82, [R1+0x1678] ;  /* 0x0016780001527983 */ /* 0x000ea20000300a00 */
[----:B------:R-:W-:Y:S03]  /*747f0*/  HMMA.1688.F32.TF32 R48, R56, R16, R48 ;  /* 0x000000103830723c */ /* 0x000fe60000081030 */
[----:B------:R-:W2:Y:S04]  /*74800*/  LDL.LU.64 R76, [R1+0x16c0] ;  /* 0x0016c000014c7983 */ /* 0x000ea80000300a00 */
[----:B------:R-:W2:Y:S04]  /*74810*/  LDL.LU.64 R78, [R1+0x16c8] ;  /* 0x0016c800014e7983 */ /* 0x000ea80000300a00 */
[----:B------:R-:W2:Y:S04]  /*74820*/  LDL.LU.64 R72, [R1+0x1470] ;  /* 0x0014700001487983 */ /* 0x000ea80000300a00 */
[----:B------:R-:W2:Y:S09]  /*74830*/  LDL.LU.64 R74, [R1+0x1478] ;  /* 0x00147800014a7983 */ /* 0x000eb20000300a00 */
[----:B------:R-:W-:Y:S01]  /*74840*/  MOV R18, R48 ;  /* 0x0000003000127202 */ /* 0x000fe20000000f00 */
[----:B------:R-:W-:-:S02]  /*74850*/  IMAD.MOV.U32 R19, RZ, RZ, R49 ;  /* 0x000000ffff137224 */ /* 0x000fc400078e0031 */
[----:B------:R-:W-:Y:S01]  /*74860*/  IMAD.MOV.U32 R14, RZ, RZ, R50 ;  /* 0x000000ffff0e7224 */ /* 0x000fe200078e0032 */
[----:B------:R-:W2:Y:S01]  /*74870*/  LDL.LU.64 R48, [R1+0x14b0] ;  /* 0x0014b00001307983 */ /* 0x000ea20000300a00 */
[----:B------:R-:W-:-:S03]  /*74880*/  IMAD.MOV.U32 R15, RZ, RZ, R51 ;  /* 0x000000ffff0f7224 */ /* 0x000fc600078e0033 */
[----:B------:R-:W2:Y:S01]  /*74890*/  LDL.LU.64 R50, [R1+0x14b8] ;  /* 0x0014b80001327983 */ /* 0x000ea20000300a00 */
        /* <DEDUP_REMOVED lines=8> */
[----:B---3--:R-:W-:Y:S03]  /*74920*/  HMMA.1688.F32.TF32 R56, R60, R4, R40 ;  /* 0x000000043c38723c */ /* 0x008fe60000081028 */
[----:B------:R-:W3:Y:S04]  /*74930*/  LDL.LU.64 R40, [R1+0x1540] ;  /* 0x0015400001287983 */ /* 0x000ee80000300a00 */
[----:B------:R-:W3:-:S15]  /*74940*/  LDL.LU.64 R42, [R1+0x1548] ;  /* 0x00154800012a7983 */ /* 0x000ede0000300a00 */
[----:B------:R-:W-:-:S01]  /*74950*/  NOP ;  /* 0x0000000000007918 */ /* 0x000fc20000000000 */
[----:B------:R-:W-:Y:S04]  /*74960*/  STL.64 [R1+0x190], R56 ;  /* 0x0001903801007387 */ /* 0x000fe80000100a00 */
[----:B------:R-:W-:Y:S04]  /*74970*/  STL.64 [R1+0x198], R58 ;  /* 0x0001983a01007387 */ /* 0x000fe80000100a00 */
[----:B------:R-:W-:Y:S01]  /*74980*/  LDS R56, [R0+UR14+0x180] ;  /* 0x0001800e00387984 */ /* 0x000fe20008000800 */
[C---:B--2---:R-:W-:Y:S03]  /*74990*/  HMMA.1688.F32.TF32 R100, R60.reuse, R8, R44 ;  /* 0x000000083c64723c */ /* 0x044fe6000008102c */
[----:B------:R-:W2:Y:S04]  /*749a0*/  LDL.LU.64 R44, [R1+0x1590] ;  /* 0x00159000012c7983 */ /* 0x000ea80000300a00 */
[----:B------:R-:W2:Y:S04]  /*749b0*/  LDL.LU.64 R46, [R1+0x1598] ;  /* 0x00159800012e7983 */ /* 0x000ea80000300a00 */
[----:B------:R-:W-:Y:S04]  /*749c0*/  LDS R58, [R0+UR14+0x2180] ;  /* 0x0021800e003a7984 */ /* 0x000fe80008000800 */
[----:B------:R-:W-:Y:S04]  /*749d0*/  LDS R57, [R2+UR14+0x180] ;  /* 0x0001800e02397984 */ /* 0x000fe80008000800 */
[----:B------:R-:W1:Y:S04]  /*749e0*/  LDS R59, [R2+UR14+0x2180] ;  /* 0x0021800e023b7984 */ /* 0x000e680008000800 */
[----:B------:R-:W-:Y:S04]  /*749f0*/  STL.64 [R1+0x180], R100 ;  /* 0x0001806401007387 */ /* 0x000fe80000100a00 */
[----:B------:R1:W-:Y:S02]  /*74a00*/  STL.64 [R1+0x188], R102 ;  /* 0x0001886601007387 */ /* 0x0003e40000100a00 */
[C---:B-1----:R-:W-:Y:S02]  /*74a10*/  HMMA.1688.F32.TF32 R100, R60.reuse, R12, R92 ;  /* 0x0000000c3c64723c */ /* 0x042fe4000008105c */
[----:B------:R-:W-:Y:S04]  /*74a20*/  LDS R92, [R0+UR14+0x200] ;  /* 0x0002000e005c7984 */ /* 0x000fe80008000800 */
[----:B------:R-:W-:Y:S04]  /*74a30*/  LDS R94, [R0+UR14+0x2200] ;  /* 0x0022000e005e7984 */ /* 0x000fe80008000800 */
[----:B------:R-:W-:Y:S04]  /*74a40*/  LDS R93, [R2+UR14+0x200] ;  /* 0x0002000e025d7984 */ /* 0x000fe80008000800 */
[----:B------:R-:W1:Y:S09]  /*74a50*/  LDS R95, [R2+UR14+0x2200] ;  /* 0x0022000e025f7984 */ /* 0x000e720008000800 */
[----:B------:R-:W-:Y:S04]  /*74a60*/  STL.64 [R1+0x170], R100 ;  /* 0x0001706401007387 */ /* 0x000fe80000100a00 */
[----:B------:R1:W-:Y:S02]  /*74a70*/  STL.64 [R1+0x178], R102 ;  /* 0x0001786601007387 */ /* 0x0003e40000100a00 */
[C---:B-1----:R-:W-:Y:S06]  /*74a80*/  HMMA.1688.F32.TF32 R100, R60.reuse, R16, R96 ;  /* 0x000000103c64723c */ /* 0x042fec0000081060 */
[C---:B------:R-:W-:Y:S06]  /*74a90*/  HMMA.1688.F32.TF32 R96, R60.reuse, R20, R88 ;  /* 0x000000143c60723c */ /* 0x040fec0000081058 */
[C---:B------:R-:W-:Y:S06]  /*74aa0*/  HMMA.1688.F32.TF32 R88, R60.reuse, R24, R84 ;  /* 0x000000183c58723c */ /* 0x040fec0000081054 */
[C---:B------:R-:W-:Y:S05]  /*74ab0*/  HMMA.1688.F32.TF32 R84, R60.reuse, R28, R80 ;  /* 0x0000001c3c54723c */ /* 0x040fea0000081050 */
[----:B------:R-:W-:Y:S01]  /*74ac0*/  STL.64 [R1+0x160], R100 ;  /* 0x0001606401007387 */ /* 0x000fe20000100a00 */
[----:B------:R-:W-:Y:S03]  /*74ad0*/  HMMA.1688.F32.TF32 R60, R60, R32, R76 ;  /* 0x000000203c3c723c */ /* 0x000fe6000008104c */
[----:B------:R-:W-:Y:S04]  /*74ae0*/  STL.64 [R1+0x168], R102 ;  /* 0x0001686601007387 */ /* 0x000fe80000100a00 */
[----:B------:R-:W-:Y:S01]  /*74af0*/  STL.64 [R1+0x150], R96 ;  /* 0x0001506001007387 */ /* 0x000fe20000100a00 */
[C---:B------:R-:W-:Y:S03]  /*74b00*/  HMMA.1688.F32.TF32 R72, R64.reuse, R4, R72 ;  /* 0x000000044048723c */ /* 0x040fe60000081048 */
[----:B------:R-:W-:Y:S04]  /*74b10*/  STL.64 [R1+0x158], R98 ;  /* 0x0001586201007387 */ /* 0x000fe80000100a00 */
[----:B------:R-:W-:Y:S04]  /*74b20*/  STL.64 [R1+0x140], R88 ;  /* 0x0001405801007387 */ /* 0x000fe80000100a00 */
[----:B------:R-:W-:Y:S04]  /*74b30*/  STL.64 [R1+0x148], R90 ;  /* 0x0001485a01007387 */ /* 0x000fe80000100a00 */
[----:B------:R-:W2:Y:S04]  /*74b40*/  LDL.LU.64 R80, [R1+0x15e0] ;  /* 0x0015e00001507983 */ /* 0x000ea80000300a00 */
[----:B------:R-:W-:Y:S04]  /*74b50*/  STL.64 [R1+0x130], R84 ;  /* 0x0001305401007387 */ /* 0x000fe80000100a00 */
[----:B------:R-:W-:Y:S04]  /*74b60*/  STL.64 [R1+0x138], R86 ;  /* 0x0001385601007387 */ /* 0x000fe80000100a00 */
[----:B------:R-:W2:Y:S04]  /*74b70*/  LDL.LU.64 R82, [R1+0x15e8] ;  /* 0x0015e80001527983 */ /* 0x000ea80000300a00 */
[----:B------:R-:W-:Y:S04]  /*74b80*/  STL.64 [R1+0x120], R60 ;  /* 0x0001203c01007387 */ /* 0x000fe80000100a00 */
[----:B------:R1:W-:Y:S02]  /*74b90*/  STL.64 [R1+0x128], R62 ;  /* 0x0001283e01007387 */ /* 0x0003e40000100a00 */
[C---:B-1----:R-:W-:Y:S02]  /*74ba0*/  HMMA.1688.F32.TF32 R60, R64.reuse, R8, R48 ;  /* 0x00000008403c723c */ /* 0x042fe40000081030 */
[----:B------:R-:W2:Y:S04]  /*74bb0*/  LDL.LU.64 R48, [R1+0x1620] ;  /* 0x0016200001307983 */ /* 0x000ea80000300a00 */
[----:B------:R-:W-:Y:S04]  /*74bc0*/  STL.64 [R1+0x2d0], R72 ;  /* 0x0002d04801007387 */ /* 0x000fe80000100a00 */
[----:B------:R-:W-:Y:S04]  /*74bd0*/  STL.64 [R1+0x2d8], R74 ;  /* 0x0002d84a01007387 */ /* 0x000fe80000100a00 */
[----:B------:R-:W2:Y:S01]  /*74be0*/  LDL.LU.64 R50, [R1+0x1628] ;  /* 0x0016280001327983 */ /* 0x000ea20000300a00 */
[C---:B----4-:R-:W-:Y:S08]  /*74bf0*/  HMMA.1688.F32.TF32 R52, R64.reuse, R12, R52 ;  /* 0x0000000c4034723c */ /* 0x050ff00000081034 */
[----:B------:R-:W-:Y:S04]  /*74c00*/  STL.64 [R1+0x2c0], R60 ;  /* 0x0002c03c01007387 */ /* 0x000fe80000100a00 */
[----:B------:R-:W-:Y:S04]  /*74c10*/  STL.64 [R1+0x2c8], R62 ;  /* 0x0002c83e01007387 */ /* 0x000fe80000100a00 */
[----:B------:R-:W4:Y:S04]  /*74c20*/  LDL.LU.64 R76, [R1+0x16b0] ;  /* 0x0016b000014c7983 */ /* 0x000f280000300a00 */
[----:B------:R-:W4:Y:S04]  /*74c30*/  LDL.LU.64 R78, [R1+0x16b8] ;  /* 0x0016b800014e7983 */ /* 0x000f280000300a00 */
[----:B------:R-:W-:Y:S04]  /*74c40*/  STL.64 [R1+0x2e0], R52 ;  /* 0x0002e03401007387 */ /* 0x000fe80000100a00 */
[----:B------:R3:W-:Y:S04]  /*74c50*/  STL.64 [R1+0x2e8], R54 ;  /* 0x0002e83601007387 */ /* 0x0007e80000100a00 */
[----:B------:R-:W-:Y:S04]  /*74c60*/  LDS R60, [R0+UR14+0x300] ;  /* 0x0003000e003c7984 */ /* 0x000fe80008000800 */
[----:B------:R-:W-:Y:S04]  /*74c70*/  LDS R62, [R0+UR14+0x2300] ;  /* 0x0023000e003e7984 */ /* 0x000fe80008000800 */
[----:B------:R-:W-:Y:S04]  /*74c80*/  LDS R61, [R2+UR14+0x300] ;  /* 0x0003000e023d7984 */ /* 0x000fe80008000800 */
[----:B------:R-:W1:Y:S01]  /*74c90*/  LDS R63, [R2+UR14+0x2300] ;  /* 0x0023000e023f7984 */ /* 0x000e620008000800 */
[----:B---3--:R-:W-:Y:S03]  /*74ca0*/  HMMA.1688.F32.TF32 R52, R64, R16, R40 ;  /* 0x000000104034723c */ /* 0x008fe60000081028 */
[----:B------:R-:W3:Y:S04]  /*74cb0*/  LDL.LU.64 R40, [R1+0x13f0] ;  /* 0x0013f00001287983 */ /* 0x000ee80000300a00 */
[----:B------:R-:W3:-:S15]  /*74cc0*/  LDL.LU.64 R42, [R1+0x13f8] ;  /* 0x0013f800012a7983 */ /* 0x000ede0000300a00 */
[----:B------:R-:W-:-:S01]  /*74cd0*/  NOP ;  /* 0x0000000000007918 */ /* 0x000fc20000000000 */
[----:B------:R1:W-:Y:S04]  /*74ce0*/  STL.64 [R1+0x2b0], R52 ;  /* 0x0002b03401007387 */ /* 0x0003e80000100a00 */
[----:B------:R1:W-:Y:S04]  /*74cf0*/  STL.64 [R1+0x2b8], R54 ;  /* 0x0002b83601007387 */ /* 0x0003e80000100a00 */
[----:B------:R-:W3:Y:S01]  /*74d00*/  LDL.LU.64 R72, [R1+0x1430] ;  /* 0x0014300001487983 */ /* 0x000ee20000300a00 */
[----:B--2---:R-:W-:Y:S03]  /*74d10*/  HMMA.1688.F32.TF32 R44, R64, R20, R44 ;  /* 0x00000014402c723c */ /* 0x004fe6000008102c */
[----:B------:R-:W2:Y:S04]  /*74d20*/  LDL.LU.64 R74, [R1+0x1438] ;  /* 0x00143800014a7983 */ /* 0x000ea80000300a00 */
[----:B------:R-:W2:Y:S04]  /*74d30*/  LDL.LU.64 R100, [R1+0x1480] ;  /* 0x0014800001647983 */ /* 0x000ea80000300a00 */
[----:B------:R-:W2:-:S12]  /*74d40*/  LDL.LU.64 R102, [R1+0x1488] ;  /* 0x0014880001667983 */ /* 0x000e980000300a00 */
[----:B------:R1:W-:Y:S04]  /*74d50*/  STL.64 [R1+0x360], R44 ;  /* 0x0003602c01007387 */ /* 0x0003e80000100a00 */
[----:B------:R1:W-:Y:S04]  /*74d60*/  STL.64 [R1+0x368], R46 ;  /* 0x0003682e01007387 */ /* 0x0003e80000100a00 */
[----:B-1----:R-:W2:Y:S04]  /*74d70*/  LDL.LU.64 R52, [R1+0x14c0] ;  /* 0x0014c00001347983 */ /* 0x002ea80000300a00 */
        /* <DEDUP_REMOVED lines=9> */
[----:B------:R-:W-:-:S15]  /*74e10*/  HMMA.1688.F32.TF32 R80, R64, R24, R80 ;  /* 0x000000184050723c */ /* 0x000fde0000081050 */
[----:B------:R-:W-:-:S08]  /*74e20*/  NOP ;  /* 0x0000000000007918 */ /* 0x000fd00000000000 */
[----:B------:R1:W-:Y:S04]  /*74e30*/  STL.64 [R1+0x350], R80 ;  /* 0x0003505001007387 */ /* 0x0003e80000100a00 */
[----:B------:R1:W-:Y:S01]  /*74e40*/  STL.64 [R1+0x358], R82 ;  /* 0x0003585201007387 */ /* 0x0003e20000100a00 */
[----:B------:R-:W-:Y:S03]  /*74e50*/  HMMA.1688.F32.TF32 R48, R64, R28, R48 ;  /* 0x0000001c4030723c */ /* 0x000fe60000081030 */
[----:B-1----:R-:W2:Y:S04]  /*74e60*/  LDL.LU.64 R80, [R1+0x1370] ;  /* 0x0013700001507983 */ /* 0x002ea80000300a00 */
[----:B------:R-:W2:-:S15]  /*74e70*/  LDL.LU.64 R82, [R1+0x1378] ;  /* 0x0013780001527983 */ /* 0x000e9e0000300a00 */
[----:B------:R-:W-:-:S01]  /*74e80*/  NOP ;  /* 0x0000000000007918 */ /* 0x000fc20000000000 */
[----:B------:R1:W-:Y:S04]  /*74e90*/  STL.64 [R1+0x340], R48 ;  /* 0x0003403001007387 */ /* 0x0003e80000100a00 */
[----:B------:R4:W-:Y:S04]  /*74ea0*/  STL.64 [R1+0x348], R50 ;  /* 0x0003483201007387 */ /* 0x0009e80000100a00 */
[----:B-1----:R-:W2:Y:S04]  /*74eb0*/  LDL.LU.64 R48, [R1+0x13b0] ;  /* 0x0013b00001307983 */ /* 0x002ea80000300a00 */
[----:B----4-:R-:W4:Y:S01]  /*74ec0*/  LDL.LU.64 R50, [R1+0x13b8] ;  /* 0x0013b80001327983 */ /* 0x010f220000300a00 */
[----:B------:R-:W-:Y:S03]  /*74ed0*/  HMMA.1688.F32.TF32 R64, R64, R32, R76 ;  /* 0x000000204040723c */ /* 0x000fe6000008104c */
[----:B------:R-:W4:Y:S04]  /*74ee0*/  LDL.LU.64 R76, [R1+0x1400] ;  /* 0x00140000014c7983 */ /* 0x000f280000300a00 */
[----:B------:R-:W4:-:S15]  /*74ef0*/  LDL.LU.64 R78, [R1+0x1408] ;  /* 0x00140800014e7983 */ /* 0x000f1e0000300a00 */
[----:B------:R-:W-:-:S01]  /*74f00*/  NOP ;  /* 0x0000000000007918 */ /* 0x000fc20000000000 */
[----:B------:R-:W-:Y:S04]  /*74f10*/  STL.64 [R1+0x330], R64 ;  /* 0x0003304001007387 */ /* 0x000fe80000100a00 */
[----:B------:R3:W-:Y:S02]  /*74f20*/  STL.64 [R1+0x338], R66 ;  /* 0x0003384201007387 */ /* 0x0007e40000100a00 */
[----:B---3--:R-:W-:Y:S02]  /*74f30*/  HMMA.1688.F32.TF32 R64, R56, R4, R40 ;  /* 0x000000043840723c */ /* 0x008fe40000081028 */
[----:B------:R-:W3:Y:S04]  /*74f40*/  LDL.LU.64 R40, [R1+0x1440] ;  /* 0x0014400001287983 */ /* 0x000ee80000300a00 */
[----:B------:R-:W3:-:S15]  /*74f50*/  LDL.LU.64 R42, [R1+0x1448] ;  /* 0x00144800012a7983 */ /* 0x000ede0000300a00 */
[----:B------:R-:W-:-:S02]  /*74f60*/  NOP ;  /* 0x0000000000007918 */ /* 0x000fc40000000000 */
[----:B------:R-:W-:Y:S04]  /*74f70*/  STL.64 [R1+0x3c0], R64 ;  /* 0x0003c04001007387 */ /* 0x000fe80000100a00 */
[----:B------:R2:W-:Y:S02]  /*74f80*/  STL.64 [R1+0x3c8], R66 ;  /* 0x0003c84201007387 */ /* 0x0005e40000100a00 */
[C---:B--2---:R-:W-:Y:S02]  /*74f90*/  HMMA.1688.F32.TF32 R64, R56.reuse, R8, R72 ;  /* 0x000000083840723c */ /* 0x044fe40000081048 */
[----:B------:R-:W2:Y:S04]  /*74fa0*/  LDL.LU.64 R72, [R1+0x1490] ;  /* 0x0014900001487983 */ /* 0x000ea80000300a00 */
[----:B------:R-:W2:Y:S01]  /*74fb0*/  LDL.LU.64 R74, [R1+0x1498] ;  /* 0x00149800014a7983 */ /* 0x000ea20000300a00 */
[----:B------:R-:W-:-:S15]  /*74fc0*/  HMMA.1688.F32.TF32 R104, R56, R12, R100 ;  /* 0x0000000c3868723c */ /* 0x000fde0000081064 */
[----:B------:R-:W-:-:S01]  /*74fd0*/  NOP ;  /* 0x0000000000007918 */ /* 0x000fc20000000000 */
[----:B------:R1:W-:Y:S01]  /*74fe0*/  STL.64 [R1+0x3b0], R64 ;  /* 0x0003b04001007387 */ /* 0x0003e20000100a00 */
[C---:B------:R-:W-:Y:S03]  /*74ff0*/  HMMA.1688.F32.TF32 R100, R56.reuse, R16, R52 ;  /* 0x000000103864723c */ /* 0x040fe60000081034 */
[----:B------:R1:W-:Y:S04]  /*75000*/  STL.64 [R1+0x3b8], R66 ;  /* 0x0003b84201007387 */ /* 0x0003e80000100a00 */
[----:B-1----:R-:W2:Y:S04]  /*75010*/  LDL.LU.64 R64, [R1+0x14d0] ;  /* 0x0014d00001407983 */ /* 0x002ea80000300a00 */
[----:B------:R-:W2:Y:S04]  /*75020*/  LDL.LU.64 R66, [R1+0x14d8] ;  /* 0x0014d80001427983 */ /* 0x000ea80000300a00 */
[----:B------:R-:W2:Y:S04]  /*75030*/  LDL.LU.64 R52, [R1+0x15f0] ;  /* 0x0015f00001347983 */ /* 0x000ea80000300a00 */
[----:B------:R-:W-:Y:S04]  /*75040*/  STL.64 [R1+0x390], R104 ;  /* 0x0003906801007387 */ /* 0x000fe80000100a00 */
[----:B------:R-:W-:Y:S04]  /*75050*/  STL.64 [R1+0x398], R106 ;  /* 0x0003986a01007387 */ /* 0x000fe80000100a00 */
[----:B------:R-:W2:Y:S04]  /*75060*/  LDL.LU.64 R54, [R1+0x15f8] ;  /* 0x0015f80001367983 */ /* 0x000ea80000300a00 */
[----:B------:R-:W-:Y:S04]  /*75070*/  STL.64 [R1+0x380], R100 ;  /* 0x0003806401007387 */ /* 0x000fe80000100a00 */
[----:B------:R1:W-:Y:S02]  /*75080*/  STL.64 [R1+0x388], R102 ;  /* 0x0003886601007387 */ /* 0x0003e40000100a00 */
[C---:B-1----:R-:W-:Y:S06]  /*75090*/  HMMA.1688.F32.TF32 R100, R56.reuse, R20, R96 ;  /* 0x000000143864723c */ /* 0x042fec0000081060 */
[C---:B------:R-:W-:Y:S06]  /*750a0*/  HMMA.1688.F32.TF32 R96, R56.reuse, R24, R88 ;  /* 0x000000183860723c */ /* 0x040fec0000081058 */
[C---:B------:R-:W-:Y:S11]  /*750b0*/  HMMA.1688.F32.TF32 R88, R56.reuse, R28, R44 ;  /* 0x0000001c3858723c */ /* 0x040ff6000008102c */
[----:B------:R-:W-:Y:S04]  /*750c0*/  STL.64 [R1+0x370], R100 ;  /* 0x0003706401007387 */ /* 0x000fe80000100a00 */
[----:B------:R3:W-:Y:S04]  /*750d0*/  STL.64 [R1+0x378], R102 ;  /* 0x0003786601007387 */ /* 0x0007e80000100a00 */
[----:B------:R-:W2:Y:S04]  /*750e0*/  LDL.LU.64 R44, [R1+0x1630] ;  /* 0x00163000012c7983 */ /* 0x000ea80000300a00 */
[----:B------:R-:W-:Y:S04]  /*750f0*/  STL.64 [R1+0x320], R96 ;  /* 0x0003206001007387 */ /* 0x000fe80000100a00 */
[----:B------:R-:W-:Y:S04]  /*75100*/  STL.64 [R1+0x328], R98 ;  /* 0x0003286201007387 */ /* 0x000fe80000100a00 */
[----:B------:R-:W2:Y:S01]  /*75110*/  LDL.LU.64 R46, [R1+0x1638] ;  /* 0x00163800012e7983 */ /* 0x000ea20000300a00 */
[----:B------:R-:W-:Y:S03]  /*75120*/  HMMA.1688.F32.TF32 R84, R56, R32, R84 ;  /* 0x000000203854723c */ /* 0x000fe60000081054 */
[----:B------:R-:W-:Y:S04]  /*75130*/  STL.64 [R1+0x310], R88 ;  /* 0x0003105801007387 */ /* 0x000fe80000100a00 */
[----:B------:R-:W-:Y:S01]  /*75140*/  STL.64 [R1+0x318], R90 ;  /* 0x0003185a01007387 */ /* 0x000fe20000100a00 */
[----:B------:R-:W-:-:S15]  /*75150*/  HMMA.1688.F32.TF32 R80, R92, R4, R80 ;  /* 0x000000045c50723c */ /* 0x000fde0000081050 */
[----:B------:R-:W-:Y:S04]  /*75160*/  STL.64 [R1+0x300], R84 ;  /* 0x0003005401007387 */ /* 0x000fe80000100a00 */
[----:B------:R-:W-:Y:S01]  /*75170*/  STL.64 [R1+0x308], R86 ;  /* 0x0003085601007387 */ /* 0x000fe20000100a00 */
[C---:B----4-:R-:W-:Y:S03]  /*75180*/  HMMA.1688.F32.TF32 R56, R92.reuse, R8, R48 ;  /* 0x000000085c38723c */ /* 0x050fe60000081030 */
[----:B------:R-:W4:Y:S04]  /*75190*/  LDL.LU.64 R48, [R1+0x12f0] ;  /* 0x0012f00001307983 */ /* 0x000f280000300a00 */
[----:B------:R-:W-:Y:S04]  /*751a0*/  STL.64 [R1+0x2a0], R80 ;  /* 0x0002a05001007387 */ /* 0x000fe80000100a00 */
[----:B------:R-:W-:Y:S04]  /*751b0*/  STL.64 [R1+0x2a8], R82 ;  /* 0x0002a85201007387 */ /* 0x000fe80000100a00 */
[----:B------:R-:W4:Y:S01]  /*751c0*/  LDL.LU.64 R50, [R1+0x12f8] ;  /* 0x0012f80001327983 */ /* 0x000f220000300a00 */
[C---:B------:R-:W-:Y:S07]  /*751d0*/  HMMA.1688.F32.TF32 R76, R92.reuse, R12, R76 ;  /* 0x0000000c5c4c723c */ /* 0x040fee000008104c */
[----:B------:R-:W-:Y:S04]  /*751e0*/  STL.64 [R1+0x290], R56 ;  /* 0x0002903801007387 */ /* 0x000fe80000100a00 */
[----:B------:R-:W-:Y:S04]  /*751f0*/  STL.64 [R1+0x298], R58 ;  /* 0x0002983a01007387 */ /* 0x000fe80000100a00 */
[----:B------:R-:W-:Y:S04]  /*75200*/  LDS R56, [R0+UR14+0x380] ;  /* 0x0003800e00387984 */ /* 0x000fe80008000800 */
[----:B------:R-:W-:Y:S04]  /*75210*/  LDS R58, [R0+UR14+0x2380] ;  /* 0x0023800e003a7984 */ /* 0x000fe80008000800 */
[----:B------:R-:W-:Y:S04]  /*75220*/  STL.64 [R1+0x280], R76 ;  /* 0x0002804c01007387 */ /* 0x000fe80000100a00 */
[----:B------:R-:W-:Y:S04]  /*75230*/  STL.64 [R1+0x288], R78 ;  /* 0x0002884e01007387 */ /* 0x000fe80000100a00 */
[----:B------:R-:W-:Y:S04]  /*75240*/  LDS R57, [R2+UR14+0x380] ;  /* 0x0003800e02397984 */ /* 0x000fe80008000800 */
[----:B------:R-:W1:Y:S04]  /*75250*/  LDS R59, [R2+UR14+0x2380] ;  /* 0x0023800e023b7984 */ /* 0x000e680008000800 */
[----:B------:R-:W-:Y:S04]  /*75260*/  LDS R76, [R0+UR14+0x400] ;  /* 0x0004000e004c7984 */ /* 0x000fe80008000800 */
[----:B------:R-:W-:Y:S04]  /*75270*/  LDS R78, [R0+UR14+0x2400] ;  /* 0x0024000e004e7984 */ /* 0x000fe80008000800 */
[----:B------:R-:W-:Y:S04]  /*75280*/  LDS R77, [R2+UR14+0x400] ;  /* 0x0004000e024d7984 */ /* 0x000fe80008000800 */
[----:B------:R-:W1:Y:S01]  /*75290*/  LDS R79, [R2+UR14+0x2400] ;  /* 0x0024000e024f7984 */ /* 0x000e620008000800 */
[C---:B---3--:R-:W-:Y:S03]  /*752a0*/  HMMA.1688.F32.TF32 R100, R92.reuse, R16, R40 ;  /* 0x000000105c64723c */ /* 0x048fe60000081028 */
[----:B------:R-:W3:Y:S04]  /*752b0*/  LDL.LU.64 R40, [R1+0x1330] ;  /* 0x0013300001287983 */ /* 0x000ee80000300a00 */
[----:B------:R-:W3:Y:S01]  /*752c0*/  LDL.LU.64 R42, [R1+0x1338] ;  /* 0x00133800012a7983 */ /* 0x000ee20000300a00 */
[----:B--2---:R-:W-:-:S15]  /*752d0*/  HMMA.1688.F32.TF32 R104, R92, R20, R72 ;  /* 0x000000145c68723c */ /* 0x004fde0000081048 */
[----:B------:R-:W-:Y:S04]  /*752e0*/  STL.64 [R1+0x81d0], R102 ;  /* 0x0081d06601007387 */ /* 0x000fe80000100a00 */
[----:B------:R-:W-:Y:S01]  /*752f0*/  STL.64 [R1+0x81c8], R100 ;  /* 0x0081c86401007387 */ /* 0x000fe20000100a00 */
[C---:B------:R-:W-:Y:S03]  /*75300*/  HMMA.1688.F32.TF32 R108, R92.reuse, R24, R64 ;  /* 0x000000185c6c723c */ /* 0x040fe60000081040 */
[----:B------:R-:W-:Y:S04]  /*75310*/  STL.64 [R1+0x81e0], R106 ;  /* 0x0081e06a01007387 */ /* 0x000fe80000100a00 */
[----:B------:R-:W-:Y:S04]  /*75320*/  STL.64 [R1+0x81d8], R104 ;  /* 0x0081d86801007387 */ /* 0x000fe80000100a00 */
[----:B------:R-:W2:Y:S04]  /*75330*/  LDL.LU.64 R72, [R1+0x1380] ;  /* 0x0013800001487983 */ /* 0x000ea80000300a00 */
[----:B------:R-:W2:Y:S04]  /*75340*/  LDL.LU.64 R74, [R1+0x1388] ;  /* 0x00138800014a7983 */ /* 0x000ea80000300a00 */
[----:B------:R-:W2:Y:S01]  /*75350*/  LDL.LU.64 R64, [R1+0x13c0] ;  /* 0x0013c00001407983 */ /* 0x000ea20000300a00 */
[C---:B------:R-:W-:Y:S03]  /*75360*/  HMMA.1688.F32.TF32 R112, R92.reuse, R28, R52 ;  /* 0x0000001c5c70723c */ /* 0x040fe60000081034 */
[----:B------:R-:W2:Y:S04]  /*75370*/  LDL.LU.64 R66, [R1+0x13c8] ;  /* 0x0013c80001427983 */ /* 0x000ea80000300a00 */
[----:B------:R-:W-:Y:S04]  /*75380*/  STL.64 [R1+0x81f0], R110 ;  /* 0x0081f06e01007387 */ /* 0x000fe80000100a00 */
[----:B------:R-:W-:Y:S04]  /*75390*/  STL.64 [R1+0x81e8], R108 ;  /* 0x0081e86c01007387 */ /* 0x000fe80000100a00 */
[----:B------:R-:W2:Y:S04]  /*753a0*/  LDL.LU.64 R52, [R1+0x1410] ;  /* 0x0014100001347983 */ /* 0x000ea80000300a00 */
[----:B------:R-:W2:Y:S04]  /*753b0*/  LDL.LU.64 R54, [R1+0x1418] ;  /* 0x0014180001367983 */ /* 0x000ea80000300a00 */
[----:B------:R-:W-:Y:S04]  /*753c0*/  STL.64 [R1+0x8200], R114 ;  /* 0x0082007201007387 */ /* 0x000fe80000100a00 */
[----:B------:R-:W-:Y:S01]  /*753d0*/  STL.64 [R1+0x81f8], R112 ;  /* 0x0081f87001007387 */ /* 0x000fe20000100a00 */
[----:B------:R-:W-:Y:S03]  /*753e0*/  HMMA.1688.F32.TF32 R92, R92, R32, R44 ;  /* 0x000000205c5c723c */ /* 0x000fe6000008102c */
[----:B------:R-:W2:Y:S04]  /*753f0*/  LDL.LU.64 R44, [R1+0x1450] ;  /* 0x00145000012c7983 */ /* 0x000ea80000300a00 */
[----:B------:R-:W2:-:S15]  /*75400*/  LDL.LU.64 R46, [R1+0x1458] ;  /* 0x00145800012e7983 */ /* 0x000e9e0000300a00 */
[----:B------:R-:W-:-:S01]  /*75410*/  NOP ;  /* 0x0000000000007918 */ /* 0x000fc20000000000 */
[----:B------:R-:W-:Y:S04]  /*75420*/  STL [R1+0x8214], R92 ;  /* 0x0082145c01007387 */ /* 0x000fe80000100800 */
[----:B------:R-:W-:Y:S04]  /*75430*/  STL [R1+0x8210], R93 ;  /* 0x0082105d01007387 */ /* 0x000fe80000100800 */
[----:B------:R-:W-:Y:S04]  /*75440*/  STL [R1+0x820c], R94 ;  /* 0x00820c5e01007387 */ /* 0x000fe80000100800 */
[----:B------:R-:W-:Y:S01]  /*75450*/  STL [R1+0x8208], R95 ;  /* 0x0082085f01007387 */ /* 0x000fe20000100800 */
[----:B----4-:R-:W-:Y:S03]  /*75460*/  HMMA.1688.F32.TF32 R132, R152, R4, R48 ;  /* 0x000000049884723c */ /* 0x010fe60000081030 */
[----:B------:R-:W4:Y:S04]  /*75470*/  LDL.LU.64 R48, [R1+0x1560] ;  /* 0x0015600001307983 */ /* 0x000f280000300a00 */
[----:B------:R-:W4:-:S15]  /*75480*/  LDL.LU.64 R50, [R1+0x1568] ;  /* 0x0015680001327983 */ /* 0x000f1e0000300a00 */
[----:B------:R-:W-:-:S01]  /*75490*/  NOP ;  /* 0x0000000000007918 */ /* 0x000fc20000000000 */
[----:B------:R-:W-:Y:S04]  /*754a0*/  STL [R1+0x8224], R132 ;  /* 0x0082248401007387 */ /* 0x000fe80000100800 */
[----:B------:R-:W-:Y:S04]  /*754b0*/  STL [R1+0x8220], R133 ;  /* 0x0082208501007387 */ /* 0x000fe80000100800 */
[----:B------:R-:W-:Y:S04]  /*754c0*/  STL [R1+0x821c], R134 ;  /* 0x00821c8601007387 */ /* 0x000fe80000100800 */
[----:B------:R-:W-:Y:S01]  /*754d0*/  STL [R1+0x8218], R135 ;  /* 0x0082188701007387 */ /* 0x000fe20000100800 */
[----:B---3--:R-:W-:Y:S03]  /*754e0*/  HMMA.1688.F32.TF32 R136, R152, R8, R40 ;  /* 0x000000089888723c */ /* 0x008fe60000081028 */
[----:B------:R-:W3:Y:S04]  /*754f0*/  LDL.LU.64 R40, [R1+0x15a0] ;  /* 0x0015a00001287983 */ /* 0x000ee80000300a00 */
[----:B------:R-:W3:-:S15]  /*75500*/  LDL.LU.64 R42, [R1+0x15a8] ;  /* 0x0015a800012a7983 */ /* 0x000ede0000300a00 */
[----:B------:R-:W-:-:S01]  /*75510*/  NOP ;  /* 0x0000000000007918 */ /* 0x000fc20000000000 */
[----:B------:R-:W-:Y:S04]  /*75520*/  STL [R1+0x8234], R136 ;  /* 0x0082348801007387 */ /* 0x000fe80000100800 */
[----:B------:R-:W-:Y:S04]  /*75530*/  STL [R1+0x8230], R137 ;  /* 0x0082308901007387 */ /* 0x000fe80000100800 */
[----:B------:R-:W-:Y:S04]  /*75540*/  STL [R1+0x822c], R138 ;  /* 0x00822c8a01007387 */ /* 0x000fe80000100800 */
[----:B------:R-:W-:Y:S01]  /*75550*/  STL [R1+0x8228], R139 ;  /* 0x0082288b01007387 */ /* 0x000fe20000100800 */
[C---:B--2---:R-:W-:Y:S06]  /*75560*/  HMMA.1688.F32.TF32 R172, R152.reuse, R12, R72 ;  /* 0x0000000c98ac723c */ /* 0x044fec0000081048 */
[C---:B------:R-:W-:Y:S06]  /*75570*/  HMMA.1688.F32.TF32 R200, R152.reuse, R16, R64 ;  /* 0x0000001098c8723c */ /* 0x040fec0000081040 */
[C---:B------:R-:W-:Y:S11]  /*75580*/  HMMA.1688.F32.TF32 R140, R152.reuse, R20, R52 ;  /* 0x00000014988c723c */ /* 0x040ff60000081034 */
[----:B------:R-:W-:Y:S04]  /*75590*/  STL.64 [R1+0x8240], R174 ;  /* 0x008240ae01007387 */ /* 0x000fe80000100a00 */
[----:B------:R-:W-:Y:S04]  /*755a0*/  STL.64 [R1+0x8238], R172 ;  /* 0x008238ac01007387 */ /* 0x000fe80000100a00 */
[----:B------:R-:W2:Y:S04]  /*755b0*/  LDL.LU.64 R64, [R1+0x1280] ;  /* 0x0012800001407983 */ /* 0x000ea80000300a00 */
[----:B------:R-:W2:Y:S04]  /*755c0*/  LDL.LU.64 R66, [R1+0x1288] ;  /* 0x0012880001427983 */ /* 0x000ea80000300a00 */
[----:B------:R-:W-:Y:S04]  /*755d0*/  STL.64 [R1+0x8250], R202 ;  /* 0x008250ca01007387 */ /* 0x000fe80000100a00 */
[----:B------:R-:W-:Y:S04]  /*755e0*/  STL.64 [R1+0x8248], R200 ;  /* 0x008248c801007387 */ /* 0x000fe80000100a00 */
[----:B------:R-:W2:Y:S04]  /*755f0*/  LDL.LU.64 R52, [R1+0x12c0] ;  /* 0x0012c00001347983 */ /* 0x000ea80000300a00 */
[----:B------:R-:W2:Y:S04]  /*75600*/  LDL.LU.64 R54, [R1+0x12c8] ;  /* 0x0012c80001367983 */ /* 0x000ea80000300a00 */
[----:B------:R-:W-:Y:S04]  /*75610*/  STL [R1+0x8144], R140 ;  /* 0x0081448c01007387 */ /* 0x000fe80000100800 */
[----:B------:R-:W-:Y:S04]  /*75620*/  STL [R1+0x8140], R141 ;  /* 0x0081408d01007387 */ /* 0x000fe80000100800 */
[----:B------:R-:W-:Y:S04]  /*75630*/  STL [R1+0x813c], R142 ;  /* 0x00813c8e01007387 */ /* 0x000fe80000100800 */
[----:B------:R-:W-:Y:S01]  /*75640*/  STL [R1+0x8138], R143 ;  /* 0x0081388f01007387 */ /* 0x000fe20000100800 */
        /* <DEDUP_REMOVED lines=8> */
[----:B----4-:R-:W-:-:S15]  /*756d0*/  HMMA.1688.F32.TF32 R148, R152, R28, R48 ;  /* 0x0000001c9894723c */ /* 0x010fde0000081030 */
[----:B------:R-:W-:-:S08]  /*756e0*/  NOP ;  /* 0x0000000000007918 */ /* 0x000fd00000000000 */
[----:B------:R-:W-:Y:S04]  /*756f0*/  STL [R1+0x8158], R148 ;  /* 0x0081589401007387 */ /* 0x000fe80000100800 */
[----:B------:R-:W-:Y:S04]  /*75700*/  STL [R1+0x8154], R149 ;  /* 0x0081549501007387 */ /* 0x000fe80000100800 */
[----:B------:R-:W-:Y:S04]  /*75710*/  STL [R1+0x8130], R150 ;  /* 0x0081309601007387 */ /* 0x000fe80000100800 */
[----:B------:R-:W-:Y:S04]  /*75720*/  STL [R1+0x812c], R151 ;  /* 0x00812c9701007387 */ /* 0x000fe80000100800 */
[----:B------:R-:W4:Y:S04]  /*75730*/  LDL.LU.64 R48, [R1+0x1340] ;  /* 0x0013400001307983 */ /* 0x000f280000300a00 */
[----:B------:R-:W4:Y:S01]  /*75740*/  LDL.LU.64 R50, [R1+0x1348] ;  /* 0x0013480001327983 */ /* 0x000f220000300a00 */
[----:B---3--:R-:W-:Y:S03]  /*75750*/  HMMA.1688.F32.TF32 R152, R152, R32, R40 ;  /* 0x000000209898723c */ /* 0x008fe60000081028 */
[----:B------:R-:W3:Y:S04]  /*75760*/  LDL.LU.64 R40, [R1+0x1390] ;  /* 0x0013900001287983 */ /* 0x000ee80000300a00 */
[----:B------:R-:W3:-:S15]  /*75770*/  LDL.LU.64 R42, [R1+0x1398] ;  /* 0x00139800012a7983 */ /* 0x000ede0000300a00 */
[----:B------:R-:W-:-:S01]  /*75780*/  NOP ;  /* 0x0000000000007918 */ /* 0x000fc20000000000 */
[----:B------:R1:W-:Y:S04]  /*75790*/  STL [R1+0x8168], R152 ;  /* 0x0081689801007387 */ /* 0x0003e80000100800 */
[----:B------:R1:W-:Y:S04]  /*757a0*/  STL [R1+0x8164], R153 ;  /* 0x0081649901007387 */ /* 0x0003e80000100800 */
[----:B------:R1:W-:Y:S04]  /*757b0*/  STL [R1+0x8160], R154 ;  /* 0x0081609a01007387 */ /* 0x0003e80000100800 */
[----:B------:R1:W-:Y:S01]  /*757c0*/  STL [R1+0x815c], R155 ;  /* 0x00815c9b01007387 */ /* 0x0003e20000100800 */
[C---:B--2---:R-:W-:Y:S06]  /*757d0*/  HMMA.1688.F32.TF32 R64, R60.reuse, R4, R64 ;  /* 0x000000043c40723c */ /* 0x044fec0000081040 */
[----:B------:R-:W-:-:S15]  /*757e0*/  HMMA.1688.F32.TF32 R52, R60, R8, R52 ;  /* 0x000000083c34723c */ /* 0x000fde0000081034 */
[----:B------:R-:W-:-:S02]  /*757f0*/  NOP ;  /* 0x0000000000007918 */ /* 0x000fc40000000000 */
[----:B------:R-:W-:Y:S01]  /*75800*/  STL.64 [R1+0x440], R64 ;  /* 0x0004404001007387 */ /* 0x000fe20000100a00 */
[----:B------:R-:W-:Y:S03]  /*75810*/  HMMA.1688.F32.TF32 R44, R60, R12, R44 ;  /* 0x0000000c3c2c723c */ /* 0x000fe6000008102c */
[----:B------:R-:W-:Y:S03]  /*75820*/  STL.64 [R1+0x448], R66 ;  /* 0x0004484201007387 */ /* 0x000fe60000100a00 */
[----:B-1----:R-:W-:Y:S01]  /*75830*/  MOV R152, R55 ;  /* 0x0000003700987202 */ /* 0x002fe20000000f00 */
[----:B------:R1:W-:Y:S04]  /*75840*/  STL.64 [R1+0x470], R52 ;  /* 0x0004703401007387 */ /* 0x0003e80000100a00 */
[----:B------:R2:W-:Y:S04]  /*75850*/  STL [R1+0x478], R54 ;  /* 0x0004783601007387 */ /* 0x0005e80000100800 */
[----:B------:R-:W3:Y:S04]  /*75860*/  LDL.LU.64 R72, [R1+0x13d0] ;  /* 0x0013d00001487983 */ /* 0x000ee80000300a00 */
[----:B------:R-:W3:Y:S04]  /*75870*/  LDL.LU.64 R74, [R1+0x13d8] ;  /* 0x0013d800014a7983 */ /* 0x000ee80000300a00 */
[----:B------:R4:W-:Y:S01]  /*75880*/  STL [R1+0x816c], R152 ;  /* 0x00816c9801007387 */ /* 0x0009e20000100800 */
[----:B------:R-:W-:Y:S01]  /*75890*/  IMAD.MOV.U32 R153, RZ, RZ, R44 ;  /* 0x000000ffff997224 */ /* 0x000fe200078e002c */
[----:B------:R-:W-:Y:S01]  /*758a0*/  MOV R148, R47 ;  /* 0x0000002f00947202 */ /* 0x000fe20000000f00 */
[----:B------:R-:W-:Y:S01]  /*758b0*/  IMAD.MOV.U32 R154, RZ, RZ, R45 ;  /* 0x000000ffff9a7224 */ /* 0x000fe200078e002d */
[----:B------:R-:W-:Y:S01]  /*758c0*/  LDS R64, [R0+UR14+0x480] ;  /* 0x0004800e00407984 */ /* 0x000fe20008000800 */
[----:B------:R-:W-:-:S03]  /*758d0*/  IMAD.MOV.U32 R155, RZ, RZ, R46 ;  /* 0x000000ffff9b7224 */ /* 0x000fc600078e002e */
[----:B------:R-:W3:Y:S04]  /*758e0*/  LDL.LU.64 R44, [R1+0x14e0] ;  /* 0x0014e000012c7983 */ /* 0x000ee80000300a00 */
[----:B------:R-:W3:Y:S04]  /*758f0*/  LDL.LU.64 R46, [R1+0x14e8] ;  /* 0x0014e800012e7983 */ /* 0x000ee80000300a00 */
[----:B-1----:R-:W3:Y:S04]  /*75900*/  LDL.LU.64 R52, [R1+0x1520] ;  /* 0x0015200001347983 */ /* 0x002ee80000300a00 */
[----:B--2---:R-:W2:Y:S04]  /*75910*/  LDL.LU.64 R54, [R1+0x1528] ;  /* 0x0015280001367983 */ /* 0x004ea80000300a00 */
[----:B------:R-:W-:Y:S04]  /*75920*/  STL [R1+0x817c], R148 ;  /* 0x00817c9401007387 */ /* 0x000fe80000100800 */
[----:B------:R-:W-:Y:S04]  /*75930*/  STL [R1+0x8178], R155 ;  /* 0x0081789b01007387 */ /* 0x000fe80000100800 */
[----:B------:R-:W-:Y:S04]  /*75940*/  STL [R1+0x8174], R154 ;  /* 0x0081749a01007387 */ /* 0x000fe80000100800 */
[----:B------:R-:W-:Y:S04]  /*75950*/  STL [R1+0x8170], R153 ;  /* 0x0081709901007387 */ /* 0x000fe80000100800 */
[----:B------:R-:W-:Y:S04]  /*75960*/  LDS R66, [R0+UR14+0x2480] ;  /* 0x0024800e00427984 */ /* 0x000fe80008000800 */
[----:B------:R-:W-:Y:S04]  /*75970*/  LDS R65, [R2+UR14+0x480] ;  /* 0x0004800e02417984 */ /* 0x000fe80008000800 */
[----:B------:R-:W1:Y:S01]  /*75980*/  LDS R67, [R2+UR14+0x2480] ;  /* 0x0024800e02437984 */ /* 0x000e620008000800 */
[----:B----4-:R-:W-:-:S15]  /*75990*/  HMMA.1688.F32.TF32 R48, R60, R16, R48 ;  /* 0x000000103c30723c */ /* 0x010fde0000081030 */
[----:B------:R-:W-:-:S09]  /*759a0*/  NOP ;  /* 0x0000000000007918 */ /* 0x000fd20000000000 */
[----:B------:R-:W-:Y:S01]  /*759b0*/  IMAD.MOV.U32 R152, RZ, RZ, R49 ;  /* 0x000000ffff987224 */ /* 0x000fe200078e0031 */
[----:B------:R4:W-:Y:S04]  /*759c0*/  STL [R1+0x490], R48 ;  /* 0x0004903001007387 */ /* 0x0009e80000100800 */
[----:B------:R1:W-:Y:S04]  /*759d0*/  STL.64 [R1+0x498], R50 ;  /* 0x0004983201007387 */ /* 0x0003e80000100a00 */
[----:B------:R1:W-:Y:S04]  /*759e0*/  STL [R1+0x8180], R152 ;  /* 0x0081809801007387 */ /* 0x0003e80000100800 */
[----:B----4-:R-:W4:Y:S01]  /*759f0*/  LDL.LU.64 R48, [R1+0x1200] ;  /* 0x0012000001307983 */ /* 0x010f220000300a00 */
[----:B---3--:R-:W-:Y:S03]  /*75a00*/  HMMA.1688.F32.TF32 R40, R60, R20, R40 ;  /* 0x000000143c28723c */ /* 0x008fe60000081028 */
[----:B-1----:R-:W4:-:S15]  /*75a10*/  LDL.LU.64 R50, [R1+0x1208] ;  /* 0x0012080001327983 */ /* 0x002f1e0000300a00 */
[----:B------:R-:W-:-:S06]  /*75a20*/  NOP ;  /* 0x0000000000007918 */ /* 0x000fcc0000000000 */
[----:B------:R-:W-:Y:S01]  /*75a30*/  IMAD.MOV.U32 R148, RZ, RZ, R40 ;  /* 0x000000ffff947224 */ /* 0x000fe200078e0028 */
[----:B------:R-:W-:Y:S01]  /*75a40*/  MOV R154, R42 ;  /* 0x0000002a009a7202 */ /* 0x000fe20000000f00 */
[----:B------:R-:W-:Y:S02]  /*75a50*/  IMAD.MOV.U32 R155, RZ, RZ, R41 ;  /* 0x000000ffff9b7224 */ /* 0x000fe400078e0029 */
[----:B------:R-:W-:Y:S01]  /*75a60*/  IMAD.MOV.U32 R153, RZ, RZ, R43 ;  /* 0x000000ffff997224 */ /* 0x000fe200078e002b */
[----:B------:R-:W3:Y:S04]  /*75a70*/  LDL.LU.64 R40, [R1+0x1240] ;  /* 0x0012400001287983 */ /* 0x000ee80000300a00 */
[----:B------:R-:W3:Y:S04]  /*75a80*/  LDL.LU.64 R42, [R1+0x1248] ;  /* 0x00124800012a7983 */ /* 0x000ee80000300a00 */
[----:B------:R-:W-:Y:S04]  /*75a90*/  STL [R1+0x8190], R153 ;  /* 0x0081909901007387 */ /* 0x000fe80000100800 */
[----:B------:R-:W-:Y:S04]  /*75aa0*/  STL [R1+0x818c], R154 ;  /* 0x00818c9a01007387 */ /* 0x000fe80000100800 */
[----:B------:R-:W-:Y:S04]  /*75ab0*/  STL [R1+0x8188], R148 ;  /* 0x0081889401007387 */ /* 0x000fe80000100800 */
[----:B------:R1:W-:Y:S01]  /*75ac0*/  STL [R1+0x8184], R155 ;  /* 0x0081849b01007387 */ /* 0x0003e20000100800 */
[C---:B------:R-:W-:Y:S06]  /*75ad0*/  HMMA.1688.F32.TF32 R72, R60.reuse, R24, R72 ;  /* 0x000000183c48723c */ /* 0x040fec0000081048 */
[----:B------:R-:W-:-:S15]  /*75ae0*/  HMMA.1688.F32.TF32 R44, R60, R28, R44 ;  /* 0x0000001c3c2c723c */ /* 0x000fde000008102c */
[----:B------:R-:W-:-:S03]  /*75af0*/  NOP ;  /* 0x0000000000007918 */ /* 0x000fc60000000000 */
[----:B------:R-:W-:Y:S01]  /*75b00*/  IMAD.MOV.U32 R152, RZ, RZ, R75 ;  /* 0x000000ffff987224 */ /* 0x000fe200078e004b */
[----:B------:R-:W-:Y:S04]  /*75b10*/  STL.64 [R1+0x4c0], R72 ;  /* 0x0004c04801007387 */ /* 0x000fe80000100a00 */
[----:B------:R-:W-:Y:S04]  /*75b20*/  STL [R1+0x4c8], R74 ;  /* 0x0004c84a01007387 */ /* 0x000fe80000100800 */
[----:B------:R-:W-:Y:S01]  /*75b30*/  STL [R1+0x8194], R152 ;  /* 0x0081949801007387 */ /* 0x000fe20000100800 */
[----:B--2---:R-:W-:Y:S03]  /*75b40*/  HMMA.1688.F32.TF32 R52, R60, R32, R52 ;  /* 0x000000203c34723c */ /* 0x004fe60000081034 */
[----:B------:R-:W-:Y:S04]  /*75b50*/  LDS R72, [R0+UR14+0x500] ;  /* 0x0005000e00487984 */ /* 0x000fe80008000800 */
[----:B------:R-:W-:Y:S01]  /*75b60*/  LDS R74, [R0+UR14+0x2500] ;  /* 0x0025000e004a7984 */ /* 0x000fe20008000800 */
[----:B------:R-:W-:Y:S01]  /*75b70*/  IMAD.MOV.U32 R149, RZ, RZ, R44 ;  /* 0x000000ffff957224 */ /* 0x000fe200078e002c */
[----:B------:R-:W-:Y:S01]  /*75b80*/  MOV R144, R45 ;  /* 0x0000002d00907202 */ /* 0x000fe20000000f00 */
[----:B------:R-:W-:Y:S01]  /*75b90*/  IMAD.MOV.U32 R145, RZ, RZ, R46 ;  /* 0x000000ffff917224 */ /* 0x000fe200078e002e */
[----:B------:R-:W2:Y:S01]  /*75ba0*/  LDL.LU.64 R44, [R1+0x1290] ;  /* 0x00129000012c7983 */ /* 0x000ea20000300a00 */
[----:B------:R-:W-:-:S03]  /*75bb0*/  IMAD.MOV.U32 R146, RZ, RZ, R47 ;  /* 0x000000ffff927224 */ /* 0x000fc600078e002f */
[----:B------:R-:W2:Y:S04]  /*75bc0*/  LDL.LU.64 R46, [R1+0x1298] ;  /* 0x00129800012e7983 */ /* 0x000ea80000300a00 */
[----:B------:R-:W-:Y:S04]  /*75bd0*/  STL [R1+0x81a4], R146 ;  /* 0x0081a49201007387 */ /* 0x000fe80000100800 */
[----:B------:R-:W-:Y:S04]  /*75be0*/  STL [R1+0x81a0], R145 ;  /* 0x0081a09101007387 */ /* 0x000fe80000100800 */
[----:B------:R-:W-:Y:S04]  /*75bf0*/  STL [R1+0x819c], R144 ;  /* 0x00819c9001007387 */ /* 0x000fe80000100800 */
[----:B------:R-:W-:Y:S04]  /*75c00*/  STL [R1+0x8198], R149 ;  /* 0x0081989501007387 */ /* 0x000fe80000100800 */
[----:B------:R-:W2:Y:S04]  /*75c10*/  LDL.LU.64 R84, [R1+0x12d0] ;  /* 0x0012d00001547983 */ /* 0x000ea80000300a00 */
[----:B------:R-:W2:Y:S04]  /*75c20*/  LDL.LU.64 R86, [R1+0x12d8] ;  /* 0x0012d80001567983 */ /* 0x000ea80000300a00 */
[----:B------:R-:W2:Y:S04]  /*75c30*/  LDL.LU.64 R92, [R1+0x1310] ;  /* 0x00131000015c7983 */ /* 0x000ea80000300a00 */
[----:B------:R-:W2:Y:S01]  /*75c40*/  LDL.LU.64 R94, [R1+0x1318] ;  /* 0x00131800015e7983 */ /* 0x000ea20000300a00 */
[----:B-1----:R-:W-:Y:S01]  /*75c50*/  IMAD.MOV.U32 R155, RZ, RZ, R55 ;  /* 0x000000ffff9b7224 */ /* 0x002fe200078e0037 */
[----:B------:R-:W-:Y:S01]  /*75c60*/  MOV R154, R53 ;  /* 0x00000035009a7202 */ /* 0x000fe20000000f00 */
[----:B------:R-:W-:Y:S01]  /*75c70*/  IMAD.MOV.U32 R148, RZ, RZ, R54 ;  /* 0x000000ffff947224 */ /* 0x000fe200078e0036 */
[----:B------:R-:W-:Y:S01]  /*75c80*/  LDS R73, [R2+UR14+0x500] ;  /* 0x0005000e02497984 */ /* 0x000fe20008000800 */
[----:B------:R-:W-:-:S03]  /*75c90*/  IMAD.MOV.U32 R153, RZ, RZ, R52 ;  /* 0x000000ffff997224 */ /* 0x000fc600078e0034 */
[----:B------:R-:W-:Y:S04]  /*75ca0*/  STL [R1+0x81b4], R155 ;  /* 0x0081b49b01007387 */ /* 0x000fe80000100800 */
[----:B------:R-:W-:Y:S04]  /*75cb0*/  STL [R1+0x81b0], R148 ;  /* 0x0081b09401007387 */ /* 0x000fe80000100800 */
[----:B------:R-:W-:Y:S04]  /*75cc0*/  STL [R1+0x81ac], R154 ;  /* 0x0081ac9a01007387 */ /* 0x000fe80000100800 */
[----:B------:R-:W-:Y:S04]  /*75cd0*/  STL [R1+0x81a8], R153 ;  /* 0x0081a89901007387 */ /* 0x000fe80000100800 */
[----:B------:R-:W2:Y:S04]  /*75ce0*/  LDL.LU.64 R80, [R1+0x1350] ;  /* 0x0013500001507983 */ /* 0x000ea80000300a00 */
[----:B------:R-:W2:Y:S04]  /*75cf0*/  LDL.LU.64 R82, [R1+0x1358] ;  /* 0x0013580001527983 */ /* 0x000ea80000300a00 */
[----:B------:R-:W1:Y:S01]  /*75d00*/  LDS R75, [R2+UR14+0x2500] ;  /* 0x0025000e024b7984 */ /* 0x000e620008000800 */
[----:B----4-:R-:W-:-:S15]  /*75d10*/  HMMA.1688.F32.TF32 R48, R56, R4, R48 ;  /* 0x000000043830723c */ /* 0x010fde0000081030 */
[----:B------:R-:W-:-:S08]  /*75d20*/  NOP ;  /* 0x0000000000007918 */ /* 0x000fd00000000000 */
[----:B------:R4:W-:Y:S04]  /*75d30*/  STL.64 [R1+0x5b0], R48 ;  /* 0x0005b03001007387 */ /* 0x0009e80000100a00 */
[----:B------:R1:W-:Y:S01]  /*75d40*/  STL.64 [R1+0x5b8], R50 ;  /* 0x0005b83201007387 */ /* 0x0003e20000100a00 */
[----:B---3--:R-:W-:Y:S03]  /*75d50*/  HMMA.1688.F32.TF32 R40, R56, R8, R40 ;  /* 0x000000083828723c */ /* 0x008fe60000081028 */
[----:B----4-:R-:W3:Y:S04]  /*75d60*/  LDL.LU.64 R48, [R1+0x1460] ;  /* 0x0014600001307983 */ /* 0x010ee80000300a00 */
[----:B-1----:R-:W3:-:S15]  /*75d70*/  LDL.LU.64 R50, [R1+0x1468] ;  /* 0x0014680001327983 */ /* 0x002ede0000300a00 */
[----:B------:R-:W-:-:S01]  /*75d80*/  NOP ;  /* 0x0000000000007918 */ /* 0x000fc20000000000 */
[----:B------:R1:W-:Y:S04]  /*75d90*/  STL.64 [R1+0x600], R40 ;  /* 0x0006002801007387 */ /* 0x0003e80000100a00 */
[----:B------:R4:W-:Y:S04]  /*75da0*/  STL.64 [R1+0x608], R42 ;  /* 0x0006082a01007387 */ /* 0x0009e80000100a00 */
[----:B-1----:R-:W3:Y:S04]  /*75db0*/  LDL.LU.64 R40, [R1+0x14a0] ;  /* 0x0014a00001287983 */ /* 0x002ee80000300a00 */
[----:B----4-:R-:W4:Y:S01]  /*75dc0*/  LDL.LU.64 R42, [R1+0x14a8] ;  /* 0x0014a800012a7983 */ /* 0x010f220000300a00 */
[----:B--2---:R-:W-:Y:S03]  /*75dd0*/  HMMA.1688.F32.TF32 R52, R56, R12, R44 ;  /* 0x0000000c3834723c */ /* 0x004fe6000008102c */
[----:B------:R-:W2:Y:S04]  /*75de0*/  LDL.LU.64 R44, [R1+0x11a0] ;  /* 0x0011a000012c7983 */ /* 0x000ea80000300a00 */
[----:B------:R-:W2:-:S15]  /*75df0*/  LDL.LU.64 R46, [R1+0x11a8] ;  /* 0x0011a800012e7983 */ /* 0x000e9e0000300a00 */
[----:B------:R-:W-:-:S01]  /*75e00*/  NOP ;  /* 0x0000000000007918 */ /* 0x000fc20000000000 */
[----:B------:R1:W-:Y:S04]  /*75e10*/  STL.64 [R1+0x630], R52 ;  /* 0x0006303401007387 */ /* 0x0003e80000100a00 */
[----:B------:R1:W-:Y:S04]  /*75e20*/  STL.64 [R1+0x638], R54 ;  /* 0x0006383601007387 */ /* 0x0003e80000100a00 */
[----:B------:R-:W2:Y:S04]  /*75e30*/  LDL.LU.64 R104, [R1+0x11d0] ;  /* 0x0011d00001687983 */ /* 0x000ea80000300a00 */
[----:B------:R-:W2:Y:S04]  /*75e40*/  LDL.LU.64 R106, [R1+0x11d8] ;  /* 0x0011d800016a7983 */ /* 0x000ea80000300a00 */
[----:B-1----:R-:W2:Y:S04]  /*75e50*/  LDL.LU.64 R52, [R1+0x1220] ;  /* 0x0012200001347983 */ /* 0x002ea80000300a00 */
[----:B------:R-:W2:Y:S04]  /*75e60*/  LDL.LU.64 R54, [R1+0x1228] ;  /* 0x0012280001367983 */ /* 0x000ea80000300a00 */
[----:B------:R-:W2:Y:S04]  /*75e70*/  LDL.LU.64 R100, [R1+0x1250] ;  /* 0x0012500001647983 */ /* 0x000ea80000300a00 */
[----:B------:R-:W2:Y:S04]  /*75e80*/  LDL.LU.64 R102, [R1+0x1258] ;  /* 0x0012580001667983 */ /* 0x000ea80000300a00 */
[----:B------:R-:W2:Y:S04]  /*75e90*/  LDL.LU.64 R88, [R1+0x12a0] ;  /* 0x0012a00001587983 */ /* 0x000ea80000300a00 */
[----:B------:R-:W2:Y:S01]  /*75ea0*/  LDL.LU.64 R90, [R1+0x12a8] ;  /* 0x0012a800015a7983 */ /* 0x000ea20000300a00 */
[C---:B------:R-:W-:Y:S03]  /*75eb0*/  HMMA.1688.F32.TF32 R60, R56.reuse, R16, R84 ;  /* 0x00000010383c723c */ /* 0x040fe60000081054 */
[----:B------:R-:W2:Y:S03]  /*75ec0*/  LDL.LU.64 R84, [R1+0x12e0] ;  /* 0x0012e00001547983 */ /* 0x000ea60000300a00 */
[C---:B------:R-:W-:Y:S01]  /*75ed0*/  HMMA.1688.F32.TF32 R92, R56.reuse, R20, R92 ;  /* 0x00000014385c723c */ /* 0x040fe2000008105c */
[----:B------:R-:W2:Y:S05]  /*75ee0*/  LDL.LU.64 R86, [R1+0x12e8] ;  /* 0x0012e80001567983 */ /* 0x000eaa0000300a00 */
[C---:B------:R-:W-:Y:S11]  /*75ef0*/  HMMA.1688.F32.TF32 R80, R56.reuse, R24, R80 ;  /* 0x000000183850723c */ /* 0x040ff60000081050 */
[----:B------:R-:W-:Y:S04]  /*75f00*/  STL.64 [R1+0x640], R60 ;  /* 0x0006403c01007387 */ /* 0x000fe80000100a00 */
[----:B------:R-:W-:Y:S04]  /*75f10*/  STL.64 [R1+0x648], R62 ;  /* 0x0006483e01007387 */ /* 0x000fe80000100a00 */
[----:B------:R-:W2:Y:S04]  /*75f20*/  LDL.LU.64 R96, [R1+0x13e0] ;  /* 0x0013e00001607983 */ /* 0x000ea80000300a00 */
[----:B------:R-:W2:Y:S04]  /*75f30*/  LDL.LU.64 R98, [R1+0x13e8] ;  /* 0x0013e80001627983 */ /* 0x000ea80000300a00 */
[----:B------:R1:W-:Y:S04]  /*75f40*/  STL.64 [R1+0x660], R92 ;  /* 0x0006605c01007387 */ /* 0x0003e80000100a00 */
[----:B------:R1:W-:Y:S04]  /*75f50*/  STL.64 [R1+0x668], R94 ;  /* 0x0006685e01007387 */ /* 0x0003e80000100a00 */
[----:B------:R-:W-:Y:S04]  /*75f60*/  LDS R60, [R0+UR14+0x580] ;  /* 0x0005800e003c7984 */ /* 0x000fe80008000800 */
[----:B-1----:R-:W2:Y:S04]  /*75f70*/  LDL.LU.64 R92, [R1+0x1420] ;  /* 0x00142000015c7983 */ /* 0x002ea80000300a00 */
[----:B------:R-:W2:Y:S04]  /*75f80*/  LDL.LU.64 R94, [R1+0x1428] ;  /* 0x00142800015e7983 */ /* 0x000ea80000300a00 */
[----:B------:R-:W-:Y:S04]  /*75f90*/  STL.64 [R1+0x680], R80 ;  /* 0x0006805001007387 */ /* 0x000fe80000100a00 */
[----:B------:R3:W-:Y:S04]  /*75fa0*/  STL.64 [R1+0x688], R82 ;  /* 0x0006885201007387 */ /* 0x0007e80000100a00 */
        /* <DEDUP_REMOVED lines=8> */
[----:B------:R1:W-:Y:S01]  /*76030*/  STL.64 [R1+0x6a8], R82 ;  /* 0x0006a85201007387 */ /* 0x0003e20000100a00 */
[----:B----4-:R-:W-:Y:S03]  /*76040*/  HMMA.1688.F32.TF32 R56, R56, R32, R40 ;  /* 0x000000203838723c */ /* 0x010fe60000081028 */
[----:B------:R-:W4:Y:S04]  /*76050*/  LDL.LU.64 R40, [R1+0x9a0] ;  /* 0x0009a00001287983 */ /* 0x000f280000300a00 */
[----:B------:R-:W4:-:S15]  /*76060*/  LDL.LU.64 R42, [R1+0x9a8] ;  /* 0x0009a800012a7983 */ /* 0x000f1e0000300a00 */
[----:B------:R-:W-:-:S01]  /*76070*/  NOP ;  /* 0x0000000000007918 */ /* 0x000fc20000000000 */
[----:B------:R-:W-:Y:S04]  /*76080*/  STL.64 [R1+0x690], R56 ;  /* 0x0006903801007387 */ /* 0x000fe80000100a00 */
[----:B------:R2:W-:Y:S04]  /*76090*/  STL.64 [R1+0x698], R58 ;  /* 0x0006983a01007387 */ /* 0x0005e80000100a00 */
[----:B-1----:R-:W4:Y:S04]  /*760a0*/  LDL.LU.64 R80, [R1+0x11b0] ;  /* 0x0011b00001507983 */ /* 0x002f280000300a00 */
[----:B------:R-:W4:Y:S01]  /*760b0*/  LDL.LU.64 R82, [R1+0x11b8] ;  /* 0x0011b80001527983 */ /* 0x000f220000300a00 */
[----:B--2---:R-:W-:Y:S03]  /*760c0*/  HMMA.1688.F32.TF32 R56, R76, R4, R44 ;  /* 0x000000044c38723c */ /* 0x004fe6000008102c */
[----:B------:R-:W2:Y:S04]  /*760d0*/  LDL.LU.64 R44, [R1+0x11e0] ;  /* 0x0011e000012c7983 */ /* 0x000ea80000300a00 */
[----:B------:R-:W2:-:S15]  /*760e0*/  LDL.LU.64 R46, [R1+0x11e8] ;  /* 0x0011e800012e7983 */ /* 0x000e9e0000300a00 */
[----:B------:R-:W-:-:S01]  /*760f0*/  NOP ;  /* 0x0000000000007918 */ /* 0x000fc20000000000 */
[----:B------:R-:W-:Y:S04]  /*76100*/  STL.64 [R1+0x770], R56 ;  /* 0x0007703801007387 */ /* 0x000fe80000100a00 */
[----:B------:R1:W-:Y:S01]  /*76110*/  STL.64 [R1+0x778], R58 ;  /* 0x0007783a01007387 */ /* 0x0003e20000100a00 */
[C---:B------:R-:W-:Y:S06]  /*76120*/  HMMA.1688.F32.TF32 R104, R76.reuse, R8, R104 ;  /* 0x000000084c68723c */ /* 0x040fec0000081068 */
[C---:B-1----:R-:W-:Y:S01]  /*76130*/  HMMA.1688.F32.TF32 R56, R76.reuse, R12, R52 ;  /* 0x0000000c4c38723c */ /* 0x042fe20000081034 */
[----:B------:R-:W2:Y:S05]  /*76140*/  LDL.LU.64 R52, [R1+0x1230] ;  /* 0x0012300001347983 */ /* 0x000eaa0000300a00 */
[C---:B------:R-:W-:Y:S11]  /*76150*/  HMMA.1688.F32.TF32 R100, R76.reuse, R16, R100 ;  /* 0x000000104c64723c */ /* 0x040ff60000081064 */
        /* <DEDUP_REMOVED lines=9> */
[----:B------:R-:W2:Y:S09]  /*761f0*/  LDL.LU.64 R90, [R1+0x1268] ;  /* 0x00126800015a7983 */ /* 0x000eb20000300a00 */
[----:B------:R-:W-:Y:S04]  /*76200*/  STL.64 [R1+0x7d0], R56 ;  /* 0x0007d03801007387 */ /* 0x000fe80000100a00 */
[----:B------:R1:W-:Y:S02]  /*76210*/  STL.64 [R1+0x7d8], R58 ;  /* 0x0007d83a01007387 */ /* 0x0003e40000100a00 */
[C---:B-1----:R-:W-:Y:S02]  /*76220*/  HMMA.1688.F32.TF32 R56, R76.reuse, R24, R84 ;  /* 0x000000184c38723c */ /* 0x042fe40000081054 */
[----:B------:R-:W2:Y:S04]  /*76230*/  LDL.LU.64 R84, [R1+0x1360] ;  /* 0x0013600001547983 */ /* 0x000ea80000300a00 */
[----:B------:R-:W2:Y:S01]  /*76240*/  LDL.LU.64 R86, [R1+0x1368] ;  /* 0x0013680001567983 */ /* 0x000ea20000300a00 */
[C---:B------:R-:W-:Y:S06]  /*76250*/  HMMA.1688.F32.TF32 R96, R76.reuse, R28, R96 ;  /* 0x0000001c4c60723c */ /* 0x040fec0000081060 */
[----:B------:R-:W-:Y:S10]  /*76260*/  HMMA.1688.F32.TF32 R76, R76, R32, R92 ;  /* 0x000000204c4c723c */ /* 0x000ff4000008105c */
[----:B------:R-:W-:Y:S04]  /*76270*/  STL.64 [R1+0x7f0], R56 ;  /* 0x0007f03801007387 */ /* 0x000fe80000100a00 */
[----:B------:R3:W-:Y:S04]  /*76280*/  STL.64 [R1+0x7f8], R58 ;  /* 0x0007f83a01007387 */ /* 0x0007e80000100a00 */
[----:B------:R-:W-:Y:S04]  /*76290*/  STL.64 [R1+0x820], R96 ;  /* 0x0008206001007387 */ /* 0x000fe80000100a00 */
[----:B------:R-:W-:Y:S01]  /*762a0*/  STL.64 [R1+0x828], R98 ;  /* 0x0008286201007387 */ /* 0x000fe20000100a00 */
[C---:B---3--:R-:W-:Y:S03]  /*762b0*/  HMMA.1688.F32.TF32 R56, R64.reuse, R4, R48 ;  /* 0x000000044038723c */ /* 0x048fe60000081030 */
[----:B------:R-:W3:Y:S04]  /*762c0*/  LDL.LU.64 R48, [R1+0x13a0] ;  /* 0x0013a00001307983 */ /* 0x000ee80000300a00 */
[----:B------:R-:W-:Y:S04]  /*762d0*/  STL.64 [R1+0x810], R76 ;  /* 0x0008104c01007387 */ /* 0x000fe80000100a00 */
[----:B------:R-:W-:Y:S04]  /*762e0*/  STL.64 [R1+0x818], R78 ;  /* 0x0008184e01007387 */ /* 0x000fe80000100a00 */
[----:B------:R-:W3:Y:S08]  /*762f0*/  LDL.LU.64 R50, [R1+0x13a8] ;  /* 0x0013a80001327983 */ /* 0x000ef00000300a00 */
[----:B------:R-:W-:Y:S04]  /*76300*/  STL.64 [R1+0x8c0], R56 ;  /* 0x0008c03801007387 */ /* 0x000fe80000100a00 */
[----:B------:R4:W-:Y:S02]  /*76310*/  STL.64 [R1+0x8c8], R58 ;  /* 0x0008c83a01007387 */ /* 0x0009e40000100a00 */
[----:B----4-:R-:W-:Y:S02]  /*76320*/  HMMA.1688.F32.TF32 R56, R64, R8, R40 ;  /* 0x000000084038723c */ /* 0x010fe40000081028 */
[----:B------:R-:W4:Y:S04]  /*76330*/  LDL.LU.64 R40, [R1+0xab0] ;  /* 0x000ab00001287983 */ /* 0x000f280000300a00 */
[----:B------:R-:W4:-:S15]  /*76340*/  LDL.LU.64 R42, [R1+0xab8] ;  /* 0x000ab800012a7983 */ /* 0x000f1e0000300a00 */
[----:B------:R-:W-:-:S02]  /*76350*/  NOP ;  /* 0x0000000000007918 */ /* 0x000fc40000000000 */
[----:B------:R-:W-:Y:S04]  /*76360*/  STL.64 [R1+0x910], R56 ;  /* 0x0009103801007387 */ /* 0x000fe80000100a00 */
[----:B------:R1:W-:Y:S02]  /*76370*/  STL.64 [R1+0x918], R58 ;  /* 0x0009183a01007387 */ /* 0x0003e40000100a00 */
[----:B-1----:R-:W-:Y:S02]  /*76380*/  HMMA.1688.F32.TF32 R56, R64, R12, R80 ;  /* 0x0000000c4038723c */ /* 0x002fe40000081050 */
[----:B------:R-:W4:Y:S04]  /*76390*/  LDL.LU.64 R80, [R1+0xb20] ;  /* 0x000b200001507983 */ /* 0x000f280000300a00 */
[----:B------:R-:W4:-:S15]  /*763a0*/  LDL.LU.64 R82, [R1+0xb28] ;  /* 0x000b280001527983 */ /* 0x000f1e0000300a00 */
[----:B------:R-:W-:-:S02]  /*763b0*/  NOP ;  /* 0x0000000000007918 */ /* 0x000fc40000000000 */
[----:B------:R-:W-:Y:S04]  /*763c0*/  STL.64 [R1+0x920], R56 ;  /* 0x0009203801007387 */ /* 0x000fe80000100a00 */
[----:B------:R-:W-:Y:S04]  /*763d0*/  STL.64 [R1+0x928], R58 ;  /* 0x0009283a01007387 */ /* 0x000fe80000100a00 */
[----:B------:R-:W4:Y:S04]  /*763e0*/  LDL.LU.64 R76, [R1+0x1140] ;  /* 0x00114000014c7983 */ /* 0x000f280000300a00 */
[----:B------:R-:W4:Y:S04]  /*763f0*/  LDL.LU.64 R78, [R1+0x1148] ;  /* 0x00114800014e7983 */ /* 0x000f280000300a00 */
[----:B------:R-:W-:Y:S04]  /*76400*/  LDS R56, [R0+UR14+0x600] ;  /* 0x0006000e00387984 */ /* 0x000fe80008000800 */
[----:B------:R-:W-:Y:S04]  /*76410*/  LDS R58, [R0+UR14+0x2600] ;  /* 0x0026000e003a7984 */ /* 0x000fe80008000800 */
[----:B------:R-:W-:Y:S04]  /*76420*/  LDS R57, [R2+UR14+0x600] ;  /* 0x0006000e02397984 */ /* 0x000fe80008000800 */
[----:B------:R-:W1:Y:S01]  /*76430*/  LDS R59, [R2+UR14+0x2600] ;  /* 0x0026000e023b7984 */ /* 0x000e620008000800 */
[----:B--2---:R-:W-:-:S15]  /*76440*/  HMMA.1688.F32.TF32 R44, R64, R16, R44 ;  /* 0x00000010402c723c */ /* 0x004fde000008102c */
[----:B------:R-:W-:-:S08]  /*76450*/  NOP ;  /* 0x0000000000007918 */ /* 0x000fd00000000000 */
[----:B------:R2:W-:Y:S04]  /*76460*/  STL.64 [R1+0x940], R44 ;  /* 0x0009402c01007387 */ /* 0x0005e80000100a00 */
[----:B------:R1:W-:Y:S04]  /*76470*/  STL.64 [R1+0x948], R46 ;  /* 0x0009482e01007387 */ /* 0x0003e80000100a00 */
[----:B------:R-:W4:Y:S04]  /*76480*/  LDL.LU.64 R100, [R1+0x1160] ;  /* 0x0011600001647983 */ /* 0x000f280000300a00 */
[----:B------:R-:W4:Y:S04]  /*76490*/  LDL.LU.64 R102, [R1+0x1168] ;  /* 0x0011680001667983 */ /* 0x000f280000300a00 */
[----:B--2---:R-:W2:Y:S04]  /*764a0*/  LDL.LU.64 R44, [R1+0x1190] ;  /* 0x00119000012c7983 */ /* 0x004ea80000300a00 */
[----:B-1----:R-:W2:Y:S04]  /*764b0*/  LDL.LU.64 R46, [R1+0x1198] ;  /* 0x00119800012e7983 */ /* 0x002ea80000300a00 */
[----:B------:R-:W2:Y:S04]  /*764c0*/  LDL.LU.64 R96, [R1+0x11c0] ;  /* 0x0011c00001607983 */ /* 0x000ea80000300a00 */
[----:B------:R-:W2:Y:S01]  /*764d0*/  LDL.LU.64 R98, [R1+0x11c8] ;  /* 0x0011c80001627983 */ /* 0x000ea20000300a00 */
[C---:B------:R-:W-:Y:S03]  /*764e0*/  HMMA.1688.F32.TF32 R92, R64.reuse, R20, R52 ;  /* 0x00000014405c723c */ /* 0x040fe60000081034 */
[----:B------:R-:W2:Y:S04]  /*764f0*/  LDL.LU.64 R52, [R1+0x12b0] ;  /* 0x0012b00001347983 */ /* 0x000ea80000300a00 */
[----:B------:R-:W2:Y:S01]  /*76500*/  LDL.LU.64 R54, [R1+0x12b8] ;  /* 0x0012b80001367983 */ /* 0x000ea20000300a00 */
[----:B------:R-:W-:-:S15]  /*76510*/  HMMA.1688.F32.TF32 R88, R64, R24, R88 ;  /* 0x000000184058723c */ /* 0x000fde0000081058 */
[----:B------:R1:W-:Y:S04]  /*76520*/  STL.64 [R1+0x950], R92 ;  /* 0x0009505c01007387 */ /* 0x0003e80000100a00 */
[----:B------:R1:W-:Y:S04]  /*76530*/  STL.64 [R1+0x958], R94 ;  /* 0x0009585e01007387 */ /* 0x0003e80000100a00 */
[----:B-1----:R-:W2:Y:S04]  /*76540*/  LDL.LU.64 R92, [R1+0x1320] ;  /* 0x00132000015c7983 */ /* 0x002ea80000300a00 */
[----:B------:R-:W2:Y:S01]  /*76550*/  LDL.LU.64 R94, [R1+0x1328] ;  /* 0x00132800015e7983 */ /* 0x000ea20000300a00 */
[C---:B------:R-:W-:Y:S03]  /*76560*/  HMMA.1688.F32.TF32 R84, R64.reuse, R28, R84 ;  /* 0x0000001c4054723c */ /* 0x040fe60000081054 */
[----:B------:R1:W-:Y:S04]  /*76570*/  STL.64 [R1+0x970], R88 ;  /* 0x0009705801007387 */ /* 0x0003e80000100a00 */
[----:B------:R1:W-:Y:S04]  /*76580*/  STL.64 [R1+0x978], R90 ;  /* 0x0009785a01007387 */ /* 0x0003e80000100a00 */
[----:B-1----:R-:W2:Y:S04]  /*76590*/  LDL.LU.64 R88, [R1+0xc70] ;  /* 0x000c700001587983 */ /* 0x002ea80000300a00 */
[----:B------:R-:W2:Y:S08]  /*765a0*/  LDL.LU.64 R90, [R1+0xc78] ;  /* 0x000c7800015a7983 */ /* 0x000eb00000300a00 */
[----:B------:R1:W-:Y:S04]  /*765b0*/  STL.64 [R1+0x9a0], R84 ;  /* 0x0009a05401007387 */ /* 0x0003e80000100a00 */
[----:B------:R1:W-:Y:S04]  /*765c0*/  STL.64 [R1+0x9a8], R86 ;  /* 0x0009a85601007387 */ /* 0x0003e80000100a00 */
[----:B-1----:R-:W2:Y:S04]  /*765d0*/  LDL.LU.64 R84, [R1+0xc80] ;  /* 0x000c800001547983 */ /* 0x002ea80000300a00 */
[----:B------:R-:W2:Y:S01]  /*765e0*/  LDL.LU.64 R86, [R1+0xc88] ;  /* 0x000c880001567983 */ /* 0x000ea20000300a00 */
[----:B---3--:R-:W-:Y:S03]  /*765f0*/  HMMA.1688.F32.TF32 R64, R64, R32, R48 ;  /* 0x000000204040723c */ /* 0x008fe60000081030 */
[----:B------:R-:W3:Y:S04]  /*76600*/  LDL.LU.64 R48, [R1+0xc90] ;  /* 0x000c900001307983 */ /* 0x000ee80000300a00 */
[----:B------:R-:W3:-:S15]  /*76610*/  LDL.LU.64 R50, [R1+0xc98] ;  /* 0x000c980001327983 */ /* 0x000ede0000300a00 */
[----:B------:R-:W-:-:S01]  /*76620*/  NOP ;  /* 0x0000000000007918 */ /* 0x000fc20000000000 */
        /* <DEDUP_REMOVED lines=18> */
[----:B------:R1:W-:Y:S04]  /*76750*/  STL.64 [R1+0xae0], R64 ;  /* 0x000ae04001007387 */ /* 0x0003e80000100a00 */
[----:B------:R1:W-:Y:S04]  /*76760*/  STL.64 [R1+0xae8], R66 ;  /* 0x000ae84201007387 */ /* 0x0003e80000100a00 */
[----:B-1----:R-:W4:Y:S04]  /*76770*/  LDL.LU.64 R64, [R1+0x1210] ;  /* 0x0012100001407983 */ /* 0x002f280000300a00 */
[----:B------:R-:W4:Y:S01]  /*76780*/  LDL.LU.64 R66, [R1+0x1218] ;  /* 0x0012180001427983 */ /* 0x000f220000300a00 */
[----:B------:R-:W-:-:S15]  /*76790*/  HMMA.1688.F32.TF32 R100, R72, R16, R100 ;  /* 0x000000104864723c */ /* 0x000fde0000081064 */
[----:B------:R-:W-:-:S08]  /*767a0*/  NOP ;  /* 0x0000000000007918 */ /* 0x000fd00000000000 */
[----:B------:R-:W-:Y:S04]  /*767b0*/  STL.64 [R1+0xb00], R100 ;  /* 0x000b006401007387 */ /* 0x000fe80000100a00 */
[----:B------:R2:W-:Y:S02]  /*767c0*/  STL.64 [R1+0xb08], R102 ;  /* 0x000b086601007387 */ /* 0x0005e40000100a00 */
[----:B--2---:R-:W-:Y:S02]  /*767d0*/  HMMA.1688.F32.TF32 R100, R72, R20, R44 ;  /* 0x000000144864723c */ /* 0x004fe4000008102c */
[----:B------:R-:W2:Y:S04]  /*767e0*/  LDL.LU.64 R44, [R1+0x1270] ;  /* 0x00127000012c7983 */ /* 0x000ea80000300a00 */
[----:B------:R-:W2:-:S15]  /*767f0*/  LDL.LU.64 R46, [R1+0x1278] ;  /* 0x00127800012e7983 */ /* 0x000e9e0000300a00 */
[----:B------:R-:W-:-:S02]  /*76800*/  NOP ;  /* 0x0000000000007918 */ /* 0x000fc40000000000 */
[----:B------:R-:W-:Y:S04]  /*76810*/  STL.64 [R1+0xb20], R100 ;  /* 0x000b206401007387 */ /* 0x000fe80000100a00 */
[----:B------:R1:W-:Y:S02]  /*76820*/  STL.64 [R1+0xb28], R102 ;  /* 0x000b286601007387 */ /* 0x0003e40000100a00 */
[C---:B-1----:R-:W-:Y:S06]  /*76830*/  HMMA.1688.F32.TF32 R100, R72.reuse, R24, R96 ;  /* 0x000000184864723c */ /* 0x042fec0000081060 */
[----:B------:R-:W-:Y:S01]  /*76840*/  HMMA.1688.F32.TF32 R96, R72, R28, R52 ;  /* 0x0000001c4860723c */ /* 0x000fe20000081034 */
[----:B------:R-:W2:-:S15]  /*76850*/  LDL.LU.64 R52, [R1+0xff0] ;  /* 0x000ff00001347983 */ /* 0x000e9e0000300a00 */
[----:B------:R-:W-:-:S01]  /*76860*/  NOP ;  /* 0x0000000000007918 */ /* 0x000fc20000000000 */
[----:B------:R-:W-:Y:S04]  /*76870*/  STL.64 [R1+0xb40], R100 ;  /* 0x000b406401007387 */ /* 0x000fe80000100a00 */
[----:B------:R-:W-:Y:S04]  /*76880*/  STL.64 [R1+0xb48], R102 ;  /* 0x000b486601007387 */ /* 0x000fe80000100a00 */
[----:B------:R-:W2:Y:S01]  /*76890*/  LDL.LU.64 R54, [R1+0xff8] ;  /* 0x000ff80001367983 */ /* 0x000ea20000300a00 */
[----:B------:R-:W-:Y:S06]  /*768a0*/  HMMA.1688.F32.TF32 R72, R72, R32, R92 ;  /* 0x000000204848723c */ /* 0x000fec000008105c */
[C---:B------:R-:W-:Y:S06]  /*768b0*/  HMMA.1688.F32.TF32 R88, R60.reuse, R4, R88 ;  /* 0x000000043c58723c */ /* 0x040fec0000081058 */
[C---:B------:R-:W-:Y:S01]  /*768c0*/  HMMA.1688.F32.TF32 R84, R60.reuse, R8, R84 ;  /* 0x000000083c54723c */ /* 0x040fe20000081054 */
[----:B------:R-:W-:Y:S04]  /*768d0*/  STL.64 [R1+0xb60], R96 ;  /* 0x000b606001007387 */ /* 0x000fe80000100a00 */
[----:B------:R-:W-:Y:S06]  /*768e0*/  STL.64 [R1+0xb68], R98 ;  /* 0x000b686201007387 */ /* 0x000fec0000100a00 */
        /* <DEDUP_REMOVED lines=11> */
[C---:B----4-:R-:W-:Y:S02]  /*769a0*/  HMMA.1688.F32.TF32 R72, R60.reuse, R16, R40 ;  /* 0x000000103c48723c */ /* 0x050fe40000081028 */
[----:B------:R-:W4:Y:S04]  /*769b0*/  LDL.LU.64 R40, [R1+0x10a0] ;  /* 0x0010a00001287983 */ /* 0x000f280000300a00 */
[----:B------:R-:W4:Y:S01]  /*769c0*/  LDL.LU.64 R42, [R1+0x10a8] ;  /* 0x0010a800012a7983 */ /* 0x000f220000300a00 */
[----:B------:R-:W-:-:S15]  /*769d0*/  HMMA.1688.F32.TF32 R80, R60, R20, R80 ;  /* 0x000000143c50723c */ /* 0x000fde0000081050 */
[----:B------:R-:W-:-:S01]  /*769e0*/  NOP ;  /* 0x0000000000007918 */ /* 0x000fc20000000000 */
[----:B------:R-:W-:Y:S04]  /*769f0*/  STL.64 [R1+0xc70], R72 ;  /* 0x000c704801007387 */ /* 0x000fe80000100a00 */
[----:B------:R-:W-:Y:S04]  /*76a00*/  STL.64 [R1+0xc78], R74 ;  /* 0x000c784a01007387 */ /* 0x000fe80000100a00 */
[----:B------:R-:W-:Y:S04]  /*76a10*/  LDS R72, [R0+UR14+0x680] ;  /* 0x0006800e00487984 */ /* 0x000fe80008000800 */
        /* <DEDUP_REMOVED lines=12> */
[----:B-1----:R-:W-:Y:S02]  /*76ae0*/  HMMA.1688.F32.TF32 R80, R60, R28, R64 ;  /* 0x0000001c3c50723c */ /* 0x002fe40000081040 */
[----:B------:R-:W4:Y:S04]  /*76af0*/  LDL.LU.64 R64, [R1+0x10d0] ;  /* 0x0010d00001407983 */ /* 0x000f280000300a00 */
[----:B------:R-:W4:-:S15]  /*76b00*/  LDL.LU.64 R66, [R1+0x10d8] ;  /* 0x0010d80001427983 */ /* 0x000f1e0000300a00 */
[----:B------:R-:W-:-:S02]  /*76b10*/  NOP ;  /* 0x0000000000007918 */ /* 0x000fc40000000000 */
[----:B------:R1:W-:Y:S04]  /*76b20*/  STL.64 [R1+0xcb0], R80 ;  /* 0x000cb05001007387 */ /* 0x0003e80000100a00 */
[----:B------:R1:W-:Y:S01]  /*76b30*/  STL.64 [R1+0xcb8], R82 ;  /* 0x000cb85201007387 */ /* 0x0003e20000100a00 */
[----:B--2---:R-:W-:Y:S03]  /*76b40*/  HMMA.1688.F32.TF32 R60, R60, R32, R44 ;  /* 0x000000203c3c723c */ /* 0x004fe6000008102c */
[----:B------:R-:W2:Y:S04]  /*76b50*/  LDL.LU.64 R44, [R1+0x1100] ;  /* 0x00110000012c7983 */ /* 0x000ea80000300a00 */
[----:B------:R-:W2:-:S15]  /*76b60*/  LDL.LU.64 R46, [R1+0x1108] ;  /* 0x00110800012e7983 */ /* 0x000e9e0000300a00 */
[----:B------:R-:W-:-:S01]  /*76b70*/  NOP ;  /* 0x0000000000007918 */ /* 0x000fc20000000000 */
[----:B------:R-:W-:Y:S04]  /*76b80*/  STL.64 [R1+0xca0], R60 ;  /* 0x000ca03c01007387 */ /* 0x000fe80000100a00 */
[----:B------:R-:W-:Y:S04]  /*76b90*/  STL.64 [R1+0xca8], R62 ;  /* 0x000ca83e01007387 */ /* 0x000fe80000100a00 */
[----:B------:R-:W2:Y:S04]  /*76ba0*/  LDL.LU.64 R88, [R1+0x1110] ;  /* 0x0011100001587983 */ /* 0x000ea80000300a00 */
[----:B------:R-:W2:Y:S04]  /*76bb0*/  LDL.LU.64 R90, [R1+0x1118] ;  /* 0x00111800015a7983 */ /* 0x000ea80000300a00 */
[----:B------:R-:W2:Y:S04]  /*76bc0*/  LDL.LU.64 R84, [R1+0x1180] ;  /* 0x0011800001547983 */ /* 0x000ea80000300a00 */
[----:B------:R-:W2:Y:S04]  /*76bd0*/  LDL.LU.64 R86, [R1+0x1188] ;  /* 0x0011880001567983 */ /* 0x000ea80000300a00 */
[----:B------:R-:W-:Y:S04]  /*76be0*/  LDS R60, [R0+UR14+0x780] ;  /* 0x0007800e003c7984 */ /* 0x000fe80008000800 */
[----:B------:R-:W-:Y:S04]  /*76bf0*/  LDS R62, [R0+UR14+0x2780] ;  /* 0x0027800e003e7984 */ /* 0x000fe80008000800 */
[----:B------:R-:W-:Y:S04]  /*76c00*/  LDS R61, [R2+UR14+0x780] ;  /* 0x0007800e023d7984 */ /* 0x000fe80008000800 */
[----:B------:R-:W2:Y:S01]  /*76c10*/  LDS R63, [R2+UR14+0x2780] ;  /* 0x0027800e023f7984 */ /* 0x000ea20008000800 */
[----:B------:R-:W-:-:S15]  /*76c20*/  HMMA.1688.F32.TF32 R52, R56, R4, R52 ;  /* 0x000000043834723c */ /* 0x000fde0000081034 */
[----:B------:R-:W-:-:S08]  /*76c30*/  NOP ;  /* 0x0000000000007918 */ /* 0x000fd00000000000 */
[----:B------:R1:W-:Y:S04]  /*76c40*/  STL.64 [R1+0xd90], R52 ;  /* 0x000d903401007387 */ /* 0x0003e80000100a00 */
[----:B------:R1:W-:Y:S04]  /*76c50*/  STL.64 [R1+0xd98], R54 ;  /* 0x000d983601007387 */ /* 0x0003e80000100a00 */
[----:B-1----:R-:W2:Y:S04]  /*76c60*/  LDL.LU.64 R80, [R1+0x11f0] ;  /* 0x0011f00001507983 */ /* 0x002ea80000300a00 */
[----:B------:R-:W2:Y:S04]  /*76c70*/  LDL.LU.64 R82, [R1+0x11f8] ;  /* 0x0011f80001527983 */ /* 0x000ea80000300a00 */
[----:B------:R-:W2:Y:S04]  /*76c80*/  LDL.LU.64 R52, [R1+0xf90] ;  /* 0x000f900001347983 */ /* 0x000ea80000300a00 */
[----:B------:R-:W2:Y:S01]  /*76c90*/  LDL.LU.64 R54, [R1+0xf98] ;  /* 0x000f980001367983 */ /* 0x000ea20000300a00 */
[----:B---3--:R-:W-:-:S15]  /*76ca0*/  HMMA.1688.F32.TF32 R48, R56, R8, R48 ;  /* 0x000000083830723c */ /* 0x008fde0000081030 */
[----:B------:R-:W-:-:S08]  /*76cb0*/  NOP ;  /* 0x0000000000007918 */ /* 0x000fd00000000000 */
[----:B------:R1:W-:Y:S04]  /*76cc0*/  STL.64 [R1+0xdb0], R48 ;  /* 0x000db03001007387 */ /* 0x0003e80000100a00 */
[----:B------:R3:W-:Y:S01]  /*76cd0*/  STL.64 [R1+0xdb8], R50 ;  /* 0x000db83201007387 */ /* 0x0007e20000100a00 */
[----:B----4-:R-:W-:Y:S03]  /*76ce0*/  HMMA.1688.F32.TF32 R40, R56, R12, R40 ;  /* 0x0000000c3828723c */ /* 0x010fe60000081028 */
[----:B-1----:R-:W4:Y:S04]  /*76cf0*/  LDL.LU.64 R48, [R1+0xfa0] ;  /* 0x000fa00001307983 */ /* 0x002f280000300a00 */
[----:B---3--:R-:W4:-:S15]  /*76d00*/  LDL.LU.64 R50, [R1+0xfa8] ;  /* 0x000fa80001327983 */ /* 0x008f1e0000300a00 */
[----:B------:R-:W-:-:S01]  /*76d10*/  NOP ;  /* 0x0000000000007918 */ /* 0x000fc20000000000 */
[----:B------:R1:W-:Y:S04]  /*76d20*/  STL.64 [R1+0xdc0], R40 ;  /* 0x000dc02801007387 */ /* 0x0003e80000100a00 */
[----:B------:R3:W-:Y:S04]  /*76d30*/  STL.64 [R1+0xdc8], R42 ;  /* 0x000dc82a01007387 */ /* 0x0007e80000100a00 */
[----:B-1----:R-:W4:Y:S04]  /*76d40*/  LDL.LU.64 R40, [R1+0xfc0] ;  /* 0x000fc00001287983 */ /* 0x002f280000300a00 */
[----:B---3--:R-:W3:Y:S04]  /*76d50*/  LDL.LU.64 R42, [R1+0xfc8] ;  /* 0x000fc800012a7983 */ /* 0x008ee80000300a00 */
[----:B------:R-:W3:Y:S04]  /*76d60*/  LDL.LU.64 R100, [R1+0x1020] ;  /* 0x0010200001647983 */ /* 0x000ee80000300a00 */
[----:B------:R-:W3:Y:S04]  /*76d70*/  LDL.LU.64 R102, [R1+0x1028] ;  /* 0x0010280001667983 */ /* 0x000ee80000300a00 */
[----:B------:R-:W3:Y:S04]  /*76d80*/  LDL.LU.64 R96, [R1+0x1090] ;  /* 0x0010900001607983 */ /* 0x000ee80000300a00 */
[----:B------:R-:W3:Y:S04]  /*76d90*/  LDL.LU.64 R98, [R1+0x1098] ;  /* 0x0010980001627983 */ /* 0x000ee80000300a00 */
[----:B------:R-:W3:Y:S04]  /*76da0*/  LDL.LU.64 R92, [R1+0x10c0] ;  /* 0x0010c000015c7983 */ /* 0x000ee80000300a00 */
[----:B------:R-:W3:Y:S01]  /*76db0*/  LDL.LU.64 R94, [R1+0x10c8] ;  /* 0x0010c800015e7983 */ /* 0x000ee20000300a00 */
[----:B------:R-:W-:-:S15]  /*76dc0*/  HMMA.1688.F32.TF32 R64, R56, R16, R64 ;  /* 0x000000103840723c */ /* 0x000fde0000081040 */
[----:B------:R-:W-:-:S08]  /*76dd0*/  NOP ;  /* 0x0000000000007918 */ /* 0x000fd00000000000 */
[----:B------:R-:W-:Y:S04]  /*76de0*/  STL.64 [R1+0xdf0], R64 ;  /* 0x000df04001007387 */ /* 0x000fe80000100a00 */
[----:B------:R-:W-:Y:S01]  /*76df0*/  STL.64 [R1+0xdf8], R66 ;  /* 0x000df84201007387 */ /* 0x000fe20000100a00 */
[----:B--2---:R-:W-:Y:S03]  /*76e00*/  HMMA.1688.F32.TF32 R104, R56, R20, R44 ;  /* 0x000000143868723c */ /* 0x004fe6000008102c */
[----:B------:R-:W2:Y:S04]  /*76e10*/  LDL.LU.64 R44, [R1+0x1130] ;  /* 0x00113000012c7983 */ /* 0x000ea80000300a00 */
[----:B------:R-:W2:-:S15]  /*76e20*/  LDL.LU.64 R46, [R1+0x1138] ;  /* 0x00113800012e7983 */ /* 0x000e9e0000300a00 */
[----:B------:R-:W-:-:S01]  /*76e30*/  NOP ;  /* 0x0000000000007918 */ /* 0x000fc20000000000 */
[----:B------:R-:W-:Y:S04]  /*76e40*/  STL.64 [R1+0xe50], R104 ;  /* 0x000e506801007387 */ /* 0x000fe80000100a00 */
[----:B------:R1:W-:Y:S02]  /*76e50*/  STL.64 [R1+0xe58], R106 ;  /* 0x000e586a01007387 */ /* 0x0003e40000100a00 */
[----:B-1----:R-:W-:Y:S02]  /*76e60*/  HMMA.1688.F32.TF32 R104, R56, R24, R88 ;  /* 0x000000183868723c */ /* 0x002fe40000081058 */
[----:B------:R-:W2:Y:S04]  /*76e70*/  LDL.LU.64 R88, [R1+0x1170] ;  /* 0x0011700001587983 */ /* 0x000ea80000300a00 */
[----:B------:R-:W2:-:S15]  /*76e80*/  LDL.LU.64 R90, [R1+0x1178] ;  /* 0x00117800015a7983 */ /* 0x000e9e0000300a00 */
[----:B------:R-:W-:-:S02]  /*76e90*/  NOP ;  /* 0x0000000000007918 */ /* 0x000fc40000000000 */
[----:B------:R-:W-:Y:S04]  /*76ea0*/  STL.64 [R1+0xe80], R104 ;  /* 0x000e806801007387 */ /* 0x000fe80000100a00 */
[----:B------:R1:W-:Y:S02]  /*76eb0*/  STL.64 [R1+0xe88], R106 ;  /* 0x000e886a01007387 */ /* 0x0003e40000100a00 */
[C---:B-1----:R-:W-:Y:S02]  /*76ec0*/  HMMA.1688.F32.TF32 R104, R56.reuse, R28, R84 ;  /* 0x0000001c3868723c */ /* 0x042fe40000081054 */
[----:B------:R-:W2:Y:S04]  /*76ed0*/  LDL.LU.64 R84, [R1+0x1e0] ;  /* 0x0001e00001547983 */ /* 0x000ea80000300a00 */
[----:B------:R-:W2:Y:S01]  /*76ee0*/  LDL.LU.64 R86, [R1+0x1e8] ;  /* 0x0001e80001567983 */ /* 0x000ea20000300a00 */
[----:B------:R-:W-:-:S15]  /*76ef0*/  HMMA.1688.F32.TF32 R56, R56, R32, R80 ;  /* 0x000000203838723c */ /* 0x000fde0000081050 */
[----:B------:R-:W-:-:S01]  /*76f00*/  NOP ;  /* 0x0000000000007918 */ /* 0x000fc20000000000 */
[----:B------:R-:W-:Y:S04]  /*76f10*/  STL.64 [R1+0xec0], R104 ;  /* 0x000ec06801007387 */ /* 0x000fe80000100a00 */
[----:B------:R-:W-:Y:S04]  /*76f20*/  STL.64 [R1+0xec8], R106 ;  /* 0x000ec86a01007387 */ /* 0x000fe80000100a00 */
[----:B------:R-:W2:Y:S04]  /*76f30*/  LDL.LU.64 R80, [R1+0x200] ;  /* 0x0002000001507983 */ /* 0x000ea80000300a00 */
[----:B------:R-:W2:Y:S04]  /*76f40*/  LDL.LU.64 R82, [R1+0x208] ;  /* 0x0002080001527983 */ /* 0x000ea80000300a00 */
        /* <DEDUP_REMOVED lines=14> */
[C---:B---3--:R-:W-:Y:S02]  /*77030*/  HMMA.1688.F32.TF32 R56, R72.reuse, R12, R40 ;  /* 0x0000000c4838723c */ /* 0x048fe40000081028 */
[----:B------:R-:W3:Y:S04]  /*77040*/  LDL.LU.64 R40, [R1+0x1050] ;  /* 0x0010500001287983 */ /* 0x000ee80000300a00 */
[----:B------:R-:W3:Y:S01]  /*77050*/  LDL.LU.64 R42, [R1+0x1058] ;  /* 0x00105800012a7983 */ /* 0x000ee20000300a00 */
[C---:B------:R-:W-:Y:S06]  /*77060*/  HMMA.1688.F32.TF32 R104, R72.reuse, R16, R100 ;  /* 0x000000104868723c */ /* 0x040fec0000081064 */
[C---:B------:R-:W-:Y:S10]  /*77070*/  HMMA.1688.F32.TF32 R92, R72.reuse, R24, R92 ;  /* 0x00000018485c723c */ /* 0x040ff4000008105c */
[----:B------:R-:W-:Y:S04]  /*77080*/  STL.64 [R1+0xfc0], R56 ;  /* 0x000fc03801007387 */ /* 0x000fe80000100a00 */
[----:B------:R1:W-:Y:S04]  /*77090*/  STL.64 [R1+0xfc8], R58 ;  /* 0x000fc83a01007387 */ /* 0x0003e80000100a00 */
[----:B------:R-:W3:Y:S01]  /*770a0*/  LDL.LU.64 R100, [R1+0x1060] ;  /* 0x0010600001647983 */ /* 0x000ee20000300a00 */
[----:B-1----:R-:W-:Y:S03]  /*770b0*/  HMMA.1688.F32.TF32 R56, R72, R20, R96 ;  /* 0x000000144838723c */ /* 0x002fe60000081060 */
[----:B------:R-:W-:Y:S04]  /*770c0*/  STL.64 [R1+0xff0], R104 ;  /* 0x000ff06801007387 */ /* 0x000fe80000100a00 */
[----:B------:R-:W-:Y:S04]  /*770d0*/  STL.64 [R1+0xff8], R106 ;  /* 0x000ff86a01007387 */ /* 0x000fe80000100a00 */
[----:B------:R-:W3:-:S12]  /*770e0*/  LDL.LU.64 R102, [R1+0x1068] ;  /* 0x0010680001667983 */ /* 0x000ed80000300a00 */
[----:B------:R1:W-:Y:S04]  /*770f0*/  STL.64 [R1+0x1020], R56 ;  /* 0x0010203801007387 */ /* 0x0003e80000100a00 */
[----:B------:R1:W-:Y:S04]  /*77100*/  STL.64 [R1+0x1028], R58 ;  /* 0x0010283a01007387 */ /* 0x0003e80000100a00 */
[----:B------:R-:W3:Y:S04]  /*77110*/  LDL.LU.64 R96, [R1+0x10f0] ;  /* 0x0010f00001607983 */ /* 0x000ee80000300a00 */
[----:B------:R-:W3:Y:S04]  /*77120*/  LDL.LU.64 R98, [R1+0x10f8] ;  /* 0x0010f80001627983 */ /* 0x000ee80000300a00 */
[----:B-1----:R-:W3:Y:S04]  /*77130*/  LDL.LU.64 R56, [R1+0x1120] ;  /* 0x0011200001387983 */ /* 0x002ee80000300a00 */
[----:B------:R-:W3:Y:S04]  /*77140*/  LDL.LU.64 R58, [R1+0x1128] ;  /* 0x00112800013a7983 */ /* 0x000ee80000300a00 */
[----:B------:R-:W-:Y:S04]  /*77150*/  STL.64 [R1+0x1070], R92 ;  /* 0x0010705c01007387 */ /* 0x000fe80000100a00 */
[----:B------:R2:W-:Y:S02]  /*77160*/  STL.64 [R1+0x1078], R94 ;  /* 0x0010785e01007387 */ /* 0x0005e40000100a00 */
[C---:B--2---:R-:W-:Y:S02]  /*77170*/  HMMA.1688.F32.TF32 R92, R72.reuse, R28, R44 ;  /* 0x0000001c485c723c */ /* 0x044fe4000008102c */
[----:B------:R-:W2:Y:S04]  /*77180*/  LDL.LU.64 R44, [R1+0x1a0] ;  /* 0x0001a000012c7983 */ /* 0x000ea80000300a00 */
[----:B------:R-:W2:Y:S01]  /*77190*/  LDL.LU.64 R46, [R1+0x1a8] ;  /* 0x0001a800012e7983 */ /* 0x000ea20000300a00 */
[----:B------:R-:W-:-:S15]  /*771a0*/  HMMA.1688.F32.TF32 R72, R72, R32, R88 ;  /* 0x000000204848723c */ /* 0x000fde0000081058 */
[----:B------:R-:W-:-:S01]  /*771b0*/  NOP ;  /* 0x0000000000007918 */ /* 0x000fc20000000000 */
[----:B------:R1:W-:Y:S04]  /*771c0*/  STL.64 [R1+0x10a0], R92 ;  /* 0x0010a05c01007387 */ /* 0x0003e80000100a00 */
[----:B------:R1:W-:Y:S04]  /*771d0*/  STL.64 [R1+0x10a8], R94 ;  /* 0x0010a85e01007387 */ /* 0x0003e80000100a00 */
[----:B-1----:R-:W2:Y:S04]  /*771e0*/  LDL.LU.64 R92, [R1+0x1c0] ;  /* 0x0001c000015c7983 */ /* 0x002ea80000300a00 */
[----:B------:R-:W2:Y:S04]  /*771f0*/  LDL.LU.64 R94, [R1+0x1c8] ;  /* 0x0001c800015e7983 */ /* 0x000ea80000300a00 */
[----:B------:R-:W-:Y:S04]  /*77200*/  STL.64 [R1+0x1090], R72 ;  /* 0x0010904801007387 */ /* 0x000fe80000100a00 */
[----:B------:R1:W-:Y:S04]  /*77210*/  STL.64 [R1+0x1098], R74 ;  /* 0x0010984a01007387 */ /* 0x0003e80000100a00 */
[----:B------:R-:W2:Y:S04]  /*77220*/  LDL.LU.64 R88, [R1+0x1f0] ;  /* 0x0001f00001587983 */ /* 0x000ea80000300a00 */
[----:B------:R-:W2:Y:S01]  /*77230*/  LDL.LU.64 R90, [R1+0x1f8] ;  /* 0x0001f800015a7983 */ /* 0x000ea20000300a00 */
[----:B-1----:R-:W-:-:S15]  /*77240*/  HMMA.1688.F32.TF32 R72, R76, R4, R84 ;  /* 0x000000044c48723c */ /* 0x002fde0000081054 */
[----:B------:R-:W-:-:S08]  /*77250*/  NOP ;  /* 0x0000000000007918 */ /* 0x000fd00000000000 */
[----:B------:R-:W-:Y:S04]  /*77260*/  STL.64 [R1+0x1150], R72 ;  /* 0x0011504801007387 */ /* 0x000fe80000100a00 */
[----:B------:R1:W-:Y:S04]  /*77270*/  STL.64 [R1+0x1158], R74 ;  /* 0x0011584a01007387 */ /* 0x0003e80000100a00 */
[----:B------:R-:W2:Y:S04]  /*77280*/  LDL.LU.64 R84, [R1+0x210] ;  /* 0x0002100001547983 */ /* 0x000ea80000300a00 */
[----:B------:R-:W2:Y:S01]  /*77290*/  LDL.LU.64 R86, [R1+0x218] ;  /* 0x0002180001567983 */ /* 0x000ea20000300a00 */
[C---:B-1----:R-:W-:Y:S03]  /*772a0*/  HMMA.1688.F32.TF32 R72, R76.reuse, R8, R80 ;  /* 0x000000084c48723c */ /* 0x042fe60000081050 */
[----:B------:R-:W2:Y:S04]  /*772b0*/  LDL.LU.64 R80, [R1+0x1000] ;  /* 0x0010000001507983 */ /* 0x000ea80000300a00 */
[----:B------:R-:W2:Y:S01]  /*772c0*/  LDL.LU.64 R82, [R1+0x1008] ;  /* 0x0010080001527983 */ /* 0x000ea20000300a00 */
[----:B------:R-:W-:-:S15]  /*772d0*/  HMMA.1688.F32.TF32 R52, R76, R12, R52 ;  /* 0x0000000c4c34723c */ /* 0x000fde0000081034 */
[----:B------:R1:W-:Y:S04]  /*772e0*/  STL.64 [R1+0x1170], R72 ;  /* 0x0011704801007387 */ /* 0x0003e80000100a00 */
[----:B------:R1:W-:Y:S04]  /*772f0*/  STL.64 [R1+0x1178], R74 ;  /* 0x0011784a01007387 */ /* 0x0003e80000100a00 */
[----:B-1----:R-:W2:Y:S04]  /*77300*/  LDL.LU.64 R72, [R1+0x1010] ;  /* 0x0010100001487983 */ /* 0x002ea80000300a00 */
[----:B------:R-:W2:Y:S01]  /*77310*/  LDL.LU.64 R74, [R1+0x1018] ;  /* 0x00101800014a7983 */ /* 0x000ea20000300a00 */
[C---:B----4-:R-:W-:Y:S03]  /*77320*/  HMMA.1688.F32.TF32 R48, R76.reuse, R16, R48 ;  /* 0x000000104c30723c */ /* 0x050fe60000081030 */
[----:B------:R1:W-:Y:S04]  /*77330*/  STL.64 [R1+0x11a0], R52 ;  /* 0x0011a03401007387 */ /* 0x0003e80000100a00 */
[----:B------:R4:W-:Y:S04]  /*77340*/  STL.64 [R1+0x11a8], R54 ;  /* 0x0011a83601007387 */ /* 0x0009e80000100a00 */
[----:B-1----:R-:W2:Y:S04]  /*77350*/  LDL.LU.64 R52, [R1+0x10b0] ;  /* 0x0010b00001347983 */ /* 0x002ea80000300a00 */
[----:B----4-:R-:W4:Y:S01]  /*77360*/  LDL.LU.64 R54, [R1+0x10b8] ;  /* 0x0010b80001367983 */ /* 0x010f220000300a00 */
[C---:B---3--:R-:W-:Y:S07]  /*77370*/  HMMA.1688.F32.TF32 R40, R76.reuse, R20, R40 ;  /* 0x000000144c28723c */ /* 0x048fee0000081028 */
[----:B------:R1:W-:Y:S04]  /*77380*/  STL.64 [R1+0x11d0], R48 ;  /* 0x0011d03001007387 */ /* 0x0003e80000100a00 */
[----:B------:R3:W-:Y:S04]  /*77390*/  STL.64 [R1+0x11d8], R50 ;  /* 0x0011d83201007387 */ /* 0x0007e80000100a00 */
[----:B-1----:R-:W4:Y:S04]  /*773a0*/  LDL.LU.64 R48, [R1+0x10e0] ;  /* 0x0010e00001307983 */ /* 0x002f280000300a00 */
[----:B---3--:R-:W3:Y:S04]  /*773b0*/  LDL.LU.64 R50, [R1+0x10e8] ;  /* 0x0010e80001327983 */ /* 0x008ee80000300a00 */
[----:B------:R1:W-:Y:S04]  /*773c0*/  STL.64 [R1+0x1210], R40 ;  /* 0x0012102801007387 */ /* 0x0003e80000100a00 */
[----:B------:R1:W-:Y:S04]  /*773d0*/  STL.64 [R1+0x1218], R42 ;  /* 0x0012182a01007387 */ /* 0x0003e80000100a00 */
[----:B-1----:R-:W3:Y:S04]  /*773e0*/  LDL.LU.64 R40, [R1+0xa0] ;  /* 0x0000a00001287983 */ /* 0x002ee80000300a00 */
[----:B------:R-:W3:Y:S01]  /*773f0*/  LDL.LU.64 R42, [R1+0xa8] ;  /* 0x0000a800012a7983 */ /* 0x000ee20000300a00 */
[C---:B------:R-:W-:Y:S06]  /*77400*/  HMMA.1688.F32.TF32 R100, R76.reuse, R24, R100 ;  /* 0x000000184c64723c */ /* 0x040fec0000081064 */
[C---:B------:R-:W-:Y:S06]  /*77410*/  HMMA.1688.F32.TF32 R96, R76.reuse, R28, R96 ;  /* 0x0000001c4c60723c */ /* 0x040fec0000081060 */
[----:B------:R-:W-:Y:S11]  /*77420*/  HMMA.1688.F32.TF32 R76, R76, R32, R56 ;  /* 0x000000204c4c723c */ /* 0x000ff60000081038 */
[----:B------:R-:W-:Y:S04]  /*77430*/  STL.64 [R1+0x1230], R100 ;  /* 0x0012306401007387 */ /* 0x000fe80000100a00 */
[----:B------:R-:W-:Y:S04]  /*77440*/  STL.64 [R1+0x1238], R102 ;  /* 0x0012386601007387 */ /* 0x000fe80000100a00 */
[----:B------:R-:W-:Y:S04]  /*77450*/  STL.64 [R1+0x1260], R96 ;  /* 0x0012606001007387 */ /* 0x000fe80000100a00 */
[----:B------:R-:W-:Y:S01]  /*77460*/  STL.64 [R1+0x1268], R98 ;  /* 0x0012686201007387 */ /* 0x000fe20000100a00 */
[----:B--2---:R-:W-:Y:S03]  /*77470*/  HMMA.1688.F32.TF32 R56, R60, R4, R44 ;  /* 0x000000043c38723c */ /* 0x004fe6000008102c */
[----:B------:R-:W2:Y:S04]  /*77480*/  LDL.LU.64 R44, [R1+0x100] ;  /* 0x00010000012c7983 */ /* 0x000ea80000300a00 */
[----:B------:R-:W-:Y:S04]  /*77490*/  STL.64 [R1+0x1250], R76 ;  /* 0x0012504c01007387 */ /* 0x000fe80000100a00 */
[----:B------:R1:W-:Y:S04]  /*774a0*/  STL.64 [R1+0x1258], R78 ;  /* 0x0012584e01007387 */ /* 0x0003e80000100a00 */
[----:B------:R-:W2:Y:S01]  /*774b0*/  LDL.LU.64 R46, [R1+0x108] ;  /* 0x00010800012e7983 */ /* 0x000ea20000300a00 */
[----:B------:R-:W-:-:S02]  /*774c0*/  LOP3.LUT R3, R0, 0x40, RZ, 0x3c, !PT ;  /* 0x0000004000037812 */ /* 0x000fc400078e3cff */
[----:B------:R-:W-:-:S03]  /*774d0*/  LOP3.LUT R252, R0, 0x60, RZ, 0x3c, !PT ;  /* 0x0000006000fc7812 */ /* 0x000fc600078e3cff */
[----:B------:R-:W-:Y:S04]  /*774e0*/  LDS R64, [R3+UR14] ;  /* 0x0000000e03407984 */ /* 0x000fe80008000800 */
[----:B------:R-:W-:Y:S04]  /*774f0*/  LDS R66, [R3+UR14+0x2000] ;  /* 0x0020000e03427984 */ /* 0x000fe80008000800 */
[----:B------:R-:W-:Y:S04]  /*77500*/  LDS R65, [R252+UR14] ;  /* 0x0000000efc417984 */ /* 0x000fe80008000800 */
[----:B------:R-:W3:Y:S01]  /*77510*/  LDS R67, [R252+UR14+0x2000] ;  /* 0x0020000efc437984 */ /* 0x000ee20008000800 */
[C---:B------:R-:W-:Y:S06]  /*77520*/  HMMA.1688.F32.TF32 R92, R60.reuse, R8, R92 ;  /* 0x000000083c5c723c */ /* 0x040fec000008105c */
[----:B-1----:R-:W-:Y:S01]  /*77530*/  HMMA.1688.F32.TF32 R76, R60, R12, R88 ;  /* 0x0000000c3c4c723c */ /* 0x002fe20000081058 */
[----:B------:R-:W-:Y:S04]  /*77540*/  STL.64 [R1+0x1280], R56 ;  /* 0x0012803801007387 */ /* 0x000fe80000100a00 */
[----:B------:R-:W-:-:S12]  /*77550*/  STL.64 [R1+0x1288], R58 ;  /* 0x0012883a01007387 */ /* 0x000fd80000100a00 */
[----:B------:R-:W-:Y:S04]  /*77560*/  STL.64 [R1+0x1290], R92 ;  /* 0x0012905c01007387 */ /* 0x000fe80000100a00 */
[----:B------:R-:W-:Y:S04]  /*77570*/  STL.64 [R1+0x1298], R94 ;  /* 0x0012985e01007387 */ /* 0x000fe80000100a00 */
[----:B------:R-:W-:Y:S04]  /*77580*/  LDS R56, [R3+UR14+0x80] ;  /* 0x0000800e03387984 */ /* 0x000fe80008000800 */
[----:B------:R-:W-:Y:S01]  /*77590*/  LDS R58, [R3+UR14+0x2080] ;  /* 0x0020800e033a7984 */ /* 0x000fe20008000800 */
[C---:B------:R-:W-:Y:S06]  /*775a0*/  HMMA.1688.F32.TF32 R84, R60.reuse, R16, R84 ;  /* 0x000000103c54723c */ /* 0x040fec0000081054 */
[C---:B------:R-:W-:Y:S01]  /*775b0*/  HMMA.1688.F32.TF32 R80, R60.reuse, R20, R80 ;  /* 0x000000143c50723c */ /* 0x040fe20000081050 */
[----:B------:R1:W-:Y:S04]  /*775c0*/  STL.64 [R1+0x12a0], R76 ;  /* 0x0012a04c01007387 */ /* 0x0003e80000100a00 */
[----:B------:R1:W-:Y:S04]  /*775d0*/  STL.64 [R1+0x12a8], R78 ;  /* 0x0012a84e01007387 */ /* 0x0003e80000100a00 */
[----:B------:R-:W-:Y:S04]  /*775e0*/  LDS R57, [R252+UR14+0x80] ;  /* 0x0000800efc397984 */ /* 0x000fe80008000800 */
[----:B-1----:R-:W2:Y:S04]  /*775f0*/  LDL.LU.64 R76, [R1+0x110] ;  /* 0x00011000014c7983 */ /* 0x002ea80000300a00 */
[----:B------:R-:W-:Y:S04]  /*77600*/  STL.64 [R1+0x12b0], R84 ;  /* 0x0012b05401007387 */ /* 0x000fe80000100a00 */
[----:B------:R-:W-:Y:S04]  /*77610*/  STL.64 [R1+0x12b8], R86 ;  /* 0x0012b85601007387 */ /* 0x000fe80000100a00 */
[----:B------:R-:W2:Y:S04]  /*77620*/  LDL.LU.64 R78, [R1+0x118] ;  /* 0x00011800014e7983 */ /* 0x000ea80000300a00 */
[----:B------:R-:W-:Y:S04]  /*77630*/  STL.64 [R1+0x12c0], R80 ;  /* 0x0012c05001007387 */ /* 0x000fe80000100a00 */
[----:B------:R1:W-:Y:S04]  /*77640*/  STL.64 [R1+0x12c8], R82 ;  /* 0x0012c85201007387 */ /* 0x0003e80000100a00 */
[----:B------:R-:W2:Y:S04]  /*77650*/  LDS R59, [R252+UR14+0x2080] ;  /* 0x0020800efc3b7984 */ /* 0x000ea80008000800 */
[----:B------:R-:W-:Y:S01]  /*77660*/  LDS R160, [R3+UR14+0x180] ;  /* 0x0001800e03a07984 */ /* 0x000fe20008000800 */
[C---:B-1----:R-:W-:Y:S03]  /*77670*/  HMMA.1688.F32.TF32 R80, R60.reuse, R24, R72 ;  /* 0x000000183c50723c */ /* 0x042fe60000081048 */
[----:B------:R-:W2:Y:S04]  /*77680*/  LDL.LU.64 R72, [R1+0x1b0] ;  /* 0x0001b00001487983 */ /* 0x000ea80000300a00 */
[----:B------:R-:W-:Y:S04]  /*77690*/  LDS R162, [R3+UR14+0x2180] ;  /* 0x0021800e03a27984 */ /* 0x000fe80008000800 */
[----:B------:R-:W-:Y:S04]  /*776a0*/  LDS R161, [R252+UR14+0x180] ;  /* 0x0001800efca17984 */ /* 0x000fe80008000800 */
[----:B------:R-:W-:Y:S04]  /*776b0*/  LDS R163, [R252+UR14+0x2180] ;  /* 0x0021800efca37984 */ /* 0x000fe80008000800 */
[----:B------:R-:W-:Y:S04]  /*776c0*/  LDS R196, [R3+UR14+0x200] ;  /* 0x0002000e03c47984 */ /* 0x000fe80008000800 */
[----:B------:R-:W-:Y:S01]  /*776d0*/  LDS R198, [R3+UR14+0x2200] ;  /* 0x0022000e03c67984 */ /* 0x000fe20008000800 */
[C---:B----4-:R-:W-:Y:S03]  /*776e0*/  HMMA.1688.F32.TF32 R52, R60.reuse, R28, R52 ;  /* 0x0000001c3c34723c */ /* 0x050fe60000081034 */
[----:B------:R1:W-:Y:S04]  /*776f0*/  STL.64 [R1+0x12d0], R80 ;  /* 0x0012d05001007387 */ /* 0x0003e80000100a00 */
[----:B------:R4:W-:Y:S04]  /*77700*/  STL.64 [R1+0x12d8], R82 ;  /* 0x0012d85201007387 */ /* 0x0009e80000100a00 */
[----:B------:R-:W2:Y:S04]  /*77710*/  LDL.LU.64 R74, [R1+0x1b8] ;  /* 0x0001b800014a7983 */ /* 0x000ea80000300a00 */
[----:B------:R-:W-:Y:S04]  /*77720*/  LDS R197, [R252+UR14+0x200] ;  /* 0x0002000efcc57984 */ /* 0x000fe80008000800 */
[----:B------:R-:W-:Y:S04]  /*77730*/  LDS R199, [R252+UR14+0x2200] ;  /* 0x0022000efcc77984 */ /* 0x000fe80008000800 */
[----:B------:R-:W-:Y:S01]  /*77740*/  LDS R224, [R3+UR14+0x280] ;  /* 0x0002800e03e07984 */ /* 0x000fe20008000800 */
[----:B---3--:R-:W-:Y:S03]  /*77750*/  HMMA.1688.F32.TF32 R48, R60, R32, R48 ;  /* 0x000000203c30723c */ /* 0x008fe60000081030 */
[----:B------:R3:W-:Y:S04]  /*77760*/  STL.64 [R1+0x12f0], R52 ;  /* 0x0012f03401007387 */ /* 0x0007e80000100a00 */
[----:B------:R-:W-:Y:S04]  /*77770*/  LDS R226, [R3+UR14+0x2280] ;  /* 0x0022800e03e27984 */ /* 0x000fe80008000800 */
[----:B------:R-:W-:Y:S04]  /*77780*/  LDS R225, [R252+UR14+0x280] ;  /* 0x0002800efce17984 */ /* 0x000fe80008000800 */
[----:B------:R-:W-:Y:S04]  /*77790*/  LDS R227, [R252+UR14+0x2280] ;  /* 0x0022800efce37984 */ /* 0x000fe80008000800 */
[----:B------:R-:W-:Y:S04]  /*777a0*/  LDS R232, [R3+UR14+0x300] ;  /* 0x0003000e03e87984 */ /* 0x000fe80008000800 */
[----:B------:R-:W-:Y:S01]  /*777b0*/  LDS R234, [R3+UR14+0x2300] ;  /* 0x0023000e03ea7984 */ /* 0x000fe20008000800 */
[----:B------:R-:W-:Y:S03]  /*777c0*/  HMMA.1688.F32.TF32 R40, R64, R4, R40 ;  /* 0x000000044028723c */ /* 0x000fe60000081028 */
[----:B------:R3:W-:Y:S04]  /*777d0*/  STL.64 [R1+0x12f8], R54 ;  /* 0x0012f83601007387 */ /* 0x0007e80000100a00 */
[----:B------:R3:W-:Y:S04]  /*777e0*/  STL.64 [R1+0x12e0], R48 ;  /* 0x0012e03001007387 */ /* 0x0007e80000100a00 */
[----:B------:R3:W-:Y:S04]  /*777f0*/  STL.64 [R1+0x12e8], R50 ;  /* 0x0012e83201007387 */ /* 0x0007e80000100a00 */
[----:B------:R-:W-:Y:S04]  /*77800*/  LDS R60, [R3+UR14+0x100] ;  /* 0x0001000e033c7984 */ /* 0x000fe80008000800 */
        /* <DEDUP_REMOVED lines=8> */
[----:B-1----:R-:W2:Y:S04]  /*77890*/  LDL.LU.64 R80, [R1+0x260] ;  /* 0x0002600001507983 */ /* 0x002ea80000300a00 */
[----:B----4-:R-:W4:Y:S04]  /*778a0*/  LDL.LU.64 R82, [R1+0x268] ;  /* 0x0002680001527983 */ /* 0x010f280000300a00 */
[----:B---3--:R-:W3:Y:S04]  /*778b0*/  LDL.LU.64 R52, [R1+0x270] ;  /* 0x0002700001347983 */ /* 0x008ee80000300a00 */
[----:B------:R-:W3:Y:S04]  /*778c0*/  LDL.LU.64 R54, [R1+0x278] ;  /* 0x0002780001367983 */ /* 0x000ee80000300a00 */
[----:B------:R-:W3:Y:S04]  /*778d0*/  LDL.LU.64 R48, [R1+0x1080] ;  /* 0x0010800001307983 */ /* 0x000ee80000300a00 */
[----:B------:R-:W3:Y:S04]  /*778e0*/  LDL.LU.64 R50, [R1+0x1088] ;  /* 0x0010880001327983 */ /* 0x000ee80000300a00 */
[----:B------:R-:W1:Y:S04]  /*778f0*/  LDS R63, [R252+UR14+0x2100] ;  /* 0x0021000efc3f7984 */ /* 0x000e680008000800 */
[----:B------:R-:W-:Y:S04]  /*77900*/  LDS R233, [R252+UR14+0x300] ;  /* 0x0003000efce97984 */ /* 0x000fe80008000800 */
[----:B------:R-:W1:Y:S04]  /*77910*/  LDS R235, [R252+UR14+0x2300] ;  /* 0x0023000efceb7984 */ /* 0x000e680008000800 */
[----:B------:R-:W-:Y:S04]  /*77920*/  LDS R240, [R3+UR14+0x380] ;  /* 0x0003800e03f07984 */ /* 0x000fe80008000800 */
[----:B------:R-:W-:Y:S01]  /*77930*/  LDS R242, [R3+UR14+0x2380] ;  /* 0x0023800e03f27984 */ /* 0x000fe20008000800 */
[----:B--2---:R-:W-:Y:S03]  /*77940*/  HMMA.1688.F32.TF32 R44, R64, R8, R44 ;  /* 0x00000008402c723c */ /* 0x004fe6000008102c */
[----:B------:R-:W-:Y:S04]  /*77950*/  LDS R241, [R252+UR14+0x380] ;  /* 0x0003800efcf17984 */ /* 0x000fe80008000800 */
[----:B------:R-:W2:Y:S04]  /*77960*/  LDS R243, [R252+UR14+0x2380] ;  /* 0x0023800efcf37984 */ /* 0x000ea80008000800 */
[----:B------:R-:W-:Y:S04]  /*77970*/  LDS R244, [R3+UR14+0x400] ;  /* 0x0004000e03f47984 */ /* 0x000fe80008000800 */
[----:B------:R-:W-:Y:S04]  /*77980*/  LDS R246, [R3+UR14+0x2400] ;  /* 0x0024000e03f67984 */ /* 0x000fe80008000800 */
[----:B------:R-:W-:Y:S04]  /*77990*/  LDS R245, [R252+UR14+0x400] ;  /* 0x0004000efcf57984 */ /* 0x000fe80008000800 */
[----:B------:R-:W2:Y:S01]  /*779a0*/  LDS R247, [R252+UR14+0x2400] ;  /* 0x0024000efcf77984 */ /* 0x000ea20008000800 */
[----:B------:R-:W-:Y:S01]  /*779b0*/  IMAD.MOV.U32 R7, RZ, RZ, R44 ;  /* 0x000000ffff077224 */ /* 0x000fe200078e002c */
[----:B------:R-:W-:Y:S01]  /*779c0*/  MOV R6, R45 ;  /* 0x0000002d00067202 */ /* 0x000fe20000000f00 */
[----:B------:R-:W-:Y:S01]  /*779d0*/  IMAD.MOV.U32 R11, RZ, RZ, R46 ;  /* 0x000000ffff0b7224 */ /* 0x000fe200078e002e */
[----:B------:R-:W2:Y:S01]  /*779e0*/  LDL.LU.64 R44, [R1+0x70] ;  /* 0x00007000012c7983 */ /* 0x000ea20000300a00 */
[----:B------:R-:W-:-:S03]  /*779f0*/  IMAD.MOV.U32 R10, RZ, RZ, R47 ;  /* 0x000000ffff0a7224 */ /* 0x000fc600078e002f */
[----:B------:R-:W2:Y:S04]  /*77a00*/  LDL.LU.64 R46, [R1+0x78] ;  /* 0x00007800012e7983 */ /* 0x000ea80000300a00 */
[----:B------:R-:W-:Y:S04]  /*77a10*/  LDS R236, [R3+UR14+0x480] ;  /* 0x0004800e03ec7984 */ /* 0x000fe80008000800 */
[----:B------:R-:W-:Y:S04]  /*77a20*/  LDS R238, [R3+UR14+0x2480] ;  /* 0x0024800e03ee7984 */ /* 0x000fe80008000800 */
[----:B------:R-:W-:Y:S04]  /*77a30*/  LDS R237, [R252+UR14+0x480] ;  /* 0x0004800efced7984 */ /* 0x000fe80008000800 */
[----:B------:R-:W1:Y:S04]  /*77a40*/  LDS R239, [R252+UR14+0x2480] ;  /* 0x0024800efcef7984 */ /* 0x000e680008000800 */
[----:B------:R-:W-:Y:S04]  /*77a50*/  LDS R228, [R3+UR14+0x500] ;  /* 0x0005000e03e47984 */ /* 0x000fe80008000800 */
[----:B------:R-:W-:Y:S04]  /*77a60*/  LDS R230, [R3+UR14+0x2500] ;  /* 0x0025000e03e67984 */ /* 0x000fe80008000800 */
[----:B------:R-:W-:Y:S04]  /*77a70*/  LDS R229, [R252+UR14+0x500] ;  /* 0x0005000efce57984 */ /* 0x000fe80008000800 */
[----:B------:R-:W1:Y:S01]  /*77a80*/  LDS R231, [R252+UR14+0x2500] ;  /* 0x0025000efce77984 */ /* 0x000e620008000800 */
[----:B------:R-:W-:-:S15]  /*77a90*/  HMMA.1688.F32.TF32 R76, R64, R12, R76 ;  /* 0x0000000c404c723c */ /* 0x000fde000008104c */
[----:B------:R-:W-:-:S08]  /*77aa0*/  NOP ;  /* 0x0000000000007918 */ /* 0x000fd00000000000 */
[----:B------:R1:W-:Y:S04]  /*77ab0*/  STL.64 [R1+0x1f0], R76 ;  /* 0x0001f04c01007387 */ /* 0x0003e80000100a00 */
[----:B------:R1:W-:Y:S01]  /*77ac0*/  STL.64 [R1+0x1f8], R78 ;  /* 0x0001f84e01007387 */ /* 0x0003e20000100a00 */
[----:B------:R-:W-:-:S15]  /*77ad0*/  HMMA.1688.F32.TF32 R72, R64, R16, R72 ;  /* 0x000000104048723c */ /* 0x000fde0000081048 */
[----:B------:R-:W-:-:S08]  /*77ae0*/  NOP ;  /* 0x0000000000007918 */ /* 0x000fd00000000000 */
[----:B------:R-:W-:Y:S04]  /*77af0*/  STL.64 [R1+0x1e0], R72 ;  /* 0x0001e04801007387 */ /* 0x000fe80000100a00 */
[----:B------:R-:W-:Y:S04]  /*77b00*/  STL.64 [R1+0x1e8], R74 ;  /* 0x0001e84a01007387 */ /* 0x000fe80000100a00 */
[----:B-1----:R-:W2:Y:S04]  /*77b10*/  LDL.LU.64 R76, [R1+0x90] ;  /* 0x00009000014c7983 */ /* 0x002ea80000300a00 */
[----:B------:R-:W2:Y:S01]  /*77b20*/  LDL.LU.64 R78, [R1+0x98] ;  /* 0x00009800014e7983 */ /* 0x000ea20000300a00 */
[----:B------:R-:W-:-:S15]  /*77b30*/  HMMA.1688.F32.TF32 R40, R64, R20, R40 ;  /* 0x000000144028723c */ /* 0x000fde0000081028 */
[----:B------:R-:W-:-:S08]  /*77b40*/  NOP ;  /* 0x0000000000007918 */ /* 0x000fd00000000000 */
[----:B------:R1:W-:Y:S04]  /*77b50*/  STL.64 [R1+0x1d0], R40 ;  /* 0x0001d02801007387 */ /* 0x0003e80000100a00 */
[----:B------:R4:W-:Y:S04]  /*77b60*/  STL.64 [R1+0x1d8], R42 ;  /* 0x0001d82a01007387 */ /* 0x0009e80000100a00 */
[----:B-1----:R-:W2:Y:S04]  /*77b70*/  LDL.LU.64 R40, [R1+0xf0] ;  /* 0x0000f00001287983 */ /* 0x002ea80000300a00 */
[----:B----4-:R-:W4:Y:S01]  /*77b80*/  LDL.LU.64 R42, [R1+0xf8] ;  /* 0x0000f800012a7983 */ /* 0x010f220000300a00 */
[C---:B------:R-:W-:Y:S03]  /*77b90*/  HMMA.1688.F32.TF32 R80, R64.reuse, R24, R80 ;  /* 0x000000184050723c */ /* 0x040fe60000081050 */
[----:B------:R-:W4:Y:S03]  /*77ba0*/  LDL.LU.64 R72, [R1+0xcd0] ;  /* 0x000cd00001487983 */ /* 0x000f260000300a00 */
[C---:B---3--:R-:W-:Y:S01]  /*77bb0*/  HMMA.1688.F32.TF32 R48, R64.reuse, R32, R48 ;  /* 0x000000204030723c */ /* 0x048fe20000081030 */
[----:B------:R-:W3:Y:S05]  /*77bc0*/  LDL.LU.64 R74, [R1+0xcd8] ;  /* 0x000cd800014a7983 */ /* 0x000eea0000300a00 */
[----:B------:R-:W-:Y:S11]  /*77bd0*/  HMMA.1688.F32.TF32 R52, R64, R28, R52 ;  /* 0x0000001c4034723c */ /* 0x000ff60000081034 */
[----:B------:R-:W-:Y:S01]  /*77be0*/  STL.64 [R1+0x1c0], R80 ;  /* 0x0001c05001007387 */ /* 0x000fe20000100a00 */
[----:B--2---:R-:W-:Y:S03]  /*77bf0*/  HMMA.1688.F32.TF32 R44, R56, R4, R44 ;  /* 0x00000004382c723c */ /* 0x004fe6000008102c */
[----:B------:R-:W-:Y:S03]  /*77c00*/  STL.64 [R1+0x1c8], R82 ;  /* 0x0001c85201007387 */ /* 0x000fe60000100a00 */
[----:B------:R-:W-:Y:S01]  /*77c10*/  IMAD.MOV.U32 R200, RZ, RZ, R51 ;  /* 0x000000ffffc87224 */ /* 0x000fe200078e0033 */
[----:B------:R-:W-:Y:S01]  /*77c20*/  MOV R202, R49 ;  /* 0x0000003100ca7202 */ /* 0x000fe20000000f00 */
[----:B------:R-:W-:-:S03]  /*77c30*/  IMAD.MOV.U32 R201, RZ, RZ, R50 ;  /* 0x000000ffffc97224 */ /* 0x000fc600078e0032 */
[----:B------:R1:W-:Y:S01]  /*77c40*/  STL.64 [R1+0x1b0], R52 ;  /* 0x0001b03401007387 */ /* 0x0003e20000100a00 */
[----:B------:R-:W-:-:S03]  /*77c50*/  IMAD.MOV.U32 R203, RZ, RZ, R48 ;  /* 0x000000ffffcb7224 */ /* 0x000fc600078e0030 */
[----:B------:R2:W-:Y:S04]  /*77c60*/  STL.64 [R1+0x1b8], R54 ;  /* 0x0001b83601007387 */ /* 0x0005e80000100a00 */
[----:B-1----:R-:W3:Y:S04]  /*77c70*/  LDL.LU.64 R52, [R1+0xce0] ;  /* 0x000ce00001347983 */ /* 0x002ee80000300a00 */
[----:B--2---:R-:W2:Y:S04]  /*77c80*/  LDL.LU.64 R54, [R1+0xce8] ;  /* 0x000ce80001367983 */ /* 0x004ea80000300a00 */
[----:B------:R-:W-:Y:S04]  /*77c90*/  STL [R1+0x8304], R200 ;  /* 0x008304c801007387 */ /* 0x000fe80000100800 */
[----:B------:R-:W-:Y:S01]  /*77ca0*/  STL [R1+0x8300], R201 ;  /* 0x008300c901007387 */ /* 0x000fe20000100800 */
[----:B------:R-:W-:-:S03]  /*77cb0*/  IMAD.MOV.U32 R175, RZ, RZ, R44 ;  /* 0x000000ffffaf7224 */ /* 0x000fc600078e002c */
[----:B------:R-:W-:Y:S01]  /*77cc0*/  STL [R1+0x82fc], R202 ;  /* 0x0082fcca01007387 */ /* 0x000fe20000100800 */
[----:B------:R-:W-:-:S03]  /*77cd0*/  MOV R174, R45 ;  /* 0x0000002d00ae7202 */ /* 0x000fc60000000f00 */
[----:B------:R-:W-:Y:S01]  /*77ce0*/  STL [R1+0x82f8], R203 ;  /* 0x0082f8cb01007387 */ /* 0x000fe20000100800 */
[----:B------:R-:W-:-:S03]  /*77cf0*/  IMAD.MOV.U32 R173, RZ, RZ, R46 ;  /* 0x000000ffffad7224 */ /* 0x000fc600078e002e */
[----:B------:R-:W2:Y:S01]  /*77d00*/  LDL.LU.64 R48, [R1+0xf80] ;  /* 0x000f800001307983 */ /* 0x000ea20000300a00 */
[----:B------:R-:W-:-:S03]  /*77d10*/  IMAD.MOV.U32 R172, RZ, RZ, R47 ;  /* 0x000000ffffac7224 */ /* 0x000fc600078e002f */
[----:B------:R-:W2:Y:S04]  /*77d20*/  LDL.LU.64 R50, [R1+0xf88] ;  /* 0x000f880001327983 */ /* 0x000ea80000300a00 */
[----:B------:R-:W2:Y:S04]  /*77d30*/  LDL.LU.64 R44, [R1+0xcf0] ;  /* 0x000cf000012c7983 */ /* 0x000ea80000300a00 */
[----:B------:R-:W2:Y:S04]  /*77d40*/  LDL.LU.64 R46, [R1+0xcf8] ;  /* 0x000cf800012e7983 */ /* 0x000ea80000300a00 */
[----:B------:R-:W-:Y:S04]  /*77d50*/  STL [R1+0x8314], R172 ;  /* 0x008314ac01007387 */ /* 0x000fe80000100800 */
[----:B------:R-:W-:Y:S04]  /*77d60*/  STL [R1+0x8310], R174 ;  /* 0x008310ae01007387 */ /* 0x000fe80000100800 */
[----:B------:R-:W-:Y:S04]  /*77d70*/  STL [R1+0x830c], R175 ;  /* 0x00830caf01007387 */ /* 0x000fe80000100800 */
[----:B------:R-:W-:Y:S01]  /*77d80*/  STL [R1+0x8308], R173 ;  /* 0x008308ad01007387 */ /* 0x000fe20000100800 */
[C---:B------:R-:W-:Y:S06]  /*77d90*/  HMMA.1688.F32.TF32 R76, R56.reuse, R8, R76 ;  /* 0x00000008384c723c */ /* 0x040fec000008104c */
[----:B----4-:R-:W-:Y:S01]  /*77da0*/  HMMA.1688.F32.TF32 R64, R56, R12, R40 ;  /* 0x0000000c3840723c */ /* 0x010fe20000081028 */
[----:B------:R-:W4:-:S15]  /*77db0*/  LDL.LU.64 R40, [R1+0x1030] ;  /* 0x0010300001287983 */ /* 0x000f1e0000300a00 */
[----:B------:R-:W-:-:S01]  /*77dc0*/  NOP ;  /* 0x0000000000007918 */ /* 0x000fc20000000000 */
[----:B------:R-:W-:Y:S04]  /*77dd0*/  STL.64 [R1+0x270], R76 ;  /* 0x0002704c01007387 */ /* 0x000fe80000100a00 */
[----:B------:R-:W-:Y:S04]  /*77de0*/  STL.64 [R1+0x278], R78 ;  /* 0x0002784e01007387 */ /* 0x000fe80000100a00 */
[----:B------:R-:W4:Y:S04]  /*77df0*/  LDL.LU.64 R42, [R1+0x1038] ;  /* 0x00103800012a7983 */ /* 0x000f280000300a00 */
[----:B------:R-:W-:Y:S04]  /*77e00*/  STL.64 [R1+0x260], R64 ;  /* 0x0002604001007387 */ /* 0x000fe80000100a00 */
[----:B------:R3:W-:Y:S02]  /*77e10*/  STL.64 [R1+0x268], R66 ;  /* 0x0002684201007387 */ /* 0x0007e40000100a00 */
[C---:B---3--:R-:W-:Y:S02]  /*77e20*/  HMMA.1688.F32.TF32 R64, R56.reuse, R16, R72 ;  /* 0x000000103840723c */ /* 0x048fe40000081048 */
[----:B------:R-:W3:Y:S04]  /*77e30*/  LDL.LU.64 R72, [R1+0x50] ;  /* 0x0000500001487983 */ /* 0x000ee80000300a00 */
[----:B------:R-:W3:Y:S01]  /*77e40*/  LDL.LU.64 R74, [R1+0x58] ;  /* 0x00005800014a7983 */ /* 0x000ee20000300a00 */
[----:B--2---:R-:W-:-:S15]  /*77e50*/  HMMA.1688.F32.TF32 R52, R56, R20, R52 ;  /* 0x000000143834723c */ /* 0x004fde0000081034 */
[----:B------:R-:W-:-:S02]  /*77e60*/  NOP ;  /* 0x0000000000007918 */ /* 0x000fc40000000000 */
[----:B------:R-:W-:Y:S01]  /*77e70*/  IMAD.MOV.U32 R200, RZ, RZ, R64 ;  /* 0x000000ffffc87224 */ /* 0x000fe200078e0040 */
[----:B------:R-:W-:Y:S01]  /*77e80*/  MOV R201, R65 ;  /* 0x0000004100c97202 */ /* 0x000fe20000000f00 */
[C---:B------:R-:W-:Y:S06]  /*77e90*/  HMMA.1688.F32.TF32 R112, R56.reuse, R24, R48 ;  /* 0x000000183870723c */ /* 0x040fec0000081030 */
[----:B------:R-:W-:Y:S01]  /*77ea0*/  HMMA.1688.F32.TF32 R44, R56, R28, R44 ;  /* 0x0000001c382c723c */ /* 0x000fe2000008102c */
[----:B------:R-:W-:Y:S01]  /*77eb0*/  IMAD.MOV.U32 R202, RZ, RZ, R66 ;  /* 0x000000ffffca7224 */ /* 0x000fe200078e0042 */
[----:B------:R-:W2:Y:S01]  /*77ec0*/  LDL.LU.64 R64, [R1+0xb70] ;  /* 0x000b700001407983 */ /* 0x000ea20000300a00 */
[----:B------:R-:W-:-:S03]  /*77ed0*/  IMAD.MOV.U32 R203, RZ, RZ, R67 ;  /* 0x000000ffffcb7224 */ /* 0x000fc600078e0043 */
[----:B------:R-:W2:Y:S11]  /*77ee0*/  LDL.LU.64 R66, [R1+0xb78] ;  /* 0x000b780001427983 */ /* 0x000eb60000300a00 */
[----:B------:R-:W-:Y:S04]  /*77ef0*/  STL.64 [R1+0x8260], R114 ;  /* 0x0082607201007387 */ /* 0x000fe80000100a00 */
[----:B------:R-:W-:Y:S03]  /*77f00*/  STL.64 [R1+0x8258], R112 ;  /* 0x0082587001007387 */ /* 0x000fe60000100a00 */
[----:B------:R-:W-:Y:S01]  /*77f10*/  IMAD.MOV.U32 R107, RZ, RZ, R44 ;  /* 0x000000ffff6b7224 */ /* 0x000fe200078e002c */
[----:B------:R-:W-:Y:S01]  /*77f20*/  MOV R106, R45 ;  /* 0x0000002d006a7202 */ /* 0x000fe20000000f00 */
[----:B------:R-:W-:Y:S01]  /*77f30*/  IMAD.MOV.U32 R105, RZ, RZ, R46 ;  /* 0x000000ffff697224 */ /* 0x000fe200078e002e */
[----:B------:R-:W2:Y:S01]  /*77f40*/  LDL.LU.64 R44, [R1+0xba0] ;  /* 0x000ba000012c7983 */ /* 0x000ea20000300a00 */
[----:B------:R-:W-:-:S03]  /*77f50*/  IMAD.MOV.U32 R104, RZ, RZ, R47 ;  /* 0x000000ffff687224 */ /* 0x000fc600078e002f */
[----:B------:R-:W2:Y:S01]  /*77f60*/  LDL.LU.64 R46, [R1+0xba8] ;  /* 0x000ba800012e7983 */ /* 0x000ea20000300a00 */
[----:B------:R-:W-:Y:S01]  /*77f70*/  IMAD.MOV.U32 R172, RZ, RZ, R52 ;  /* 0x000000ffffac7224 */ /* 0x000fe200078e0034 */
[----:B------:R-:W-:Y:S02]  /*77f80*/  MOV R174, R53 ;  /* 0x0000003500ae7202 */ /* 0x000fe40000000f00 */
[----:B------:R-:W-:Y:S01]  /*77f90*/  STL.64 [R1+0x8270], R106 ;  /* 0x0082706a01007387 */ /* 0x000fe20000100a00 */
[----:B------:R-:W-:Y:S02]  /*77fa0*/  IMAD.MOV.U32 R175, RZ, RZ, R54 ;  /* 0x000000ffffaf7224 */ /* 0x000fe400078e0036 */
[----:B------:R-:W-:Y:S01]  /*77fb0*/  IMAD.MOV.U32 R173, RZ, RZ, R55 ;  /* 0x000000ffffad7224 */ /* 0x000fe200078e0037 */
[----:B------:R1:W-:Y:S04]  /*77fc0*/  STL.64 [R1+0x8268], R104 ;  /* 0x0082686801007387 */ /* 0x0003e80000100a00 */
[----:B------:R-:W2:Y:S04]  /*77fd0*/  LDL.LU.64 R52, [R1+0xbe0] ;  /* 0x000be00001347983 */ /* 0x000ea80000300a00 */
[----:B------:R-:W2:Y:S04]  /*77fe0*/  LDL.LU.64 R54, [R1+0xbe8] ;  /* 0x000be80001367983 */ /* 0x000ea80000300a00 */
[----:B------:R-:W2:Y:S04]  /*77ff0*/  LDL.LU.64 R48, [R1+0xc10] ;  /* 0x000c100001307983 */ /* 0x000ea80000300a00 */
[----:B------:R-:W2:Y:S01]  /*78000*/  LDL.LU.64 R50, [R1+0xc18] ;  /* 0x000c180001327983 */ /* 0x000ea20000300a00 */
[----:B----4-:R-:W-:-:S15]  /*78010*/  HMMA.1688.F32.TF32 R40, R56, R32, R40 ;  /* 0x000000203828723c */ /* 0x010fde0000081028 */
[----:B------:R-:W-:-:S09]  /*78020*/  NOP ;  /* 0x0000000000007918 */ /* 0x000fd20000000000 */
[----:B------:R-:W-:Y:S01]  /*78030*/  IMAD.MOV.U32 R111, RZ, RZ, R40 ;  /* 0x000000ffff6f7224 */ /* 0x000fe200078e0028 */
[----:B------:R-:W-:Y:S01]  /*78040*/  MOV R110, R41 ;  /* 0x00000029006e7202 */ /* 0x000fe20000000f00 */
[----:B------:R-:W-:Y:S01]  /*78050*/  IMAD.MOV.U32 R109, RZ, RZ, R42 ;  /* 0x000000ffff6d7224 */ /* 0x000fe200078e002a */
[----:B------:R-:W4:Y:S01]  /*78060*/  LDL.LU.64 R40, [R1+0xc60] ;  /* 0x000c600001287983 */ /* 0x000f220000300a00 */
[----:B------:R-:W-:-:S03]  /*78070*/  IMAD.MOV.U32 R108, RZ, RZ, R43 ;  /* 0x000000ffff6c7224 */ /* 0x000fc600078e002b */
[----:B------:R-:W4:Y:S01]  /*78080*/  LDL.LU.64 R42, [R1+0xc68] ;  /* 0x000c6800012a7983 */ /* 0x000f220000300a00 */
[----:B---3--:R-:W-:-:S15]  /*78090*/  HMMA.1688.F32.TF32 R56, R60, R4, R72 ;  /* 0x000000043c38723c */ /* 0x008fde0000081048 */
[----:B------:R-:W-:-:S09]  /*780a0*/  NOP ;  /* 0x0000000000007918 */ /* 0x000fd20000000000 */
[----:B------:R-:W-:Y:S01]  /*780b0*/  IMAD.MOV.U32 R136, RZ, RZ, R56 ;  /* 0x000000ffff887224 */ /* 0x000fe200078e0038 */
[----:B------:R-:W-:Y:S01]  /*780c0*/  MOV R137, R57 ;  /* 0x0000003900897202 */ /* 0x000fe20000000f00 */
[----:B------:R-:W-:Y:S02]  /*780d0*/  IMAD.MOV.U32 R138, RZ, RZ, R58 ;  /* 0x000000ffff8a7224 */ /* 0x000fe400078e003a */
[----:B------:R-:W-:Y:S02]  /*780e0*/  IMAD.MOV.U32 R139, RZ, RZ, R59 ;  /* 0x000000ffff8b7224 */ /* 0x000fe400078e003b */
[C---:B--2---:R-:W-:Y:S01]  /*780f0*/  HMMA.1688.F32.TF32 R56, R60.reuse, R8, R64 ;  /* 0x000000083c38723c */ /* 0x044fe20000081040 */
[----:B------:R-:W-:Y:S04]  /*78100*/  STL.64 [R1+0x8280], R110 ;  /* 0x0082806e01007387 */ /* 0x000fe80000100a00 */
[----:B------:R2:W-:Y:S01]  /*78110*/  STL.64 [R1+0x8278], R108 ;  /* 0x0082786c01007387 */ /* 0x0005e20000100a00 */
[----:B------:R-:W-:-:S15]  /*78120*/  HMMA.1688.F32.TF32 R44, R60, R12, R44 ;  /* 0x0000000c3c2c723c */ /* 0x000fde000008102c */
[----:B------:R-:W-:-:S03]  /*78130*/  NOP ;  /* 0x0000000000007918 */ /* 0x000fc60000000000 */
[----:B------:R-:W-:Y:S01]  /*78140*/  IMAD.MOV.U32 R134, RZ, RZ, R58 ;  /* 0x000000ffff867224 */ /* 0x000fe200078e003a */
[----:B------:R-:W-:Y:S01]  /*78150*/  MOV R133, R57 ;  /* 0x0000003900857202 */ /* 0x000fe20000000f00 */
[----:B------:R-:W-:Y:S02]  /*78160*/  IMAD.MOV.U32 R135, RZ, RZ, R59 ;  /* 0x000000ffff877224 */ /* 0x000fe400078e003b */
[----:B------:R-:W-:Y:S01]  /*78170*/  IMAD.MOV.U32 R132, RZ, RZ, R56 ;  /* 0x000000ffff847224 */ /* 0x000fe200078e0038 */
[C---:B------:R-:W-:Y:S06]  /*78180*/  HMMA.1688.F32.TF32 R100, R60.reuse, R16, R52 ;  /* 0x000000103c64723c */ /* 0x040fec0000081034 */
[----:B------:R-:W-:Y:S01]  /*78190*/  HMMA.1688.F32.TF32 R248, R60, R20, R48 ;  /* 0x000000143cf8723c */ /* 0x000fe20000081030 */
[----:B------:R-:W-:Y:S01]  /*781a0*/  STL.64 [R1+0x8290], R138 ;  /* 0x0082908a01007387 */ /* 0x000fe20000100a00 */
[----:B------:R-:W-:Y:S01]  /*781b0*/  IMAD.MOV.U32 R92, RZ, RZ, R44 ;  /* 0x000000ffff5c7224 */ /* 0x000fe200078e002c */
[----:B------:R-:W-:-:S02]  /*781c0*/  MOV R93, R45 ;  /* 0x0000002d005d7202 */ /* 0x000fc40000000f00 */
[----:B------:R-:W-:Y:S01]  /*781d0*/  STL.64 [R1+0x8288], R136 ;  /* 0x0082888801007387 */ /* 0x000fe20000100a00 */
[----:B------:R-:W-:-:S03]  /*781e0*/  IMAD.MOV.U32 R94, RZ, RZ, R46 ;  /* 0x000000ffff5e7224 */ /* 0x000fc600078e002e */
[----:B------:R-:W-:Y:S01]  /*781f0*/  STL.64 [R1+0x82a0], R134 ;  /* 0x0082a08601007387 */ /* 0x000fe20000100a00 */
[----:B------:R-:W-:-:S03]  /*78200*/  IMAD.MOV.U32 R95, RZ, RZ, R47 ;  /* 0x000000ffff5f7224 */ /* 0x000fc600078e002f */
[----:B------:R-:W-:Y:S04]  /*78210*/  STL.64 [R1+0x8298], R132 ;  /* 0x0082988401007387 */ /* 0x000fe80000100a00 */
[----:B------:R-:W3:Y:S04]  /*78220*/  LDL.LU.64 R44, [R1+0xc20] ;  /* 0x000c2000012c7983 */ /* 0x000ee80000300a00 */
[----:B------:R-:W3:Y:S04]  /*78230*/  LDL.LU.64 R46, [R1+0xc28] ;  /* 0x000c2800012e7983 */ /* 0x000ee80000300a00 */
[----:B------:R-:W-:Y:S04]  /*78240*/  STL.64 [R1+0x82b0], R94 ;  /* 0x0082b05e01007387 */ /* 0x000fe80000100a00 */
[----:B------:R-:W-:Y:S04]  /*78250*/  STL.64 [R1+0x82a8], R92 ;  /* 0x0082a85c01007387 */ /* 0x000fe80000100a00 */
[----:B------:R-:W-:Y:S04]  /*78260*/  STL.64 [R1+0x82c0], R102 ;  /* 0x0082c06601007387 */ /* 0x000fe80000100a00 */
[----:B------:R2:W-:Y:S04]  /*78270*/  STL.64 [R1+0x82b8], R100 ;  /* 0x0082b86401007387 */ /* 0x0005e80000100a00 */
[----:B------:R-:W-:Y:S04]  /*78280*/  STL.64 [R1+0x82d0], R250 ;  /* 0x0082d0fa01007387 */ /* 0x000fe80000100a00 */
[----:B------:R-:W-:Y:S04]  /*78290*/  STL.64 [R1+0x82c8], R248 ;  /* 0x0082c8f801007387 */ /* 0x000fe80000100a00 */
        /* <DEDUP_REMOVED lines=12> */
[----:B-1----:R-:W3:Y:S04]  /*78360*/  LDL.LU.64 R104, [R1+0xbc0] ;  /* 0x000bc00001687983 */ /* 0x002ee80000300a00 */
[----:B------:R-:W3:Y:S04]  /*78370*/  LDL.LU.64 R106, [R1+0xbc8] ;  /* 0x000bc800016a7983 */ /* 0x000ee80000300a00 */
[----:B------:R-:W3:Y:S04]  /*78380*/  LDL.LU.64 R112, [R1+0xbf0] ;  /* 0x000bf00001707983 */ /* 0x000ee80000300a00 */
[----:B------:R-:W3:Y:S04]  /*78390*/  LDL.LU.64 R114, [R1+0xbf8] ;  /* 0x000bf80001727983 */ /* 0x000ee80000300a00 */
[----:B------:R-:W3:Y:S04]  /*783a0*/  LDL.LU.64 R96, [R1+0xfb0] ;  /* 0x000fb00001607983 */ /* 0x000ee80000300a00 */
[----:B------:R-:W3:Y:S01]  /*783b0*/  LDL.LU.64 R98, [R1+0xfb8] ;  /* 0x000fb80001627983 */ /* 0x000ee20000300a00 */
[----:B----4-:R-:W-:Y:S03]  /*783c0*/  HMMA.1688.F32.TF32 R64, R60, R24, R40 ;  /* 0x000000183c40723c */ /* 0x010fe60000081028 */
[----:B------:R-:W4:Y:S04]  /*783d0*/  LDL.LU.64 R40, [R1+0x740] ;  /* 0x0007400001287983 */ /* 0x000f280000300a00 */
[----:B------:R-:W4:-:S15]  /*783e0*/  LDL.LU.64 R42, [R1+0x748] ;  /* 0x00074800012a7983 */ /* 0x000f1e0000300a00 */
[----:B------:R-:W-:-:S01]  /*783f0*/  NOP ;  /* 0x0000000000007918 */ /* 0x000fc20000000000 */
[----:B------:R-:W-:Y:S04]  /*78400*/  STL.64 [R1+0x82e0], R66 ;  /* 0x0082e04201007387 */ /* 0x000fe80000100a00 */
[----:B------:R1:W-:Y:S04]  /*78410*/  STL.64 [R1+0x82d8], R64 ;  /* 0x0082d84001007387 */ /* 0x0003e80000100a00 */
[----:B--2---:R-:W2:Y:S04]  /*78420*/  LDL.LU.64 R108, [R1+0xa20] ;  /* 0x000a2000016c7983 */ /* 0x004ea80000300a00 */
[----:B------:R-:W2:Y:S04]  /*78430*/  LDL.LU.64 R110, [R1+0xa28] ;  /* 0x000a2800016e7983 */ /* 0x000ea80000300a00 */
[----:B------:R-:W2:Y:S04]  /*78440*/  LDL.LU.64 R100, [R1+0xa80] ;  /* 0x000a800001647983 */ /* 0x000ea80000300a00 */
[----:B------:R-:W2:Y:S04]  /*78450*/  LDL.LU.64 R102, [R1+0xa88] ;  /* 0x000a880001667983 */ /* 0x000ea80000300a00 */
        /* <DEDUP_REMOVED lines=8> */
[----:B---3--:R-:W-:Y:S03]  /*784e0*/  HMMA.1688.F32.TF32 R56, R60, R28, R44 ;  /* 0x0000001c3c38723c */ /* 0x008fe6000008102c */
[----:B------:R-:W3:Y:S04]  /*784f0*/  LDL.LU.64 R44, [R1+0xcc0] ;  /* 0x000cc000012c7983 */ /* 0x000ee80000300a00 */
[----:B------:R-:W3:-:S15]  /*78500*/  LDL.LU.64 R46, [R1+0xcc8] ;  /* 0x000cc800012e7983 */ /* 0x000ede0000300a00 */
[----:B------:R-:W-:-:S01]  /*78510*/  NOP ;  /* 0x0000000000007918 */ /* 0x000fc20000000000 */
[----:B------:R-:W-:Y:S04]  /*78520*/  STL.64 [R1+0x82f0], R58 ;  /* 0x0082f03a01007387 */ /* 0x000fe80000100a00 */
[----:B------:R1:W-:Y:S01]  /*78530*/  STL.64 [R1+0x82e8], R56 ;  /* 0x0082e83801007387 */ /* 0x0003e20000100a00 */
[C---:B------:R-:W-:Y:S06]  /*78540*/  HMMA.1688.F32.TF32 R72, R160.reuse, R4, R72 ;  /* 0x00000004a048723c */ /* 0x040fec0000081048 */
[C---:B------:R-:W-:Y:S06]  /*78550*/  HMMA.1688.F32.TF32 R76, R160.reuse, R8, R76 ;  /* 0x00000008a04c723c */ /* 0x040fec000008104c */
[C---:B------:R-:W-:Y:S06]  /*78560*/  HMMA.1688.F32.TF32 R80, R160.reuse, R12, R80 ;  /* 0x0000000ca050723c */ /* 0x040fec0000081050 */
[C---:B------:R-:W-:Y:S01]  /*78570*/  HMMA.1688.F32.TF32 R188, R160.reuse, R24, R104 ;  /* 0x00000018a0bc723c */ /* 0x040fe20000081068 */
[----:B------:R-:W3:Y:S04]  /*78580*/  LDL.LU.64 R104, [R1+0x3d0] ;  /* 0x0003d00001687983 */ /* 0x000ee80000300a00 */
[----:B------:R-:W3:Y:S01]  /*78590*/  LDL.LU.64 R106, [R1+0x3d8] ;  /* 0x0003d800016a7983 */ /* 0x000ee20000300a00 */
[C---:B------:R-:W-:Y:S06]  /*785a0*/  HMMA.1688.F32.TF32 R84, R160.reuse, R16, R84 ;  /* 0x00000010a054723c */ /* 0x040fec0000081054 */
[C---:B------:R-:W-:Y:S06]  /*785b0*/  HMMA.1688.F32.TF32 R88, R160.reuse, R20, R88 ;  /* 0x00000014a058723c */ /* 0x040fec0000081058 */
[C---:B------:R-:W-:Y:S06]  /*785c0*/  HMMA.1688.F32.TF32 R164, R160.reuse, R28, R112 ;  /* 0x0000001ca0a4723c */ /* 0x040fec0000081070 */
[----:B------:R-:W-:Y:S06]  /*785d0*/  HMMA.1688.F32.TF32 R160, R160, R32, R96 ;  /* 0x00000020a0a0723c */ /* 0x000fec0000081060 */
[----:B----4-:R-:W-:Y:S01]  /*785e0*/  HMMA.1688.F32.TF32 R96, R196, R4, R40 ;  /* 0x00000004c460723c */ /* 0x010fe20000081028 */
[----:B------:R-:W4:Y:S04]  /*785f0*/  LDL.LU.64 R40, [R1+0x3f0] ;  /* 0x0003f00001287983 */ /* 0x000f280000300a00 */
[----:B------:R-:W4:Y:S01]  /*78600*/  LDL.LU.64 R42, [R1+0x3f8] ;  /* 0x0003f800012a7983 */ /* 0x000f220000300a00 */
[----:B------:R-:W-:Y:S06]  /*78610*/  HMMA.1688.F32.TF32 R60, R60, R32, R116 ;  /* 0x000000203c3c723c */ /* 0x000fec0000081074 */
[C---:B--2---:R-:W-:Y:S01]  /*78620*/  HMMA.1688.F32.TF32 R120, R196.reuse, R12, R100 ;  /* 0x0000000cc478723c */ /* 0x044fe20000081064 */
[----:B------:R-:W2:Y:S04]  /*78630*/  LDL.LU.64 R100, [R1+0xa10] ;  /* 0x000a100001647983 */ /* 0x000ea80000300a00 */
[----:B------:R-:W2:Y:S01]  /*78640*/  LDL.LU.64 R102, [R1+0xa18] ;  /* 0x000a180001667983 */ /* 0x000ea20000300a00 */
[C---:B------:R-:W-:Y:S03]  /*78650*/  HMMA.1688.F32.TF32 R192, R196.reuse, R16, R92 ;  /* 0x00000010c4c0723c */ /* 0x040fe6000008105c */
[----:B------:R-:W2:Y:S04]  /*78660*/  LDL.LU.64 R92, [R1+0xa30] ;  /* 0x000a3000015c7983 */ /* 0x000ea80000300a00 */
[----:B------:R-:W2:Y:S01]  /*78670*/  LDL.LU.64 R94, [R1+0xa38] ;  /* 0x000a3800015e7983 */ /* 0x000ea20000300a00 */
[C---:B------:R-:W-:Y:S03]  /*78680*/  HMMA.1688.F32.TF32 R128, R196.reuse, R20, R64 ;  /* 0x00000014c480723c */ /* 0x040fe60000081040 */
[----:B------:R-:W2:Y:S04]  /*78690*/  LDL.LU.64 R64, [R1+0xa50] ;  /* 0x000a500001407983 */ /* 0x000ea80000300a00 */
[----:B------:R-:W2:Y:S01]  /*786a0*/  LDL.LU.64 R66, [R1+0xa58] ;  /* 0x000a580001427983 */ /* 0x000ea20000300a00 */
[C---:B------:R-:W-:Y:S03]  /*786b0*/  HMMA.1688.F32.TF32 R124, R196.reuse, R24, R52 ;  /* 0x00000018c47c723c */ /* 0x040fe60000081034 */
[----:B-1----:R-:W2:Y:S04]  /*786c0*/  LDL.LU.64 R56, [R1+0xa40] ;  /* 0x000a400001387983 */ /* 0x002ea80000300a00 */
[----:B------:R-:W2:Y:S01]  /*786d0*/  LDL.LU.64 R58, [R1+0xa48] ;  /* 0x000a4800013a7983 */ /* 0x000ea20000300a00 */
[C---:B------:R-:W-:Y:S03]  /*786e0*/  HMMA.1688.F32.TF32 R116, R196.reuse, R8, R108 ;  /* 0x00000008c474723c */ /* 0x040fe6000008106c */
[----:B------:R-:W2:Y:S03]  /*786f0*/  LDL.LU.64 R52, [R1+0xb90] ;  /* 0x000b900001347983 */ /* 0x000ea60000300a00 */
[C---:B------:R-:W-:Y:S01]  /*78700*/  HMMA.1688.F32.TF32 R180, R196.reuse, R28, R48 ;  /* 0x0000001cc4b4723c */ /* 0x040fe20000081030 */
[----:B------:R-:W2:Y:S04]  /*78710*/  LDL.LU.64 R54, [R1+0xb98] ;  /* 0x000b980001367983 */ /* 0x000ea80000300a00 */
[----:B------:R-:W2:Y:S04]  /*78720*/  LDL.LU.64 R48, [R1+0xbd0] ;  /* 0x000bd00001307983 */ /* 0x000ea80000300a00 */
[----:B------:R-:W2:Y:S01]  /*78730*/  LDL.LU.64 R50, [R1+0xbd8] ;  /* 0x000bd80001327983 */ /* 0x000ea20000300a00 */
[----:B---3--:R-:W-:Y:S03]  /*78740*/  HMMA.1688.F32.TF32 R196, R196, R32, R44 ;  /* 0x00000020c4c4723c */ /* 0x008fe6000008102c */
[----:B------:R-:W3:Y:S04]  /*78750*/  LDL.LU.64 R44, [R1+0x2f0] ;  /* 0x0002f000012c7983 */ /* 0x000ee80000300a00 */
[----:B------:R-:W3:Y:S01]  /*78760*/  LDL.LU.64 R46, [R1+0x2f8] ;  /* 0x0002f800012e7983 */ /* 0x000ee20000300a00 */
[----:B------:R-:W-:-:S15]  /*78770*/  HMMA.1688.F32.TF32 R168, R224, R4, R104 ;  /* 0x00000004e0a8723c */ /* 0x000fde0000081068 */
[----:B------:R-:W-:-:S08]  /*78780*/  NOP ;  /* 0x0000000000007918 */ /* 0x000fd00000000000 */
[----:B------:R1:W-:Y:S04]  /*78790*/  STL [R1+0x81c0], R168 ;  /* 0x0081c0a801007387 */ /* 0x0003e80000100800 */
[----:B------:R1:W-:Y:S04]  /*787a0*/  STL [R1+0x81bc], R169 ;  /* 0x0081bca901007387 */ /* 0x0003e80000100800 */
[----:B------:R1:W-:Y:S04]  /*787b0*/  STL [R1+0x81b8], R170 ;  /* 0x0081b8aa01007387 */ /* 0x0003e80000100800 */
[----:B------:R-:W-:Y:S01]  /*787c0*/  STL [R1+0x8128], R171 ;  /* 0x008128ab01007387 */ /* 0x000fe20000100800 */
[C---:B----4-:R-:W-:Y:S03]  /*787d0*/  HMMA.1688.F32.TF32 R176, R224.reuse, R8, R40 ;  /* 0x00000008e0b0723c */ /* 0x050fe60000081028 */
[----:B------:R-:W4:Y:S04]  /*787e0*/  LDL.LU.64 R40, [R1+0x3a0] ;  /* 0x0003a00001287983 */ /* 0x000f280000300a00 */
[----:B------:R-:W4:Y:S01]  /*787f0*/  LDL.LU.64 R42, [R1+0x3a8] ;  /* 0x0003a800012a7983 */ /* 0x000f220000300a00 */
[C---:B--2---:R-:W-:Y:S03]  /*78800*/  HMMA.1688.F32.TF32 R184, R224.reuse, R16, R92 ;  /* 0x00000010e0b8723c */ /* 0x044fe6000008105c */
        /* <DEDUP_REMOVED lines=8> */
[C---:B------:R-:W-:Y:S06]  /*78890*/  HMMA.1688.F32.TF32 R156, R224.reuse, R12, R100 ;  /* 0x0000000ce09c723c */ /* 0x040fec0000081064 */
[C---:B------:R-:W-:Y:S01]  /*788a0*/  HMMA.1688.F32.TF32 R220, R224.reuse, R28, R52 ;  /* 0x0000001ce0dc723c */ /* 0x040fe20000081034 */
[----:B------:R-:W2:Y:S04]  /*788b0*/  LDL.LU.64 R52, [R1+0x410] ;  /* 0x0004100001347983 */ /* 0x000ea80000300a00 */
[----:B------:R-:W2:Y:S01]  /*788c0*/  LDL.LU.64 R54, [R1+0x418] ;  /* 0x0004180001367983 */ /* 0x000ea20000300a00 */
[----:B------:R-:W-:Y:S03]  /*788d0*/  HMMA.1688.F32.TF32 R224, R224, R32, R48 ;  /* 0x00000020e0e0723c */ /* 0x000fe60000081030 */
[----:B------:R-:W2:Y:S04]  /*788e0*/  LDL.LU.64 R48, [R1+0x5f0] ;  /* 0x0005f00001307983 */ /* 0x000ea80000300a00 */
[----:B------:R-:W2:Y:S01]  /*788f0*/  LDL.LU.64 R50, [R1+0x5f8] ;  /* 0x0005f80001327983 */ /* 0x000ea20000300a00 */
[----:B---3--:R-:W-:-:S15]  /*78900*/  HMMA.1688.F32.TF32 R44, R232, R4, R44 ;  /* 0x00000004e82c723c */ /* 0x008fde000008102c */
[----:B------:R-:W-:-:S09]  /*78910*/  NOP ;  /* 0x0000000000007918 */ /* 0x000fd20000000000 */
[----:B------:R-:W-:Y:S01]  /*78920*/  IMAD.MOV.U32 R145, RZ, RZ, R44 ;  /* 0x000000ffff917224 */ /* 0x000fe200078e002c */
[----:B------:R-:W-:Y:S01]  /*78930*/  MOV R144, R45 ;  /* 0x0000002d00907202 */ /* 0x000fe20000000f00 */
[----:B------:R-:W-:Y:S01]  /*78940*/  IMAD.MOV.U32 R149, RZ, RZ, R46 ;  /* 0x000000ffff957224 */ /* 0x000fe200078e002e */
[----:B------:R-:W3:Y:S01]  /*78950*/  LDL.LU.64 R44, [R1+0xb30] ;  /* 0x000b3000012c7983 */ /* 0x000ee20000300a00 */
[----:B------:R-:W-:-:S03]  /*78960*/  IMAD.MOV.U32 R152, RZ, RZ, R47 ;  /* 0x000000ffff987224 */ /* 0x000fc600078e002f */
[----:B------:R-:W3:Y:S01]  /*78970*/  LDL.LU.64 R46, [R1+0xb38] ;  /* 0x000b3800012e7983 */ /* 0x000ee20000300a00 */
        /* <DEDUP_REMOVED lines=8> */
[----:B--2---:R-:W-:-:S15]  /*78a00*/  HMMA.1688.F32.TF32 R56, R232, R20, R56 ;  /* 0x00000014e838723c */ /* 0x004fde0000081038 */
[----:B------:R-:W-:-:S09]  /*78a10*/  NOP ;  /* 0x0000000000007918 */ /* 0x000fd20000000000 */
[----:B-1----:R-:W-:Y:S01]  /*78a20*/  IMAD.MOV.U32 R168, RZ, RZ, R56 ;  /* 0x000000ffffa87224 */ /* 0x002fe200078e0038 */
[----:B------:R-:W-:Y:S01]  /*78a30*/  MOV R169, R57 ;  /* 0x0000003900a97202 */ /* 0x000fe20000000f00 */
[----:B------:R-:W-:Y:S02]  /*78a40*/  IMAD.MOV.U32 R170, RZ, RZ, R58 ;  /* 0x000000ffffaa7224 */ /* 0x000fe400078e003a */
[----:B------:R-:W-:Y:S02]  /*78a50*/  IMAD.MOV.U32 R155, RZ, RZ, R59 ;  /* 0x000000ffff9b7224 */ /* 0x000fe400078e003b */
[C---:B------:R-:W-:Y:S06]  /*78a60*/  HMMA.1688.F32.TF32 R56, R232.reuse, R24, R52 ;  /* 0x00000018e838723c */ /* 0x040fec0000081034 */
[----:B------:R-:W-:-:S15]  /*78a70*/  HMMA.1688.F32.TF32 R52, R232, R28, R48 ;  /* 0x0000001ce834723c */ /* 0x000fde0000081030 */
[----:B------:R-:W-:-:S02]  /*78a80*/  NOP ;  /* 0x0000000000007918 */ /* 0x000fc40000000000 */
[----:B------:R-:W-:Y:S04]  /*78a90*/  STL.64 [R1+0x400], R56 ;  /* 0x0004003801007387 */ /* 0x000fe80000100a00 */
[----:B------:R-:W-:Y:S04]  /*78aa0*/  STL.64 [R1+0x408], R58 ;  /* 0x0004083a01007387 */ /* 0x000fe80000100a00 */
[----:B------:R-:W-:Y:S04]  /*78ab0*/  STL.64 [R1+0x420], R52 ;  /* 0x0004203401007387 */ /* 0x000fe80000100a00 */
[----:B------:R-:W-:Y:S01]  /*78ac0*/  STL.64 [R1+0x428], R54 ;  /* 0x0004283601007387 */ /* 0x000fe20000100a00 */
[----:B---3--:R-:W-:Y:S06]  /*78ad0*/  HMMA.1688.F32.TF32 R48, R232, R32, R44 ;  /* 0x00000020e830723c */ /* 0x008fec000008102c */
[----:B----4-:R-:W-:Y:S01]  /*78ae0*/  HMMA.1688.F32.TF32 R44, R240, R4, R40 ;  /* 0x00000004f02c723c */ /* 0x010fe20000081028 */
[----:B------:R-:W2:-:S15]  /*78af0*/  LDL.LU.64 R40, [R1+0x540] ;  /* 0x0005400001287983 */ /* 0x000e9e0000300a00 */
[----:B------:R-:W-:-:S01]  /*78b00*/  NOP ;  /* 0x0000000000007918 */ /* 0x000fc20000000000 */
[----:B------:R-:W-:Y:S04]  /*78b10*/  STL.64 [R1+0x410], R48 ;  /* 0x0004103001007387 */ /* 0x000fe80000100a00 */
[----:B------:R-:W-:Y:S04]  /*78b20*/  STL.64 [R1+0x418], R50 ;  /* 0x0004183201007387 */ /* 0x000fe80000100a00 */
[----:B------:R-:W2:Y:S04]  /*78b30*/  LDL.LU.64 R42, [R1+0x548] ;  /* 0x00054800012a7983 */ /* 0x000ea80000300a00 */
[----:B------:R1:W-:Y:S04]  /*78b40*/  STL.64 [R1+0x530], R44 ;  /* 0x0005302c01007387 */ /* 0x0003e80000100a00 */
[----:B------:R3:W-:Y:S04]  /*78b50*/  STL.64 [R1+0x538], R46 ;  /* 0x0005382e01007387 */ /* 0x0007e80000100a00 */
[----:B-1----:R-:W4:Y:S04]  /*78b60*/  LDL.LU.64 R44, [R1+0x560] ;  /* 0x00056000012c7983 */ /* 0x002f280000300a00 */
[----:B---3--:R-:W4:Y:S04]  /*78b70*/  LDL.LU.64 R46, [R1+0x568] ;  /* 0x00056800012e7983 */ /* 0x008f280000300a00 */
[----:B------:R-:W3:Y:S04]  /*78b80*/  LDL.LU.64 R48, [R1+0x570] ;  /* 0x0005700001307983 */ /* 0x000ee80000300a00 */
[----:B------:R-:W3:Y:S04]  /*78b90*/  LDL.LU.64 R50, [R1+0x578] ;  /* 0x0005780001327983 */ /* 0x000ee80000300a00 */
[----:B------:R-:W3:Y:S04]  /*78ba0*/  LDL.LU.64 R248, [R1+0x5a0] ;  /* 0x0005a00001f87983 */ /* 0x000ee80000300a00 */
[----:B------:R-:W3:Y:S01]  /*78bb0*/  LDL.LU.64 R250, [R1+0x5a8] ;  /* 0x0005a80001fa7983 */ /* 0x000ee20000300a00 */
[C---:B------:R-:W-:Y:S06]  /*78bc0*/  HMMA.1688.F32.TF32 R92, R232.reuse, R12, R92 ;  /* 0x0000000ce85c723c */ /* 0x040fec000008105c */
[----:B------:R-:W-:Y:S01]  /*78bd0*/  HMMA.1688.F32.TF32 R64, R232, R16, R64 ;  /* 0x00000010e840723c */ /* 0x000fe20000081040 */
        /* <DEDUP_REMOVED lines=10> */
[----:B------:R-:W-:-:S03]  /*78c80*/  IMAD.MOV.U32 R147, RZ, RZ, R92 ;  /* 0x000000ffff937224 */ /* 0x000fc600078e005c */
[----:B------:R-:W3:Y:S01]  /*78c90*/  LDL.LU.64 R104, [R1+0x6d0] ;  /* 0x0006d00001687983 */ /* 0x000ee20000300a00 */
[----:B------:R-:W-:-:S03]  /*78ca0*/  MOV R150, R93 ;  /* 0x0000005d00967202 */ /* 0x000fc60000000f00 */
[----:B------:R-:W3:Y:S01]  /*78cb0*/  LDL.LU.64 R106, [R1+0x6d8] ;  /* 0x0006d800016a7983 */ /* 0x000ee20000300a00 */
[----:B------:R-:W-:-:S03]  /*78cc0*/  IMAD.MOV.U32 R151, RZ, RZ, R94 ;  /* 0x000000ffff977224 */ /* 0x000fc600078e005e */
[----:B------:R-:W3:Y:S01]  /*78cd0*/  LDL.LU.64 R100, [R1+0x6f0] ;  /* 0x0006f00001647983 */ /* 0x000ee20000300a00 */
[----:B------:R-:W-:Y:S01]  /*78ce0*/  IMAD.MOV.U32 R171, RZ, RZ, R95 ;  /* 0x000000ffffab7224 */ /* 0x000fe200078e005f */
[----:B------:R-:W-:Y:S02]  /*78cf0*/  MOV R154, R65 ;  /* 0x00000041009a7202 */ /* 0x000fe40000000f00 */
[----:B------:R-:W3:Y:S01]  /*78d00*/  LDL.LU.64 R102, [R1+0x6f8] ;  /* 0x0006f80001667983 */ /* 0x000ee20000300a00 */
[----:B------:R-:W-:-:S03]  /*78d10*/  IMAD.MOV.U32 R148, RZ, RZ, R64 ;  /* 0x000000ffff947224 */ /* 0x000fc600078e0040 */
[----:B------:R-:W3:Y:S01]  /*78d20*/  LDL.LU.64 R92, [R1+0x700] ;  /* 0x00070000015c7983 */ /* 0x000ee20000300a00 */
[----:B------:R-:W-:Y:S02]  /*78d30*/  IMAD.MOV.U32 R153, RZ, RZ, R66 ;  /* 0x000000ffff997224 */ /* 0x000fe400078e0042 */
[----:B------:R-:W-:Y:S01]  /*78d40*/  IMAD.MOV.U32 R146, RZ, RZ, R67 ;  /* 0x000000ffff927224 */ /* 0x000fe200078e0043 */
[----:B------:R-:W3:Y:S04]  /*78d50*/  LDL.LU.64 R94, [R1+0x708] ;  /* 0x00070800015e7983 */ /* 0x000ee80000300a00 */
[----:B------:R-:W3:Y:S04]  /*78d60*/  LDL.LU.64 R64, [R1+0x720] ;  /* 0x0007200001407983 */ /* 0x000ee80000300a00 */
[----:B------:R-:W3:Y:S04]  /*78d70*/  LDL.LU.64 R66, [R1+0x728] ;  /* 0x0007280001427983 */ /* 0x000ee80000300a00 */
[----:B------:R-:W3:Y:S04]  /*78d80*/  LDL.LU.64 R56, [R1+0x730] ;  /* 0x0007300001387983 */ /* 0x000ee80000300a00 */
[----:B------:R-:W3:Y:S04]  /*78d90*/  LDL.LU.64 R58, [R1+0x738] ;  /* 0x00073800013a7983 */ /* 0x000ee80000300a00 */
[----:B------:R-:W3:Y:S04]  /*78da0*/  LDL.LU.64 R52, [R1+0xa00] ;  /* 0x000a000001347983 */ /* 0x000ee80000300a00 */
[----:B------:R-:W3:Y:S01]  /*78db0*/  LDL.LU.64 R54, [R1+0xa08] ;  /* 0x000a080001367983 */ /* 0x000ee20000300a00 */
[----:B--2---:R-:W-:-:S15]  /*78dc0*/  HMMA.1688.F32.TF32 R40, R240, R8, R40 ;  /* 0x00000008f028723c */ /* 0x004fde0000081028 */
[----:B------:R-:W-:-:S08]  /*78dd0*/  NOP ;  /* 0x0000000000007918 */ /* 0x000fd00000000000 */
[----:B------:R1:W-:Y:S04]  /*78de0*/  STL.64 [R1+0x540], R40 ;  /* 0x0005402801007387 */ /* 0x0003e80000100a00 */
[----:B------:R2:W-:Y:S04]  /*78df0*/  STL.64 [R1+0x548], R42 ;  /* 0x0005482a01007387 */ /* 0x0005e80000100a00 */
[----:B-1----:R-:W3:Y:S04]  /*78e00*/  LDL.LU.64 R40, [R1+0x830] ;  /* 0x0008300001287983 */ /* 0x002ee80000300a00 */
[----:B--2---:R-:W2:Y:S01]  /*78e10*/  LDL.LU.64 R42, [R1+0x838] ;  /* 0x00083800012a7983 */ /* 0x004ea20000300a00 */
[C---:B----4-:R-:W-:Y:S06]  /*78e20*/  HMMA.1688.F32.TF32 R44, R240.reuse, R12, R44 ;  /* 0x0000000cf02c723c */ /* 0x050fec000008102c */
[C---:B---3--:R-:W-:Y:S06]  /*78e30*/  HMMA.1688.F32.TF32 R48, R240.reuse, R16, R48 ;  /* 0x00000010f030723c */ /* 0x048fec0000081030 */
[C---:B------:R-:W-:Y:S11]  /*78e40*/  HMMA.1688.F32.TF32 R248, R240.reuse, R20, R248 ;  /* 0x00000014f0f8723c */ /* 0x040ff600000810f8 */
[----:B------:R-:W-:Y:S04]  /*78e50*/  STL.64 [R1+0x560], R44 ;  /* 0x0005602c01007387 */ /* 0x000fe80000100a00 */
[----:B------:R1:W-:Y:S04]  /*78e60*/  STL.64 [R1+0x568], R46 ;  /* 0x0005682e01007387 */ /* 0x0003e80000100a00 */
[----:B-1----:R-:W3:Y:S04]  /*78e70*/  LDL.LU.64 R46, [R1+0x83f0] ;  /* 0x0083f000012e7983 */ /* 0x002ee80000300a00 */
[----:B------:R-:W3:Y:S04]  /*78e80*/  LDL.LU.64 R44, [R1+0x83e8] ;  /* 0x0083e800012c7983 */ /* 0x000ee80000300a00 */
[----:B------:R-:W-:Y:S04]  /*78e90*/  STL.64 [R1+0x570], R48 ;  /* 0x0005703001007387 */ /* 0x000fe80000100a00 */
[----:B------:R1:W-:Y:S04]  /*78ea0*/  STL.64 [R1+0x578], R50 ;  /* 0x0005783201007387 */ /* 0x0003e80000100a00 */
[----:B-1----:R-:W4:Y:S04]  /*78eb0*/  LDL.LU.64 R50, [R1+0x83e0] ;  /* 0x0083e00001327983 */ /* 0x002f280000300a00 */
[----:B------:R-:W4:Y:S04]  /*78ec0*/  LDL.LU.64 R48, [R1+0x83d8] ;  /* 0x0083d80001307983 */ /* 0x000f280000300a00 */
[----:B------:R-:W-:Y:S04]  /*78ed0*/  STL.64 [R1+0x5a0], R248 ;  /* 0x0005a0f801007387 */ /* 0x000fe80000100a00 */
[----:B------:R1:W-:Y:S02]  /*78ee0*/  STL.64 [R1+0x5a8], R250 ;  /* 0x0005a8fa01007387 */ /* 0x0003e40000100a00 */
[C---:B-1----:R-:W-:Y:S06]  /*78ef0*/  HMMA.1688.F32.TF32 R248, R240.reuse, R24, R232 ;  /* 0x00000018f0f8723c */ /* 0x042fec00000810e8 */
[C---:B------:R-:W-:Y:S06]  /*78f00*/  HMMA.1688.F32.TF32 R232, R240.reuse, R28, R136 ;  /* 0x0000001cf0e8723c */ /* 0x040fec0000081088 */
[----:B------:R-:W-:Y:S01]  /*78f10*/  HMMA.1688.F32.TF32 R136, R240, R32, R132 ;  /* 0x00000020f088723c */ /* 0x000fe20000081084 */
[----:B------:R-:W-:Y:S04]  /*78f20*/  LDS R240, [R3+UR14+0x680] ;  /* 0x0006800e03f07984 */ /* 0x000fe80008000800 */
[----:B------:R-:W-:Y:S01]  /*78f30*/  LDS R242, [R3+UR14+0x2680] ;  /* 0x0026800e03f27984 */ /* 0x000fe20008000800 */
[C---:B------:R-:W-:Y:S03]  /*78f40*/  HMMA.1688.F32.TF32 R132, R244.reuse, R4, R112 ;  /* 0x00000004f484723c */ /* 0x040fe60000081070 */
[----:B------:R-:W-:Y:S03]  /*78f50*/  LDS R241, [R252+UR14+0x680] ;  /* 0x0006800efcf17984 */ /* 0x000fe60008000800 */
[C---:B------:R-:W-:Y:S01]  /*78f60*/  HMMA.1688.F32.TF32 R112, R244.reuse, R8, R108 ;  /* 0x00000008f470723c */ /* 0x040fe2000008106c */
[----:B------:R-:W-:Y:S04]  /*78f70*/  STL.64 [R1+0x5c0], R248 ;  /* 0x0005c0f801007387 */ /* 0x000fe80000100a00 */
[----:B------:R-:W-:Y:S01]  /*78f80*/  LDS R243, [R252+UR14+0x2680] ;  /* 0x0026800efcf37984 */ /* 0x000fe20008000800 */
[C---:B------:R-:W-:Y:S06]  /*78f90*/  HMMA.1688.F32.TF32 R108, R244.reuse, R12, R104 ;  /* 0x0000000cf46c723c */ /* 0x040fec0000081068 */
[C---:B------:R-:W-:Y:S06]  /*78fa0*/  HMMA.1688.F32.TF32 R104, R244.reuse, R16, R100 ;  /* 0x00000010f468723c */ /* 0x040fec0000081064 */
[C---:B------:R-:W-:Y:S06]  /*78fb0*/  HMMA.1688.F32.TF32 R100, R244.reuse, R20, R92 ;  /* 0x00000014f464723c */ /* 0x040fec000008105c */
[C---:B------:R-:W-:Y:S01]  /*78fc0*/  HMMA.1688.F32.TF32 R92, R244.reuse, R24, R64 ;  /* 0x00000018f45c723c */ /* 0x040fe20000081040 */
[----:B------:R-:W-:Y:S05]  /*78fd0*/  STL.64 [R1+0x5c8], R250 ;  /* 0x0005c8fa01007387 */ /* 0x000fea0000100a00 */
[C---:B------:R-:W-:Y:S01]  /*78fe0*/  HMMA.1688.F32.TF32 R64, R244.reuse, R28, R56 ;  /* 0x0000001cf440723c */ /* 0x040fe20000081038 */
[----:B------:R-:W-:Y:S04]  /*78ff0*/  STL.64 [R1+0x5f0], R232 ;  /* 0x0005f0e801007387 */ /* 0x000fe80000100a00 */
        /* <DEDUP_REMOVED lines=10> */
[----:B------:R-:W-:Y:S01]  /*790a0*/  STL.64 [R1+0x6f8], R106 ;  /* 0x0006f86a01007387 */ /* 0x000fe20000100a00 */
[----:B------:R-:W-:Y:S03]  /*790b0*/  HMMA.1688.F32.TF32 R56, R244, R32, R52 ;  /* 0x00000020f438723c */ /* 0x000fe60000081034 */
[----:B------:R-:W-:Y:S04]  /*790c0*/  STL.64 [R1+0x700], R100 ;  /* 0x0007006401007387 */ /* 0x000fe80000100a00 */
[----:B------:R-:W-:Y:S04]  /*790d0*/  STL.64 [R1+0x708], R102 ;  /* 0x0007086601007387 */ /* 0x000fe80000100a00 */
[----:B------:R-:W-:Y:S04]  /*790e0*/  STL.64 [R1+0x720], R92 ;  /* 0x0007205c01007387 */ /* 0x000fe80000100a00 */
[----:B------:R-:W-:Y:S04]  /*790f0*/  STL.64 [R1+0x728], R94 ;  /* 0x0007285e01007387 */ /* 0x000fe80000100a00 */
[----:B------:R-:W3:Y:S04]  /*79100*/  LDL.LU.64 R52, [R1+0x850] ;  /* 0x0008500001347983 */ /* 0x000ee80000300a00 */
[----:B------:R-:W-:Y:S04]  /*79110*/  STL.64 [R1+0x740], R64 ;  /* 0x0007404001007387 */ /* 0x000fe80000100a00 */
[----:B------:R-:W-:Y:S04]  /*79120*/  STL.64 [R1+0x748], R66 ;  /* 0x0007484201007387 */ /* 0x000fe80000100a00 */
[----:B------:R-:W3:Y:S04]  /*79130*/  LDL.LU.64 R54, [R1+0x858] ;  /* 0x0008580001367983 */ /* 0x000ee80000300a00 */
[----:B------:R-:W-:Y:S04]  /*79140*/  STL.64 [R1+0x730], R56 ;  /* 0x0007303801007387 */ /* 0x000fe80000100a00 */
[----:B------:R2:W-:Y:S04]  /*79150*/  STL.64 [R1+0x738], R58 ;  /* 0x0007383a01007387 */ /* 0x0005e80000100a00 */
[----:B------:R-:W-:Y:S04]  /*79160*/  LDS R232, [R3+UR14+0x580] ;  /* 0x0005800e03e87984 */ /* 0x000fe80008000800 */
[----:B------:R-:W-:Y:S04]  /*79170*/  LDS R234, [R3+UR14+0x2580] ;  /* 0x0025800e03ea7984 */ /* 0x000fe80008000800 */
[----:B------:R-:W-:Y:S04]  /*79180*/  LDS R233, [R252+UR14+0x580] ;  /* 0x0005800efce97984 */ /* 0x000fe80008000800 */
[----:B------:R-:W1:Y:S04]  /*79190*/  LDS R235, [R252+UR14+0x2580] ;  /* 0x0025800efceb7984 */ /* 0x000e680008000800 */
[----:B------:R-:W-:Y:S04]  /*791a0*/  LDS R244, [R3+UR14+0x600] ;  /* 0x0006000e03f47984 */ /* 0x000fe80008000800 */
[----:B------:R-:W-:Y:S04]  /*791b0*/  LDS R246, [R3+UR14+0x2600] ;  /* 0x0026000e03f67984 */ /* 0x000fe80008000800 */
[----:B------:R-:W-:Y:S04]  /*791c0*/  LDS R245, [R252+UR14+0x600] ;  /* 0x0006000efcf57984 */ /* 0x000fe80008000800 */
[----:B------:R-:W4:Y:S01]  /*791d0*/  LDS R247, [R252+UR14+0x2600] ;  /* 0x0026000efcf77984 */ /* 0x000f220008000800 */
[----:B--2---:R-:W-:Y:S03]  /*791e0*/  HMMA.1688.F32.TF32 R56, R236, R4, R40 ;  /* 0x00000004ec38723c */ /* 0x004fe60000081028 */
[----:B------:R-:W2:Y:S04]  /*791f0*/  LDL.LU.64 R40, [R1+0x870] ;  /* 0x0008700001287983 */ /* 0x000ea80000300a00 */
[----:B------:R-:W2:-:S15]  /*79200*/  LDL.LU.64 R42, [R1+0x878] ;  /* 0x00087800012a7983 */ /* 0x000e9e0000300a00 */
[----:B------:R-:W-:-:S01]  /*79210*/  NOP ;  /* 0x0000000000007918 */ /* 0x000fc20000000000 */
[----:B------:R1:W-:Y:S04]  /*79220*/  STL.64 [R1+0x830], R56 ;  /* 0x0008303801007387 */ /* 0x0003e80000100a00 */
[----:B------:R1:W-:Y:S04]  /*79230*/  STL.64 [R1+0x838], R58 ;  /* 0x0008383a01007387 */ /* 0x0003e80000100a00 */
[----:B------:R-:W4:Y:S04]  /*79240*/  LDL.LU.64 R112, [R1+0x880] ;  /* 0x0008800001707983 */ /* 0x000f280000300a00 */
        /* <DEDUP_REMOVED lines=11> */
[----:B-1----:R-:W4:Y:S04]  /*79300*/  LDL.LU.64 R56, [R1+0x930] ;  /* 0x0009300001387983 */ /* 0x002f280000300a00 */
[----:B------:R-:W4:Y:S01]  /*79310*/  LDL.LU.64 R58, [R1+0x938] ;  /* 0x00093800013a7983 */ /* 0x000f220000300a00 */
[----:B---3--:R-:W-:Y:S03]  /*79320*/  HMMA.1688.F32.TF32 R132, R236, R8, R52 ;  /* 0x00000008ec84723c */ /* 0x008fe60000081034 */
[----:B------:R-:W3:Y:S04]  /*79330*/  LDL.LU.64 R52, [R1+0x980] ;  /* 0x0009800001347983 */ /* 0x000ee80000300a00 */
[----:B------:R-:W3:-:S15]  /*79340*/  LDL.LU.64 R54, [R1+0x988] ;  /* 0x0009880001367983 */ /* 0x000ede0000300a00 */
[----:B------:R-:W-:-:S01]  /*79350*/  NOP ;  /* 0x0000000000007918 */ /* 0x000fc20000000000 */
[----:B------:R-:W-:Y:S04]  /*79360*/  STL.64 [R1+0x850], R132 ;  /* 0x0008508401007387 */ /* 0x000fe80000100a00 */
[----:B------:R2:W-:Y:S02]  /*79370*/  STL.64 [R1+0x858], R134 ;  /* 0x0008588601007387 */ /* 0x0005e40000100a00 */
[C---:B--2---:R-:W-:Y:S02]  /*79380*/  HMMA.1688.F32.TF32 R132, R236.reuse, R12, R40 ;  /* 0x0000000cec84723c */ /* 0x044fe40000081028 */
[----:B------:R-:W2:Y:S04]  /*79390*/  LDL.LU.64 R40, [R1+0x960] ;  /* 0x0009600001287983 */ /* 0x000ea80000300a00 */
[----:B------:R-:W2:Y:S01]  /*793a0*/  LDL.LU.64 R42, [R1+0x968] ;  /* 0x00096800012a7983 */ /* 0x000ea20000300a00 */
[C---:B----4-:R-:W-:Y:S06]  /*793b0*/  HMMA.1688.F32.TF32 R112, R236.reuse, R16, R112 ;  /* 0x00000010ec70723c */ /* 0x050fec0000081070 */
[C---:B------:R-:W-:Y:S06]  /*793c0*/  HMMA.1688.F32.TF32 R108, R236.reuse, R20, R108 ;  /* 0x00000014ec6c723c */ /* 0x040fec000008106c */
[C---:B------:R-:W-:Y:S06]  /*793d0*/  HMMA.1688.F32.TF32 R104, R236.reuse, R24, R104 ;  /* 0x00000018ec68723c */ /* 0x040fec0000081068 */
[C---:B------:R-:W-:Y:S06]  /*793e0*/  HMMA.1688.F32.TF32 R100, R236.reuse, R28, R100 ;  /* 0x0000001cec64723c */ /* 0x040fec0000081064 */
[----:B------:R-:W-:Y:S06]  /*793f0*/  HMMA.1688.F32.TF32 R92, R236, R32, R92 ;  /* 0x00000020ec5c723c */ /* 0x000fec000008105c */
[C---:B------:R-:W-:Y:S06]  /*79400*/  HMMA.1688.F32.TF32 R64, R228.reuse, R4, R64 ;  /* 0x00000004e440723c */ /* 0x040fec0000081040 */
[C---:B------:R-:W-:Y:S01]  /*79410*/  HMMA.1688.F32.TF32 R56, R228.reuse, R8, R56 ;  /* 0x00000008e438723c */ /* 0x040fe20000081038 */
[----:B------:R1:W-:Y:S04]  /*79420*/  STL.64 [R1+0x870], R132 ;  /* 0x0008708401007387 */ /* 0x0003e80000100a00 */
        /* <DEDUP_REMOVED lines=15> */
[----:B------:R-:W-:Y:S04]  /*79520*/  LDS R236, [R3+UR14+0x700] ;  /* 0x0007000e03ec7984 */ /* 0x000fe80008000800 */
[----:B------:R-:W-:Y:S04]  /*79530*/  LDS R238, [R3+UR14+0x2700] ;  /* 0x0027000e03ee7984 */ /* 0x000fe80008000800 */
[----:B------:R-:W-:Y:S04]  /*79540*/  LDS R237, [R252+UR14+0x700] ;  /* 0x0007000efced7984 */ /* 0x000fe80008000800 */
[----:B------:R-:W4:Y:S01]  /*79550*/  LDS R239, [R252+UR14+0x2700] ;  /* 0x0027000efcef7984 */ /* 0x000f220008000800 */
[----:B---3--:R-:W-:-:S15]  /*79560*/  HMMA.1688.F32.TF32 R52, R228, R12, R52 ;  /* 0x0000000ce434723c */ /* 0x008fde0000081034 */
[----:B------:R-:W-:-:S08]  /*79570*/  NOP ;  /* 0x0000000000007918 */ /* 0x000fd00000000000 */
[----:B------:R3:W-:Y:S04]  /*79580*/  STL.64 [R1+0xa50], R52 ;  /* 0x000a503401007387 */ /* 0x0007e80000100a00 */
[----:B------:R3:W-:Y:S04]  /*79590*/  STL.64 [R1+0xa58], R54 ;  /* 0x000a583601007387 */ /* 0x0007e80000100a00 */
[----:B------:R-:W3:Y:S04]  /*795a0*/  LDL.LU.64 R136, [R1+0x9d0] ;  /* 0x0009d00001887983 */ /* 0x000ee80000300a00 */
[----:B------:R-:W3:Y:S01]  /*795b0*/  LDL.LU.64 R138, [R1+0x9d8] ;  /* 0x0009d800018a7983 */ /* 0x000ee20000300a00 */
[----:B--2---:R-:W-:-:S15]  /*795c0*/  HMMA.1688.F32.TF32 R40, R228, R16, R40 ;  /* 0x00000010e428723c */ /* 0x004fde0000081028 */
[----:B------:R-:W-:-:S08]  /*795d0*/  NOP ;  /* 0x0000000000007918 */ /* 0x000fd00000000000 */
[----:B------:R2:W-:Y:S04]  /*795e0*/  STL.64 [R1+0xa60], R40 ;  /* 0x000a602801007387 */ /* 0x0005e80000100a00 */
[----:B------:R2:W-:Y:S04]  /*795f0*/  STL.64 [R1+0xa68], R42 ;  /* 0x000a682a01007387 */ /* 0x0005e80000100a00 */
[----:B-1----:R-:W2:Y:S04]  /*79600*/  LDL.LU.64 R132, [R1+0x9c0] ;  /* 0x0009c00001847983 */ /* 0x002ea80000300a00 */
[----:B----4-:R-:W4:Y:S04]  /*79610*/  LDL.LU.64 R134, [R1+0x9c8] ;  /* 0x0009c80001867983 */ /* 0x010f280000300a00 */
        /* <DEDUP_REMOVED lines=14> */
[----:B---3--:R-:W3:Y:S04]  /*79700*/  LDL.LU.64 R52, [R1+0x890] ;  /* 0x0008900001347983 */ /* 0x008ee80000300a00 */
[----:B------:R-:W3:Y:S04]  /*79710*/  LDL.LU.64 R54, [R1+0x898] ;  /* 0x0008980001367983 */ /* 0x000ee80000300a00 */
[----:B--2---:R-:W2:Y:S04]  /*79720*/  LDL.LU.64 R40, [R1+0x860] ;  /* 0x0008600001287983 */ /* 0x004ea80000300a00 */
[----:B------:R-:W2:Y:S01]  /*79730*/  LDL.LU.64 R42, [R1+0x868] ;  /* 0x00086800012a7983 */ /* 0x000ea20000300a00 */
[----:B------:R-:W-:-:S15]  /*79740*/  HMMA.1688.F32.TF32 R136, R228, R20, R136 ;  /* 0x00000014e488723c */ /* 0x000fde0000081088 */
[----:B------:R-:W-:-:S08]  /*79750*/  NOP ;  /* 0x0000000000007918 */ /* 0x000fd00000000000 */
[----:B------:R-:W-:Y:S04]  /*79760*/  STL.64 [R1+0xa70], R136 ;  /* 0x000a708801007387 */ /* 0x000fe80000100a00 */
[----:B------:R-:W-:Y:S01]  /*79770*/  STL.64 [R1+0xa78], R138 ;  /* 0x000a788a01007387 */ /* 0x000fe20000100a00 */
[C---:B----4-:R-:W-:Y:S06]  /*79780*/  HMMA.1688.F32.TF32 R132, R228.reuse, R24, R132 ;  /* 0x00000018e484723c */ /* 0x050fec0000081084 */
[C---:B------:R-:W-:Y:S06]  /*79790*/  HMMA.1688.F32.TF32 R112, R228.reuse, R28, R112 ;  /* 0x0000001ce470723c */ /* 0x040fec0000081070 */
[----:B------:R-:W-:Y:S01]  /*797a0*/  HMMA.1688.F32.TF32 R108, R228, R32, R108 ;  /* 0x00000020e46c723c */ /* 0x000fe2000008106c */
[----:B------:R-:W-:Y:S04]  /*797b0*/  LDS R228, [R3+UR14+0x780] ;  /* 0x0007800e03e47984 */ /* 0x000fe80008000800 */
[----:B------:R-:W-:Y:S01]  /*797c0*/  LDS R230, [R3+UR14+0x2780] ;  /* 0x0027800e03e67984 */ /* 0x000fe20008000800 */
[C---:B------:R-:W-:Y:S06]  /*797d0*/  HMMA.1688.F32.TF32 R104, R232.reuse, R4, R104 ;  /* 0x00000004e868723c */ /* 0x040fec0000081068 */
[C---:B------:R-:W-:Y:S06]  /*797e0*/  HMMA.1688.F32.TF32 R100, R232.reuse, R8, R100 ;  /* 0x00000008e864723c */ /* 0x040fec0000081064 */
[C---:B------:R-:W-:Y:S06]  /*797f0*/  HMMA.1688.F32.TF32 R92, R232.reuse, R12, R92 ;  /* 0x0000000ce85c723c */ /* 0x040fec000008105c */
        /* <DEDUP_REMOVED lines=14> */
[----:B------:R1:W-:Y:S01]  /*798e0*/  STL.64 [R1+0xbd8], R66 ;  /* 0x000bd84201007387 */ /* 0x0003e20000100a00 */
[C---:B--2---:R-:W-:Y:S03]  /*798f0*/  HMMA.1688.F32.TF32 R40, R232.reuse, R28, R40 ;  /* 0x0000001ce828723c */ /* 0x044fe60000081028 */
[----:B------:R-:W-:Y:S04]  /*79900*/  LDS R229, [R252+UR14+0x780] ;  /* 0x0007800efce57984 */ /* 0x000fe80008000800 */
[----:B------:R-:W2:Y:S01]  /*79910*/  LDS R231, [R252+UR14+0x2780] ;  /* 0x0027800efce77984 */ /* 0x000ea20008000800 */
[C---:B-1----:R-:W-:Y:S06]  /*79920*/  HMMA.1688.F32.TF32 R64, R232.reuse, R20, R56 ;  /* 0x00000014e840723c */ /* 0x042fec0000081038 */
[----:B---3--:R-:W-:-:S15]  /*79930*/  HMMA.1688.F32.TF32 R56, R232, R24, R52 ;  /* 0x00000018e838723c */ /* 0x008fde0000081034 */
[----:B------:R-:W-:-:S02]  /*79940*/  NOP ;  /* 0x0000000000007918 */ /* 0x000fc40000000000 */
[----:B------:R1:W-:Y:S04]  /*79950*/  STL.64 [R1+0xbe0], R64 ;  /* 0x000be04001007387 */ /* 0x0003e80000100a00 */
[----:B------:R3:W-:Y:S04]  /*79960*/  STL.64 [R1+0xbe8], R66 ;  /* 0x000be84201007387 */ /* 0x0007e80000100a00 */
[----:B------:R-:W4:Y:S04]  /*79970*/  LDL.LU.64 R52, [R1+0x520] ;  /* 0x0005200001347983 */ /* 0x000f280000300a00 */
[----:B------:R2:W-:Y:S04]  /*79980*/  STL.64 [R1+0xc00], R56 ;  /* 0x000c003801007387 */ /* 0x0005e80000100a00 */
[----:B------:R2:W-:Y:S04]  /*79990*/  STL.64 [R1+0xc08], R58 ;  /* 0x000c083a01007387 */ /* 0x0005e80000100a00 */
[----:B------:R-:W4:Y:S04]  /*799a0*/  LDL.LU.64 R54, [R1+0x528] ;  /* 0x0005280001367983 */ /* 0x000f280000300a00 */
        /* <DEDUP_REMOVED lines=19> */
[----:B---3--:R-:W3:Y:S04]  /*79ae0*/  LDL.LU.64 R66, [R1+0x28] ;  /* 0x0000280001427983 */ /* 0x008ee80000300a00 */
[----:B--2---:R-:W2:Y:S04]  /*79af0*/  LDL.LU.64 R56, [R1+0x4f0] ;  /* 0x0004f00001387983 */ /* 0x004ea80000300a00 */
[----:B------:R-:W2:Y:S04]  /*79b00*/  LDL.LU.64 R58, [R1+0x4f8] ;  /* 0x0004f800013a7983 */ /* 0x000ea80000300a00 */
[----:B------:R-:W2:Y:S04]  /*79b10*/  LDL.LU.64 R40, [R1+0x750] ;  /* 0x0007500001287983 */ /* 0x000ea80000300a00 */
[----:B------:R-:W2:Y:S01]  /*79b20*/  LDL.LU.64 R42, [R1+0x758] ;  /* 0x00075800012a7983 */ /* 0x000ea20000300a00 */
[----:B----4-:R-:W-:Y:S03]  /*79b30*/  HMMA.1688.F32.TF32 R232, R232, R32, R52 ;  /* 0x00000020e8e8723c */ /* 0x010fe60000081034 */
[----:B------:R-:W4:Y:S04]  /*79b40*/  LDL.LU.64 R54, [R1+0x83d0] ;  /* 0x0083d00001367983 */ /* 0x000f280000300a00 */
[----:B------:R-:W4:-:S15]  /*79b50*/  LDL.LU.64 R52, [R1+0x83c8] ;  /* 0x0083c80001347983 */ /* 0x000f1e0000300a00 */
[----:B------:R-:W-:-:S01]  /*79b60*/  NOP ;  /* 0x0000000000007918 */ /* 0x000fc20000000000 */
[----:B------:R1:W-:Y:S04]  /*79b70*/  STL.64 [R1+0xc10], R232 ;  /* 0x000c10e801007387 */ /* 0x0003e80000100a00 */
[----:B------:R1:W-:Y:S04]  /*79b80*/  STL.64 [R1+0xc18], R234 ;  /* 0x000c18ea01007387 */ /* 0x0003e80000100a00 */
[----:B-1----:R-:W4:Y:S04]  /*79b90*/  LDL.LU.64 R232, [R1+0x510] ;  /* 0x0005100001e87983 */ /* 0x002f280000300a00 */
[----:B------:R-:W4:Y:S01]  /*79ba0*/  LDL.LU.64 R234, [R1+0x518] ;  /* 0x0005180001ea7983 */ /* 0x000f220000300a00 */
[C---:B------:R-:W-:Y:S06]  /*79bb0*/  HMMA.1688.F32.TF32 R136, R244.reuse, R12, R136 ;  /* 0x0000000cf488723c */ /* 0x040fec0000081088 */
[C---:B------:R-:W-:Y:S06]  /*79bc0*/  HMMA.1688.F32.TF32 R132, R244.reuse, R16, R132 ;  /* 0x00000010f484723c */ /* 0x040fec0000081084 */
[C---:B------:R-:W-:Y:S06]  /*79bd0*/  HMMA.1688.F32.TF32 R112, R244.reuse, R20, R112 ;  /* 0x00000014f470723c */ /* 0x040fec0000081070 */
[C---:B------:R-:W-:Y:S06]  /*79be0*/  HMMA.1688.F32.TF32 R108, R244.reuse, R24, R108 ;  /* 0x00000018f46c723c */ /* 0x040fec000008106c */
[----:B------:R-:W-:Y:S06]  /*79bf0*/  HMMA.1688.F32.TF32 R104, R244, R28, R104 ;  /* 0x0000001cf468723c */ /* 0x000fec0000081068 */
[C---:B------:R-:W-:Y:S06]  /*79c00*/  HMMA.1688.F32.TF32 R92, R240.reuse, R4, R92 ;  /* 0x00000004f05c723c */ /* 0x040fec000008105c */
[C---:B---3--:R-:W-:Y:S06]  /*79c10*/  HMMA.1688.F32.TF32 R64, R240.reuse, R8, R64 ;  /* 0x00000008f040723c */ /* 0x048fec0000081040 */
[C---:B--2---:R-:W-:Y:S06]  /*79c20*/  HMMA.1688.F32.TF32 R56, R240.reuse, R12, R56 ;  /* 0x0000000cf038723c */ /* 0x044fec0000081038 */
[----:B------:R-:W-:Y:S06]  /*79c30*/  HMMA.1688.F32.TF32 R40, R240, R16, R40 ;  /* 0x00000010f028723c */ /* 0x000fec0000081028 */
[----:B----4-:R-:W-:-:S15]  /*79c40*/  HMMA.1688.F32.TF32 R232, R244, R4, R232 ;  /* 0x00000004f4e8723c */ /* 0x010fde00000810e8 */
[----:B------:R-:W-:-:S08]  /*79c50*/  NOP ;  /* 0x0000000000007918 */ /* 0x000fd00000000000 */
[----:B------:R-:W-:Y:S04]  /*79c60*/  STL.64 [R1+0xcf0], R232 ;  /* 0x000cf0e801007387 */ /* 0x000fe80000100a00 */
[----:B------:R1:W-:Y:S02]  /*79c70*/  STL.64 [R1+0xcf8], R234 ;  /* 0x000cf8ea01007387 */ /* 0x0003e40000100a00 */
[C---:B-1----:R-:W-:Y:S06]  /*79c80*/  HMMA.1688.F32.TF32 R232, R244.reuse, R8, R248 ;  /* 0x00000008f4e8723c */ /* 0x042fec00000810f8 */
[----:B------:R-:W-:-:S15]  /*79c90*/  HMMA.1688.F32.TF32 R244, R244, R32, R100 ;  /* 0x00000020f4f4723c */ /* 0x000fde0000081064 */
[----:B------:R-:W-:-:S02]  /*79ca0*/  NOP ;  /* 0x0000000000007918 */ /* 0x000fc40000000000 */
        /* <DEDUP_REMOVED lines=10> */
[----:B------:R1:W-:Y:S04]  /*79d50*/  STL [R1+0x8124], R244 ;  /* 0x008124f401007387 */ /* 0x0003e80000100800 */
[----:B------:R-:W-:Y:S04]  /*79d60*/  STL.64 [R1+0xd60], R104 ;  /* 0x000d606801007387 */ /* 0x000fe80000100a00 */
[----:B------:R-:W-:Y:S04]  /*79d70*/  STL.64 [R1+0xd68], R106 ;  /* 0x000d686a01007387 */ /* 0x000fe80000100a00 */
[----:B------:R2:W-:Y:S04]  /*79d80*/  STL [R1+0x8120], R245 ;  /* 0x008120f501007387 */ /* 0x0005e80000100800 */
[----:B------:R3:W-:Y:S04]  /*79d90*/  STL [R1+0x811c], R246 ;  /* 0x00811cf601007387 */ /* 0x0007e80000100800 */
[----:B------:R4:W-:Y:S04]  /*79da0*/  STL [R1+0x8118], R247 ;  /* 0x008118f701007387 */ /* 0x0009e80000100800 */
[----:B------:R4:W-:Y:S04]  /*79db0*/  STL.64 [R1+0xe20], R92 ;  /* 0x000e205c01007387 */ /* 0x0009e80000100a00 */
[----:B------:R4:W-:Y:S01]  /*79dc0*/  STL.64 [R1+0xe28], R94 ;  /* 0x000e285e01007387 */ /* 0x0009e20000100a00 */
[----:B-1----:R-:W-:-:S03]  /*79dd0*/  IMAD.MOV.U32 R244, RZ, RZ, R40 ;  /* 0x000000fffff47224 */ /* 0x002fc600078e0028 */
[----:B------:R1:W-:Y:S01]  /*79de0*/  STL.64 [R1+0xe10], R64 ;  /* 0x000e104001007387 */ /* 0x0003e20000100a00 */
[----:B--2---:R-:W-:-:S03]  /*79df0*/  MOV R245, R41 ;  /* 0x0000002900f57202 */ /* 0x004fc60000000f00 */
[----:B------:R2:W-:Y:S01]  /*79e00*/  STL.64 [R1+0xe18], R66 ;  /* 0x000e184201007387 */ /* 0x0005e20000100a00 */
[----:B---3--:R-:W-:-:S03]  /*79e10*/  IMAD.MOV.U32 R246, RZ, RZ, R42 ;  /* 0x000000fffff67224 */ /* 0x008fc600078e002a */
[----:B------:R3:W-:Y:S01]  /*79e20*/  STL.64 [R1+0xe40], R56 ;  /* 0x000e403801007387 */ /* 0x0007e20000100a00 */
[----:B----4-:R-:W-:-:S03]  /*79e30*/  IMAD.MOV.U32 R247, RZ, RZ, R43 ;  /* 0x000000fffff77224 */ /* 0x010fc600078e002b */
        /* <DEDUP_REMOVED lines=22> */
[----:B--2---:R-:W2:Y:S04]  /*79fa0*/  LDL.LU.64 R66, [R1+0x658] ;  /* 0x0006580001427983 */ /* 0x004ea80000300a00 */
[----:B---3--:R-:W3:Y:S04]  /*79fb0*/  LDL.LU.64 R56, [R1+0x670] ;  /* 0x0006700001387983 */ /* 0x008ee80000300a00 */
[----:B----4-:R-:W3:Y:S01]  /*79fc0*/  LDL.LU.64 R58, [R1+0x678] ;  /* 0x00067800013a7983 */ /* 0x010ee20000300a00 */
[----:B------:R-:W-:-:S15]  /*79fd0*/  HMMA.1688.F32.TF32 R40, R240, R20, R40 ;  /* 0x00000014f028723c */ /* 0x000fde0000081028 */
[----:B------:R-:W-:-:S08]  /*79fe0*/  NOP ;  /* 0x0000000000007918 */ /* 0x000fd00000000000 */
[----:B------:R-:W-:Y:S04]  /*79ff0*/  STL.64 [R1+0xea0], R40 ;  /* 0x000ea02801007387 */ /* 0x000fe80000100a00 */
[----:B------:R1:W-:Y:S04]  /*7a000*/  STL.64 [R1+0xea8], R42 ;  /* 0x000ea82a01007387 */ /* 0x0003e80000100a00 */
[----:B-1----:R-:W4:Y:S04]  /*7a010*/  LDL.LU.64 R42, [R1+0x83c0] ;  /* 0x0083c000012a7983 */ /* 0x002f280000300a00 */
[----:B------:R-:W4:Y:S01]  /*7a020*/  LDL.LU.64 R40, [R1+0x83b8] ;  /* 0x0083b80001287983 */ /* 0x000f220000300a00 */
[C---:B------:R-:W-:Y:S06]  /*7a030*/  HMMA.1688.F32.TF32 R248, R240.reuse, R24, R248 ;  /* 0x00000018f0f8723c */ /* 0x040fec00000810f8 */
[----:B------:R-:W-:Y:S06]  /*7a040*/  HMMA.1688.F32.TF32 R232, R240, R28, R232 ;  /* 0x0000001cf0e8723c */ /* 0x000fec00000810e8 */
[C---:B------:R-:W-:Y:S06]  /*7a050*/  HMMA.1688.F32.TF32 R132, R236.reuse, R4, R132 ;  /* 0x00000004ec84723c */ /* 0x040fec0000081084 */
[C---:B------:R-:W-:Y:S06]  /*7a060*/  HMMA.1688.F32.TF32 R112, R236.reuse, R8, R112 ;  /* 0x00000008ec70723c */ /* 0x040fec0000081070 */
[----:B------:R-:W-:Y:S01]  /*7a070*/  HMMA.1688.F32.TF32 R108, R236, R12, R108 ;  /* 0x0000000cec6c723c */ /* 0x000fe2000008106c */
[----:B------:R1:W-:Y:S04]  /*7a080*/  STL.64 [R1+0xee0], R248 ;  /* 0x000ee0f801007387 */ /* 0x0003e80000100a00 */
[----:B------:R2:W-:Y:S04]  /*7a090*/  STL.64 [R1+0xee8], R250 ;  /* 0x000ee8fa01007387 */ /* 0x0005e80000100a00 */
        /* <DEDUP_REMOVED lines=8> */
[C---:B------:R-:W-:Y:S06]  /*7a120*/  HMMA.1688.F32.TF32 R48, R228.reuse, R8, R48 ;  /* 0x00000008e430723c */ /* 0x040fec0000081030 */
[-C--:B----4-:R-:W-:Y:S01]  /*7a130*/  HMMA.1688.F32.TF32 R40, R228, R16.reuse, R40 ;  /* 0x00000010e428723c */ /* 0x090fe20000081028 */
[----:B-1----:R-:W-:Y:S01]  /*7a140*/  IMAD.MOV.U32 R248, RZ, RZ, R204 ;  /* 0x000000fffff87224 */ /* 0x002fe200078e00cc */
[----:B------:R-:W-:Y:S01]  /*7a150*/  MOV R249, R205 ;  /* 0x000000cd00f97202 */ /* 0x000fe20000000f00 */
[----:B--2---:R-:W-:Y:S01]  /*7a160*/  IMAD.MOV.U32 R250, RZ, RZ, R206 ;  /* 0x000000fffffa7224 */ /* 0x004fe200078e00ce */
[----:B------:R-:W-:Y:S02]  /*7a170*/  LDS R232, [R0+UR14+0x4000] ;  /* 0x0040000e00e87984 */ /* 0x000fe40008000800 */
[C---:B---3--:R-:W-:Y:S01]  /*7a180*/  HMMA.1688.F32.TF32 R108, R236.reuse, R16, R104 ;  /* 0x00000010ec6c723c */ /* 0x048fe20000081068 */
[----:B------:R-:W-:Y:S01]  /*7a190*/  IMAD.MOV.U32 R251, RZ, RZ, R207 ;  /* 0x000000fffffb7224 */ /* 0x000fe200078e00cf */
[----:B------:R-:W-:Y:S04]  /*7a1a0*/  LDS R234, [R0+UR14+0x6000] ;  /* 0x0060000e00ea7984 */ /* 0x000fe80008000800 */
[C---:B------:R-:W-:Y:S01]  /*7a1b0*/  HMMA.1688.F32.TF32 R104, R236.reuse, R20, R100 ;  /* 0x00000014ec68723c */ /* 0x040fe20000081064 */
[----:B------:R-:W-:Y:S04]  /*7a1c0*/  LDS R233, [R2+UR14+0x4000] ;  /* 0x0040000e02e97984 */ /* 0x000fe80008000800 */
[----:B------:R-:W1:Y:S01]  /*7a1d0*/  LDS R235, [R2+UR14+0x6000] ;  /* 0x0060000e02eb7984 */ /* 0x000e620008000800 */
[C---:B------:R-:W-:Y:S06]  /*7a1e0*/  HMMA.1688.F32.TF32 R100, R236.reuse, R24, R92 ;  /* 0x00000018ec64723c */ /* 0x040fec000008105c */
[C---:B------:R-:W-:Y:S06]  /*7a1f0*/  HMMA.1688.F32.TF32 R92, R236.reuse, R28, R64 ;  /* 0x0000001cec5c723c */ /* 0x040fec0000081040 */
[----:B------:R-:W-:Y:S06]  /*7a200*/  HMMA.1688.F32.TF32 R64, R236, R32, R56 ;  /* 0x00000020ec40723c */ /* 0x000fec0000081038 */
[C---:B------:R-:W-:Y:S06]  /*7a210*/  HMMA.1688.F32.TF32 R56, R228.reuse, R4, R44 ;  /* 0x00000004e438723c */ /* 0x040fec000008102c */
[----:B------:R-:W-:Y:S01]  /*7a220*/  HMMA.1688.F32.TF32 R44, R228, R12, R52 ;  /* 0x0000000ce42c723c */ /* 0x000fe20000081034 */
[----:B------:R-:W-:Y:S04]  /*7a230*/  STL.64 [R1+0x1100], R108 ;  /* 0x0011006c01007387 */ /* 0x000fe80000100a00 */
[----:B------:R-:W-:Y:S04]  /*7a240*/  STL.64 [R1+0x1108], R110 ;  /* 0x0011086e01007387 */ /* 0x000fe80000100a00 */
[----:B------:R2:W-:Y:S04]  /*7a250*/  STL.64 [R1+0x1190], R104 ;  /* 0x0011906801007387 */ /* 0x0005e80000100a00 */
[----:B------:R3:W-:Y:S04]  /*7a260*/  STL.64 [R1+0x1198], R106 ;  /* 0x0011986a01007387 */ /* 0x0007e80000100a00 */
[----:B------:R4:W-:Y:S04]  /*7a270*/  STL.64 [R1+0x11c0], R100 ;  /* 0x0011c06401007387 */ /* 0x0009e80000100a00 */
[----:B------:R1:W-:Y:S04]  /*7a280*/  STL.64 [R1+0x11c8], R102 ;  /* 0x0011c86601007387 */ /* 0x0003e80000100a00 */
[----:B------:R1:W-:Y:S01]  /*7a290*/  STL.64 [R1+0x1200], R92 ;  /* 0x0012005c01007387 */ /* 0x0003e20000100a00 */
[----:B------:R-:W-:-:S03]  /*7a2a0*/  IMAD.MOV.U32 R236, RZ, RZ, R47 ;  /* 0x000000ffffec7224 */ /* 0x000fc600078e002f */
[----:B------:R1:W-:Y:S01]  /*7a2b0*/  STL.64 [R1+0x1208], R94 ;  /* 0x0012085e01007387 */ /* 0x0003e20000100a00 */
[----:B------:R-:W-:-:S03]  /*7a2c0*/  IMAD.MOV.U32 R237, RZ, RZ, R46 ;  /* 0x000000ffffed7224 */ /* 0x000fc600078e002e */
[----:B------:R-:W-:Y:S01]  /*7a2d0*/  STL.64 [R1+0x11f0], R64 ;  /* 0x0011f04001007387 */ /* 0x000fe20000100a00 */
[----:B------:R-:W-:-:S03]  /*7a2e0*/  MOV R238, R45 ;  /* 0x0000002d00ee7202 */ /* 0x000fc60000000f00 */
[----:B------:R1:W-:Y:S01]  /*7a2f0*/  STL.64 [R1+0x11f8], R66 ;  /* 0x0011f84201007387 */ /* 0x0003e20000100a00 */
[----:B------:R-:W-:-:S03]  /*7a300*/  IMAD.MOV.U32 R239, RZ, RZ, R44 ;  /* 0x000000ffffef7224 */ /* 0x000fc600078e002c */
[----:B------:R-:W-:Y:S04]  /*7a310*/  STL.64 [R1+0x1270], R56 ;  /* 0x0012703801007387 */ /* 0x000fe80000100a00 */
[----:B------:R1:W-:Y:S04]  /*7a320*/  STL.64 [R1+0x1278], R58 ;  /* 0x0012783a01007387 */ /* 0x0003e80000100a00 */
[----:B------:R-:W-:Y:S04]  /*7a330*/  STL.64 [R1+0x1240], R48 ;  /* 0x0012403001007387 */ /* 0x000fe80000100a00 */
[----:B------:R-:W-:Y:S01]  /*7a340*/  STL.64 [R1+0x1248], R50 ;  /* 0x0012483201007387 */ /* 0x000fe20000100a00 */
[----:B------:R-:W-:-:S03]  /*7a350*/  IMAD.MOV.U32 R112, RZ, RZ, R7 ;  /* 0x000000ffff707224 */ /* 0x000fc600078e0007 */
[----:B------:R-:W-:Y:S04]  /*7a360*/  STL [R1+0x8114], R236 ;  /* 0x008114ec01007387 */ /* 0x000fe80000100800 */
[----:B------:R-:W-:Y:S04]  /*7a370*/  STL [R1+0x8110], R237 ;  /* 0x008110ed01007387 */ /* 0x000fe80000100800 */
[----:B------:R-:W-:Y:S01]  /*7a380*/  STL [R1+0x810c], R238 ;  /* 0x00810cee01007387 */ /* 0x000fe20000100800 */
[----:B------:R-:W-:-:S03]  /*7a390*/  MOV R113, R6 ;  /* 0x0000000600717202 */ /* 0x000fc60000000f00 */
[----:B------:R-:W-:Y:S01]  /*7a3a0*/  STL [R1+0x8108], R239 ;  /* 0x008108ef01007387 */ /* 0x000fe20000100800 */
[----:B------:R-:W-:-:S03]  /*7a3b0*/  IMAD.MOV.U32 R114, RZ, RZ, R11 ;  /* 0x000000ffff727224 */ /* 0x000fc600078e000b */
[----:B------:R-:W4:Y:S01]  /*7a3c0*/  LDL.LU R7, [R1+0x83b4] ;  /* 0x0083b40001077983 */ /* 0x000f220000300800 */
[----:B------:R-:W-:-:S03]  /*7a3d0*/  IMAD.MOV.U32 R115, RZ, RZ, R10 ;  /* 0x000000ffff737224 */ /* 0x000fc600078e000a */
[----:B------:R-:W-:Y:S01]  /*7a3e0*/  STL.64 [R1+0x11e0], R40 ;  /* 0x0011e02801007387 */ /* 0x000fe20000100a00 */
[----:B--2---:R-:W-:-:S03]  /*7a3f0*/  IMAD.MOV.U32 R104, RZ, RZ, R211 ;  /* 0x000000ffff687224 */ /* 0x004fc600078e00d3 */
[----:B------:R-:W-:Y:S01]  /*7a400*/  STL.64 [R1+0x11e8], R42 ;  /* 0x0011e82a01007387 */ /* 0x000fe20000100a00 */
[----:B------:R-:W-:-:S03]  /*7a410*/  MOV R105, R210 ;  /* 0x000000d200697202 */ /* 0x000fc60000000f00 */
[----:B------:R-:W2:Y:S01]  /*7a420*/  LDL.LU R6, [R1+0x83b0] ;  /* 0x0083b00001067983 */ /* 0x000ea20000300800 */
[----:B---3--:R-:W-:-:S03]  /*7a430*/  IMAD.MOV.U32 R106, RZ, RZ, R209 ;  /* 0x000000ffff6a7224 */ /* 0x008fc600078e00d1 */
[----:B------:R-:W3:Y:S01]  /*7a440*/  LDL.LU R11, [R1+0x83ac] ;  /* 0x0083ac00010b7983 */ /* 0x000ee20000300800 */
[----:B------:R-:W-:-:S03]  /*7a450*/  IMAD.MOV.U32 R107, RZ, RZ, R208 ;  /* 0x000000ffff6b7224 */ /* 0x000fc600078e00d0 */
[----:B------:R-:W3:Y:S04]  /*7a460*/  LDL.LU R10, [R1+0x83a8] ;  /* 0x0083a800010a7983 */ /* 0x000ee80000300800 */
[----:B------:R-:W3:Y:S04]  /*7a470*/  LDL.LU R211, [R1+0x83a4] ;  /* 0x0083a40001d37983 */ /* 0x000ee80000300800 */
[----:B------:R-:W3:Y:S04]  /*7a480*/  LDL.LU R210, [R1+0x83a0] ;  /* 0x0083a00001d27983 */ /* 0x000ee80000300800 */
[----:B------:R-:W3:Y:S04]  /*7a490*/  LDL.LU R209, [R1+0x839c] ;  /* 0x00839c0001d17983 */ /* 0x000ee80000300800 */
[----:B------:R-:W3:Y:S01]  /*7a4a0*/  LDL.LU R208, [R1+0x8398] ;  /* 0x0083980001d07983 */ /* 0x000ee20000300800 */
[----:B------:R-:W-:Y:S01]  /*7a4b0*/  IMAD.MOV.U32 R108, RZ, RZ, R34 ;  /* 0x000000ffff6c7224 */ /* 0x000fe200078e0022 */
[----:B------:R-:W-:Y:S01]  /*7a4c0*/  MOV R109, R35 ;  /* 0x00000023006d7202 */ /* 0x000fe20000000f00 */
[----:B------:R-:W-:Y:S01]  /*7a4d0*/  IMAD.MOV.U32 R110, RZ, RZ, R30 ;  /* 0x000000ffff6e7224 */ /* 0x000fe200078e001e */
[----:B------:R-:W3:Y:S01]  /*7a4e0*/  LDL.LU R34, [R1+0x8394] ;  /* 0x0083940001227983 */ /* 0x000ee20000300800 */
[----:B------:R-:W-:-:S03]  /*7a4f0*/  IMAD.MOV.U32 R111, RZ, RZ, R31 ;  /* 0x000000ffff6f7224 */ /* 0x000fc600078e001f */
[----:B------:R-:W3:Y:S01]  /*7a500*/  LDL.LU R35, [R1+0x8390] ;  /* 0x0083900001237983 */ /* 0x000ee20000300800 */
[----:B------:R-:W-:Y:S01]  /*7a510*/  IMAD.MOV.U32 R132, RZ, RZ, R26 ;  /* 0x000000ffff847224 */ /* 0x000fe200078e001a */
[----:B------:R-:W-:Y:S02]  /*7a520*/  MOV R133, R27 ;  /* 0x0000001b00857202 */ /* 0x000fe40000000f00 */
[----:B------:R-:W3:Y:S01]  /*7a530*/  LDL.LU R30, [R1+0x838c] ;  /* 0x00838c00011e7983 */ /* 0x000ee20000300800 */
[----:B------:R-:W-:-:S03]  /*7a540*/  IMAD.MOV.U32 R134, RZ, RZ, R22 ;  /* 0x000000ffff867224 */ /* 0x000fc600078e0016 */
[----:B------:R-:W3:Y:S01]  /*7a550*/  LDL.LU R31, [R1+0x8388] ;  /* 0x00838800011f7983 */ /* 0x000ee20000300800 */
[----:B------:R-:W-:-:S03]  /*7a560*/  IMAD.MOV.U32 R135, RZ, RZ, R23 ;  /* 0x000000ffff877224 */ /* 0x000fc600078e0017 */
[----:B------:R-:W3:Y:S01]  /*7a570*/  LDL.LU R26, [R1+0x8384] ;  /* 0x00838400011a7983 */ /* 0x000ee20000300800 */
[----:B----4-:R-:W-:-:S03]  /*7a580*/  IMAD.MOV.U32 R100, RZ, RZ, R18 ;  /* 0x000000ffff647224 */ /* 0x010fc600078e0012 */
[----:B------:R-:W4:Y:S01]  /*7a590*/  LDL.LU R27, [R1+0x8380] ;  /* 0x00838000011b7983 */ /* 0x000f220000300800 */
[----:B------:R-:W-:-:S03]  /*7a5a0*/  MOV R101, R19 ;  /* 0x0000001300657202 */ /* 0x000fc60000000f00 */
[----:B------:R-:W4:Y:S01]  /*7a5b0*/  LDL.LU R22, [R1+0x837c] ;  /* 0x00837c0001167983 */ /* 0x000f220000300800 */
[----:B-1----:R-:W-:-:S03]  /*7a5c0*/  IMAD.MOV.U32 R102, RZ, RZ, R14 ;  /* 0x000000ffff667224 */ /* 0x002fc600078e000e */
[----:B------:R-:W4:Y:S01]  /*7a5d0*/  LDL.LU R23, [R1+0x8378] ;  /* 0x0083780001177983 */ /* 0x000f220000300800 */
[----:B------:R-:W-:-:S03]  /*7a5e0*/  IMAD.MOV.U32 R103, RZ, RZ, R15 ;  /* 0x000000ffff677224 */ /* 0x000fc600078e000f */
[----:B------:R-:W4:Y:S04]  /*7a5f0*/  LDL.LU R18, [R1+0x8374] ;  /* 0x0083740001127983 */ /* 0x000f280000300800 */
[----:B------:R-:W4:Y:S04]  /*7a600*/  LDL.LU R19, [R1+0x8370] ;  /* 0x0083700001137983 */ /* 0x000f280000300800 */
[----:B------:R-:W4:Y:S04]  /*7a610*/  LDL.LU R14, [R1+0x836c] ;  /* 0x00836c00010e7983 */ /* 0x000f280000300800 */
[----:B------:R-:W4:Y:S01]  /*7a620*/  LDL.LU R15, [R1+0x8368] ;  /* 0x00836800010f7983 */ /* 0x000f220000300800 */
[----:B------:R-:W-:Y:S01]  /*7a630*/  IMAD.MOV.U32 R92, RZ, RZ, R68 ;  /* 0x000000ffff5c7224 */ /* 0x000fe200078e0044 */
[----:B------:R-:W-:Y:S01]  /*7a640*/  MOV R93, R69 ;  /* 0x00000045005d7202 */ /* 0x000fe20000000f00 */
[----:B------:R-:W-:Y:S01]  /*7a650*/  IMAD.MOV.U32 R94, RZ, RZ, R70 ;  /* 0x000000ffff5e7224 */ /* 0x000fe200078e0046 */
[----:B------:R-:W-:Y:S01]  /*7a660*/  HMMA.1688.F32.TF32 R240, R240, R32, R136 ;  /* 0x00000020f0f0723c */ /* 0x000fe20000081088 */
[----:B------:R-:W-:Y:S01]  /*7a670*/  IMAD.MOV.U32 R95, RZ, RZ, R71 ;  /* 0x000000ffff5f7224 */ /* 0x000fe200078e0047 */
[----:B------:R-:W-:Y:S04]  /*7a680*/  LDS R40, [R3+UR14+0x4000] ;  /* 0x0040000e03287984 */ /* 0x000fe80008000800 */
[----:B------:R-:W-:Y:S01]  /*7a690*/  LDS R42, [R3+UR14+0x6000] ;  /* 0x0060000e032a7984 */ /* 0x000fe20008000800 */
[----:B------:R-:W-:Y:S01]  /*7a6a0*/  IMAD.MOV.U32 R136, RZ, RZ, R36 ;  /* 0x000000ffff887224 */ /* 0x000fe200078e0024 */
[----:B------:R-:W-:Y:S01]  /*7a6b0*/  MOV R137, R37 ;  /* 0x0000002500897202 */ /* 0x000fe20000000f00 */
[----:B------:R-:W-:Y:S01]  /*7a6c0*/  IMAD.MOV.U32 R138, RZ, RZ, R38 ;  /* 0x000000ffff8a7224 */ /* 0x000fe200078e0026 */
[----:B------:R-:W-:Y:S01]  /*7a6d0*/  LDS R41, [R252+UR14+0x4000] ;  /* 0x0040000efc297984 */ /* 0x000fe20008000800 */
[----:B------:R-:W-:-:S03]  /*7a6e0*/  IMAD.MOV.U32 R139, RZ, RZ, R39 ;  /* 0x000000ffff8b7224 */ /* 0x000fc600078e0027 */
[----:B------:R-:W1:Y:S04]  /*7a6f0*/  LDS R43, [R252+UR14+0x6000] ;  /* 0x0060000efc2b7984 */ /* 0x000e680008000800 */
[----:B------:R-:W-:Y:S04]  /*7a700*/  LDS R48, [R3+UR14+0x4080] ;  /* 0x0040800e03307984 */ /* 0x000fe80008000800 */
[----:B------:R-:W-:Y:S04]  /*7a710*/  LDS R50, [R3+UR14+0x6080] ;  /* 0x0060800e03327984 */ /* 0x000fe80008000800 */
[----:B------:R-:W-:Y:S04]  /*7a720*/  LDS R49, [R252+UR14+0x4080] ;  /* 0x0040800efc317984 */ /* 0x000fe80008000800 */
[----:B------:R-:W-:Y:S01]  /*7a730*/  LDS R51, [R252+UR14+0x6080] ;  /* 0x0060800efc337984 */ /* 0x000fe20008000800 */
[----:B------:R-:W-:-:S02]  /*7a740*/  IMAD.MOV.U32 R67, RZ, RZ, R7 ;  /* 0x000000ffff437224 */ /* 0x000fc400078e0007 */
[----:B--2---:R-:W-:Y:S01]  /*7a750*/  IMAD.MOV.U32 R66, RZ, RZ, R6 ;  /* 0x000000ffff427224 */ /* 0x004fe200078e0006 */
[----:B---3--:R-:W-:Y:S01]  /*7a760*/  MOV R65, R11 ;  /* 0x0000000b00417202 */ /* 0x008fe20000000f00 */
[----:B------:R-:W-:Y:S02]  /*7a770*/  IMAD.MOV.U32 R64, RZ, RZ, R10 ;  /* 0x000000ffff407224 */ /* 0x000fe400078e000a */
[----:B------:R-:W2:Y:S04]  /*7a780*/  LDL.LU R10, [R1+0x8364] ;  /* 0x00836400010a7983 */ /* 0x000ea80000300800 */
[----:B------:R-:W2:Y:S04]  /*7a790*/  LDL.LU R11, [R1+0x8360] ;  /* 0x00836000010b7983 */ /* 0x000ea80000300800 */
[----:B------:R-:W3:Y:S01]  /*7a7a0*/  LDL.LU R6, [R1+0x835c] ;  /* 0x00835c0001067983 */ /* 0x000ee20000300800 */
[----:B------:R-:W-:Y:S01]  /*7a7b0*/  IMAD.MOV.U32 R58, RZ, RZ, R210 ;  /* 0x000000ffff3a7224 */ /* 0x000fe200078e00d2 */
[----:B------:R-:W-:-:S02]  /*7a7c0*/  MOV R57, R209 ;  /* 0x000000d100397202 */ /* 0x000fc40000000f00 */
[----:B------:R-:W3:Y:S01]  /*7a7d0*/  LDL.LU R7, [R1+0x8358] ;  /* 0x0083580001077983 */ /* 0x000ee20000300800 */
[----:B------:R-:W-:-:S03]  /*7a7e0*/  IMAD.MOV.U32 R56, RZ, RZ, R208 ;  /* 0x000000ffff387224 */ /* 0x000fc600078e00d0 */
[----:B------:R-:W4:Y:S01]  /*7a7f0*/  LDL.LU R208, [R1+0x8354] ;  /* 0x0083540001d07983 */ /* 0x000f220000300800 */
[----:B------:R-:W-:-:S03]  /*7a800*/  IMAD.MOV.U32 R59, RZ, RZ, R211 ;  /* 0x000000ffff3b7224 */ /* 0x000fc600078e00d3 */
[----:B------:R-:W4:Y:S04]  /*7a810*/  LDL.LU R209, [R1+0x8350] ;  /* 0x0083500001d17983 */ /* 0x000f280000300800 */
[----:B------:R-:W4:Y:S04]  /*7a820*/  LDL.LU R210, [R1+0x834c] ;  /* 0x00834c0001d27983 */ /* 0x000f280000300800 */
[----:B------:R-:W4:Y:S04]  /*7a830*/  LDL.LU R211, [R1+0x8348] ;  /* 0x0083480001d37983 */ /* 0x000f280000300800 */
[----:B------:R-:W2:Y:S04]  /*7a840*/  LDL.LU R204, [R1+0x8344] ;  /* 0x0083440001cc7983 */ /* 0x000ea80000300800 */
[----:B------:R-:W2:Y:S04]  /*7a850*/  LDL.LU R205, [R1+0x8340] ;  /* 0x0083400001cd7983 */ /* 0x000ea80000300800 */
[----:B------:R-:W2:Y:S04]  /*7a860*/  LDL.LU R206, [R1+0x833c] ;  /* 0x00833c0001ce7983 */ /* 0x000ea80000300800 */
[----:B------:R-:W2:Y:S04]  /*7a870*/  LDL.LU R207, [R1+0x8338] ;  /* 0x0083380001cf7983 */ /* 0x000ea80000300800 */
[----:B------:R-:W3:Y:S04]  /*7a880*/  LDL.LU R68, [R1+0x8334] ;  /* 0x0083340001447983 */ /* 0x000ee80000300800 */
[----:B------:R-:W3:Y:S04]  /*7a890*/  LDL.LU R69, [R1+0x8330] ;  /* 0x0083300001457983 */ /* 0x000ee80000300800 */
[----:B------:R-:W3:Y:S04]  /*7a8a0*/  LDL.LU R70, [R1+0x832c] ;  /* 0x00832c0001467983 */ /* 0x000ee80000300800 */
[----:B------:R-:W3:Y:S04]  /*7a8b0*/  LDL.LU R71, [R1+0x8328] ;  /* 0x0083280001477983 */ /* 0x000ee80000300800 */
[----:B------:R-:W4:Y:S04]  /*7a8c0*/  LDL.LU R36, [R1+0x8324] ;  /* 0x0083240001247983 */ /* 0x000f280000300800 */
[----:B------:R-:W4:Y:S04]  /*7a8d0*/  LDL.LU R37, [R1+0x8320] ;  /* 0x0083200001257983 */ /* 0x000f280000300800 */
[----:B------:R-:W4:Y:S04]  /*7a8e0*/  LDL.LU R38, [R1+0x831c] ;  /* 0x00831c0001267983 */ /* 0x000f280000300800 */
[----:B------:R-:W4:Y:S01]  /*7a8f0*/  LDL.LU R39, [R1+0x8318] ;  /* 0x0083180001277983 */ /* 0x000f220000300800 */
[C---:B--2---:R-:W-:Y:S06]  /*7a900*/  HMMA.1688.F32.TF32 R52, R228.reuse, R24, R204 ;  /* 0x00000018e434723c */ /* 0x044fec00000810cc */
[----:B---3--:R-:W-:-:S15]  /*7a910*/  HMMA.1688.F32.TF32 R204, R228, R28, R68 ;  /* 0x0000001ce4cc723c */ /* 0x008fde0000081044 */
[----:B------:R-:W-:-:S02]  /*7a920*/  NOP ;  /* 0x0000000000007918 */ /* 0x000fc40000000000 */
[----:B------:R-:W-:Y:S04]  /*7a930*/  STL.64 [R1+0x1180], R52 ;  /* 0x0011803401007387 */ /* 0x000fe80000100a00 */
[----:B------:R2:W-:Y:S01]  /*7a940*/  STL.64 [R1+0x1188], R54 ;  /* 0x0011883601007387 */ /* 0x0005e20000100a00 */
[----:B----4-:R-:W-:Y:S06]  /*7a950*/  HMMA.1688.F32.TF32 R68, R228, R32, R36 ;  /* 0x00000020e444723c */ /* 0x010fec0000081024 */
[C---:B--2---:R-:W-:Y:S01]  /*7a960*/  HMMA.1688.F32.TF32 R52, R232.reuse, R6, R56 ;  /* 0x00000006e834723c */ /* 0x044fe20000081038 */
[----:B------:R-:W-:Y:S04]  /*7a970*/  STL.64 [R1+0x1160], R204 ;  /* 0x001160cc01007387 */ /* 0x000fe80000100a00 */
[----:B------:R-:W-:Y:S01]  /*7a980*/  STL.64 [R1+0x1168], R206 ;  /* 0x001168ce01007387 */ /* 0x000fe20000100a00 */
[C---:B------:R-:W-:Y:S06]  /*7a990*/  HMMA.1688.F32.TF32 R36, R232.reuse, R10, R64 ;  /* 0x0000000ae824723c */ /* 0x040fec0000081040 */
[C---:B------:R-:W-:Y:S05]  /*7a9a0*/  HMMA.1688.F32.TF32 R56, R232.reuse, R14, R248 ;  /* 0x0000000ee838723c */ /* 0x040fea00000810f8 */
[----:B------:R-:W-:Y:S04]  /*7a9b0*/  STL.64 [R1+0x1140], R68 ;  /* 0x0011404401007387 */ /* 0x000fe80000100a00 */
[----:B------:R-:W-:Y:S04]  /*7a9c0*/  STL.64 [R1+0x1148], R70 ;  /* 0x0011484601007387 */ /* 0x000fe80000100a00 */
[----:B------:R-:W-:Y:S04]  /*7a9d0*/  STL.64 [R1+0x1130], R52 ;  /* 0x0011303401007387 */ /* 0x000fe80000100a00 */
[----:B------:R2:W-:Y:S02]  /*7a9e0*/  STL.64 [R1+0x1138], R54 ;  /* 0x0011383601007387 */ /* 0x0005e40000100a00 */
[C---:B--2---:R-:W-:Y:S02]  /*7a9f0*/  HMMA.1688.F32.TF32 R52, R232.reuse, R18, R100 ;  /* 0x00000012e834723c */ /* 0x044fe40000081064 */
[----:B------:R-:W-:Y:S04]  /*7aa00*/  STL.64 [R1+0x1120], R36 ;  /* 0x0011202401007387 */ /* 0x000fe80000100a00 */
[----:B------:R-:W-:Y:S04]  /*7aa10*/  STL.64 [R1+0x1128], R38 ;  /* 0x0011282601007387 */ /* 0x000fe80000100a00 */
[----:B------:R-:W-:Y:S04]  /*7aa20*/  STL.64 [R1+0x1110], R56 ;  /* 0x0011103801007387 */ /* 0x000fe80000100a00 */
[----:B------:R2:W-:Y:S01]  /*7aa30*/  STL.64 [R1+0x1118], R58 ;  /* 0x0011183a01007387 */ /* 0x0005e20000100a00 */
[----:B------:R-:W-:Y:S03]  /*7aa40*/  HMMA.1688.F32.TF32 R64, R232, R26, R132 ;  /* 0x0000001ae840723c */ /* 0x000fe60000081084 */
[----:B------:R-:W-:Y:S03]  /*7aa50*/  LDS R36, [R0+UR14+0x4100] ;  /* 0x0041000e00247984 */ /* 0x000fe60008000800 */
[----:B------:R-:W-:Y:S01]  /*7aa60*/  HMMA.1688.F32.TF32 R44, R228, R20, R208 ;  /* 0x00000014e42c723c */ /* 0x000fe200000810d0 */
[----:B------:R-:W-:Y:S04]  /*7aa70*/  LDS R38, [R0+UR14+0x6100] ;  /* 0x0061000e00267984 */ /* 0x000fe80008000800 */
[----:B------:R-:W-:Y:S04]  /*7aa80*/  STL.64 [R1+0x10f0], R52 ;  /* 0x0010f03401007387 */ /* 0x000fe80000100a00 */
[----:B------:R3:W-:Y:S01]  /*7aa90*/  STL.64 [R1+0x10f8], R54 ;  /* 0x0010f83601007387 */ /* 0x0007e20000100a00 */
[C---:B--2---:R-:W-:Y:S03]  /*7aaa0*/  HMMA.1688.F32.TF32 R56, R232.reuse, R30, R136 ;  /* 0x0000001ee838723c */ /* 0x044fe60000081088 */
[----:B------:R-:W-:Y:S04]  /*7aab0*/  LDS R37, [R2+UR14+0x4100] ;  /* 0x0041000e02257984 */ /* 0x000fe80008000800 */
[----:B------:R-:W-:Y:S01]  /*7aac0*/  LDS R39, [R2+UR14+0x6100] ;  /* 0x0061000e02277984 */ /* 0x000fe20008000800 */
[----:B---3--:R-:W-:-:S15]  /*7aad0*/  HMMA.1688.F32.TF32 R52, R232, R22, R92 ;  /* 0x00000016e834723c */ /* 0x008fde000008105c */
[----:B------:R-:W-:-:S08]  /*7aae0*/  NOP ;  /* 0x0000000000007918 */ /* 0x000fd00000000000 */
[----:B------:R-:W-:Y:S04]  /*7aaf0*/  STL.64 [R1+0x10e0], R52 ;  /* 0x0010e03401007387 */ /* 0x000fe80000100a00 */
[----:B------:R2:W-:Y:S04]  /*7ab00*/  STL.64 [R1+0x10e8], R54 ;  /* 0x0010e83601007387 */ /* 0x0005e80000100a00 */
[----:B------:R-:W-:Y:S04]  /*7ab10*/  STL.64 [R1+0x10d0], R64 ;  /* 0x0010d04001007387 */ /* 0x000fe80000100a00 */
[----:B------:R1:W-:Y:S01]  /*7ab20*/  STL.64 [R1+0x10d8], R66 ;  /* 0x0010d84201007387 */ /* 0x0003e20000100a00 */
[----:B--2---:R-:W-:Y:S03]  /*7ab30*/  HMMA.1688.F32.TF32 R52, R232, R34, R108 ;  /* 0x00000022e834723c */ /* 0x004fe6000008106c */
[----:B------:R-:W-:Y:S04]  /*7ab40*/  STL.64 [R1+0x10c0], R56 ;  /* 0x0010c03801007387 */ /* 0x000fe80000100a00 */
[----:B------:R2:W-:Y:S01]  /*7ab50*/  STL.64 [R1+0x10c8], R58 ;  /* 0x0010c83a01007387 */ /* 0x0005e20000100a00 */
[C---:B-1----:R-:W-:Y:S06]  /*7ab60*/  HMMA.1688.F32.TF32 R64, R40.reuse, R6, R104 ;  /* 0x000000062840723c */ /* 0x042fec0000081068 */
[----:B--2---:R-:W-:Y:S09]  /*7ab70*/  HMMA.1688.F32.TF32 R56, R40, R10, R112 ;  /* 0x0000000a2838723c */ /* 0x004ff20000081070 */
[----:B------:R1:W-:Y:S04]  /*7ab80*/  STL.64 [R1+0x1080], R52 ;  /* 0x0010803401007387 */ /* 0x0003e80000100a00 */
[----:B------:R2:W-:Y:S04]  /*7ab90*/  STL.64 [R1+0x1088], R54 ;  /* 0x0010883601007387 */ /* 0x0005e80000100a00 */
[----:B------:R-:W-:Y:S01]  /*7aba0*/  STL.64 [R1+0x1050], R64 ;  /* 0x0010504001007387 */ /* 0x000fe20000100a00 */
[----:B-1----:R-:W-:-:S03]  /*7abb0*/  IMAD.MOV.U32 R52, RZ, RZ, R172 ;  /* 0x000000ffff347224 */ /* 0x002fc600078e00ac */
[----:B------:R-:W-:Y:S01]  /*7abc0*/  STL.64 [R1+0x1058], R66 ;  /* 0x0010584201007387 */ /* 0x000fe20000100a00 */
[----:B------:R-:W-:-:S03]  /*7abd0*/  MOV R53, R174 ;  /* 0x000000ae00357202 */ /* 0x000fc60000000f00 */
[----:B------:R-:W3:Y:S01]  /*7abe0*/  LDL.LU R172, [R1+0x8314] ;  /* 0x0083140001ac7983 */ /* 0x000ee20000300800 */
[----:B--2---:R-:W-:-:S03]  /*7abf0*/  IMAD.MOV.U32 R54, RZ, RZ, R175 ;  /* 0x000000ffff367224 */ /* 0x004fc600078e00af */
[----:B------:R1:W-:Y:S01]  /*7ac00*/  STL.64 [R1+0x1040], R56 ;  /* 0x0010403801007387 */ /* 0x0003e20000100a00 */
[----:B------:R-:W-:-:S03]  /*7ac10*/  IMAD.MOV.U32 R55, RZ, RZ, R173 ;  /* 0x000000ffff377224 */ /* 0x000fc600078e00ad */
[----:B------:R2:W-:Y:S04]  /*7ac20*/  STL.64 [R1+0x1048], R58 ;  /* 0x0010483a01007387 */ /* 0x0005e80000100a00 */
[----:B------:R-:W4:Y:S04]  /*7ac30*/  LDL.LU R174, [R1+0x8310] ;  /* 0x0083100001ae7983 */ /* 0x000f280000300800 */
[----:B------:R-:W2:Y:S04]  /*7ac40*/  LDL.LU R175, [R1+0x830c] ;  /* 0x00830c0001af7983 */ /* 0x000ea80000300800 */
[----:B------:R-:W2:Y:S01]  /*7ac50*/  LDL.LU R173, [R1+0x8308] ;  /* 0x0083080001ad7983 */ /* 0x000ea20000300800 */
[----:B------:R-:W-:Y:S01]  /*7ac60*/  IMAD.MOV.U32 R208, RZ, RZ, R200 ;  /* 0x000000ffffd07224 */ /* 0x000fe200078e00c8 */
[----:B------:R-:W-:Y:S01]  /*7ac70*/  MOV R209, R201 ;  /* 0x000000c900d17202 */ /* 0x000fe20000000f00 */
[----:B------:R-:W-:Y:S01]  /*7ac80*/  IMAD.MOV.U32 R210, RZ, RZ, R202 ;  /* 0x000000ffffd27224 */ /* 0x000fe200078e00ca */
[----:B------:R-:W2:Y:S01]  /*7ac90*/  LDL.LU R200, [R1+0x8304] ;  /* 0x0083040001c87983 */ /* 0x000ea20000300800 */
[----:B------:R-:W-:-:S03]  /*7aca0*/  IMAD.MOV.U32 R211, RZ, RZ, R203 ;  /* 0x000000ffffd37224 */ /* 0x000fc600078e00cb */
[----:B------:R-:W2:Y:S04]  /*7acb0*/  LDL.LU R201, [R1+0x8300] ;  /* 0x0083000001c97983 */ /* 0x000ea80000300800 */
[----:B------:R-:W2:Y:S04]  /*7acc0*/  LDL.LU R202, [R1+0x82fc] ;  /* 0x0082fc0001ca7983 */ /* 0x000ea80000300800 */
[----:B------:R-:W2:Y:S04]  /*7acd0*/  LDL.LU R203, [R1+0x82f8] ;  /* 0x0082f80001cb7983 */ /* 0x000ea80000300800 */
[----:B------:R-:W2:Y:S04]  /*7ace0*/  LDL.LU R232, [R1+0x120] ;  /* 0x0001200001e87983 */ /* 0x000ea80000300800 */
[----:B------:R-:W2:Y:S04]  /*7acf0*/  LDL.LU R233, [R1+0x124] ;  /* 0x0001240001e97983 */ /* 0x000ea80000300800 */
[----:B------:R-:W2:Y:S04]  /*7ad00*/  LDL.LU R234, [R1+0x128] ;  /* 0x0001280001ea7983 */ /* 0x000ea80000300800 */
[----:B------:R-:W2:Y:S01]  /*7ad10*/  LDL.LU R235, [R1+0x12c] ;  /* 0x00012c0001eb7983 */ /* 0x000ea20000300800 */
[----:B---3--:R-:W-:-:S03]  /*7ad20*/  IMAD.MOV.U32 R231, RZ, RZ, R172 ;  /* 0x000000ffffe77224 */ /* 0x008fc600078e00ac */
[----:B------:R-:W3:Y:S01]  /*7ad30*/  LDL.LU R172, [R1+0x140] ;  /* 0x0001400001ac7983 */ /* 0x000ee20000300800 */
[----:B----4-:R-:W-:Y:S01]  /*7ad40*/  MOV R229, R174 ;  /* 0x000000ae00e57202 */ /* 0x010fe20000000f00 */
[----:B--2---:R-:W-:Y:S02]  /*7ad50*/  IMAD.MOV.U32 R228, RZ, RZ, R175 ;  /* 0x000000ffffe47224 */ /* 0x004fe400078e00af */
[----:B------:R-:W-:Y:S02]  /*7ad60*/  IMAD.MOV.U32 R230, RZ, RZ, R173 ;  /* 0x000000ffffe67224 */ /* 0x000fe400078e00ad */
[----:B------:R-:W3:Y:S04]  /*7ad70*/  LDL.LU R173, [R1+0x144] ;  /* 0x0001440001ad7983 */ /* 0x000ee80000300800 */
[----:B------:R-:W3:Y:S04]  /*7ad80*/  LDL.LU R174, [R1+0x148] ;  /* 0x0001480001ae7983 */ /* 0x000ee80000300800 */
[----:B------:R-:W3:Y:S04]  /*7ad90*/  LDL.LU R175, [R1+0x14c] ;  /* 0x00014c0001af7983 */ /* 0x000ee80000300800 */
[----:B------:R-:W2:Y:S04]  /*7ada0*/  LDL.LU R112, [R1+0x160] ;  /* 0x0001600001707983 */ /* 0x000ea80000300800 */
[----:B------:R-:W2:Y:S04]  /*7adb0*/  LDL.LU R113, [R1+0x164] ;  /* 0x0001640001717983 */ /* 0x000ea80000300800 */
[----:B------:R-:W2:Y:S04]  /*7adc0*/  LDL.LU R114, [R1+0x168] ;  /* 0x0001680001727983 */ /* 0x000ea80000300800 */
[----:B------:R-:W2:Y:S04]  /*7add0*/  LDL.LU R115, [R1+0x16c] ;  /* 0x00016c0001737983 */ /* 0x000ea80000300800 */
[----:B------:R-:W4:Y:S04]  /*7ade0*/  LDL.LU R104, [R1+0x170] ;  /* 0x0001700001687983 */ /* 0x000f280000300800 */
[----:B------:R-:W4:Y:S04]  /*7adf0*/  LDL.LU R105, [R1+0x174] ;  /* 0x0001740001697983 */ /* 0x000f280000300800 */
[----:B------:R-:W4:Y:S04]  /*7ae00*/  LDL.LU R106, [R1+0x178] ;  /* 0x00017800016a7983 */ /* 0x000f280000300800 */
[----:B------:R-:W4:Y:S04]  /*7ae10*/  LDL.LU R107, [R1+0x17c] ;  /* 0x00017c00016b7983 */ /* 0x000f280000300800 */
[----:B------:R-:W3:Y:S04]  /*7ae20*/  LDL.LU R92, [R1+0x1b0] ;  /* 0x0001b000015c7983 */ /* 0x000ee80000300800 */
[----:B------:R-:W3:Y:S04]  /*7ae30*/  LDL.LU R93, [R1+0x1b4] ;  /* 0x0001b400015d7983 */ /* 0x000ee80000300800 */
[----:B------:R-:W3:Y:S04]  /*7ae40*/  LDL.LU R94, [R1+0x1b8] ;  /* 0x0001b800015e7983 */ /* 0x000ee80000300800 */
[----:B------:R-:W3:Y:S04]  /*7ae50*/  LDL.LU R95, [R1+0x1bc] ;  /* 0x0001bc00015f7983 */ /* 0x000ee80000300800 */
[----:B------:R-:W2:Y:S04]  /*7ae60*/  LDL.LU R248, [R1+0x1d0] ;  /* 0x0001d00001f87983 */ /* 0x000ea80000300800 */
[----:B------:R-:W2:Y:S04]  /*7ae70*/  LDL.LU R249, [R1+0x1d4] ;  /* 0x0001d40001f97983 */ /* 0x000ea80000300800 */
[----:B------:R-:W2:Y:S04]  /*7ae80*/  LDL.LU R250, [R1+0x1d8] ;  /* 0x0001d80001fa7983 */ /* 0x000ea80000300800 */
[----:B------:R-:W2:Y:S04]  /*7ae90*/  LDL.LU R251, [R1+0x1dc] ;  /* 0x0001dc0001fb7983 */ /* 0x000ea80000300800 */
[----:B-1----:R-:W4:Y:S04]  /*7aea0*/  LDL.LU R56, [R1+0x1f0] ;  /* 0x0001f00001387983 */ /* 0x002f280000300800 */
[----:B------:R-:W4:Y:S04]  /*7aeb0*/  LDL.LU R57, [R1+0x1f4] ;  /* 0x0001f40001397983 */ /* 0x000f280000300800 */
        /* <DEDUP_REMOVED lines=17> */
[----:B------:R-:W4:Y:S01]  /*7afd0*/  LDL.LU R111, [R1+0x18c] ;  /* 0x00018c00016f7983 */ /* 0x000f220000300800 */
[----:B------:R-:W-:Y:S01]  /*7afe0*/  IMAD.MOV.U32 R135, RZ, RZ, R200 ;  /* 0x000000ffff877224 */ /* 0x000fe200078e00c8 */
[----:B------:R-:W-:Y:S01]  /*7aff0*/  MOV R133, R202 ;  /* 0x000000ca00857202 */ /* 0x000fe20000000f00 */
[----:B------:R-:W-:Y:S01]  /*7b000*/  IMAD.MOV.U32 R134, RZ, RZ, R201 ;  /* 0x000000ffff867224 */ /* 0x000fe200078e00c9 */
[----:B------:R-:W4:Y:S01]  /*7b010*/  LDL.LU R200, [R1+0x150] ;  /* 0x0001500001c87983 */ /* 0x000f220000300800 */
[----:B------:R-:W-:-:S03]  /*7b020*/  IMAD.MOV.U32 R132, RZ, RZ, R203 ;  /* 0x000000ffff847224 */ /* 0x000fc600078e00cb */
        /* <DEDUP_REMOVED lines=8> */
[----:B------:R-:W-:-:S03]  /*7b0b0*/  IMAD.MOV.U32 R236, RZ, RZ, R44 ;  /* 0x000000ffffec7224 */ /* 0x000fc600078e002c */
[----:B------:R-:W4:Y:S01]  /*7b0c0*/  LDL.LU R205, [R1+0x264] ;  /* 0x0002640001cd7983 */ /* 0x000f220000300800 */
[----:B------:R-:W-:Y:S01]  /*7b0d0*/  MOV R237, R45 ;  /* 0x0000002d00ed7202 */ /* 0x000fe20000000f00 */
[----:B------:R-:W-:Y:S02]  /*7b0e0*/  IMAD.MOV.U32 R238, RZ, RZ, R46 ;  /* 0x000000ffffee7224 */ /* 0x000fe400078e002e */
[----:B------:R-:W4:Y:S01]  /*7b0f0*/  LDL.LU R206, [R1+0x268] ;  /* 0x0002680001ce7983 */ /* 0x000f220000300800 */
[----:B------:R-:W-:-:S03]  /*7b100*/  IMAD.MOV.U32 R239, RZ, RZ, R47 ;  /* 0x000000ffffef7224 */ /* 0x000fc600078e002f */
[----:B------:R-:W4:Y:S04]  /*7b110*/  LDL.LU R207, [R1+0x26c] ;  /* 0x00026c0001cf7983 */ /* 0x000f280000300800 */
[----:B------:R-:W-:Y:S04]  /*7b120*/  LDS R44, [R0+UR14+0x4080] ;  /* 0x0040800e002c7984 */ /* 0x000fe80008000800 */
[----:B------:R-:W-:Y:S04]  /*7b130*/  LDS R46, [R0+UR14+0x6080] ;  /* 0x0060800e002e7984 */ /* 0x000fe80008000800 */
[----:B------:R-:W-:Y:S04]  /*7b140*/  LDS R45, [R2+UR14+0x4080] ;  /* 0x0040800e022d7984 */ /* 0x000fe80008000800 */
[----:B------:R-:W1:Y:S01]  /*7b150*/  LDS R47, [R2+UR14+0x6080] ;  /* 0x0060800e022f7984 */ /* 0x000e620008000800 */
[C---:B---3--:R-:W-:Y:S06]  /*7b160*/  HMMA.1688.F32.TF32 R92, R40.reuse, R30, R92 ;  /* 0x0000001e285c723c */ /* 0x048fec000008105c */
[C---:B--2---:R-:W-:Y:S06]  /*7b170*/  HMMA.1688.F32.TF32 R248, R40.reuse, R22, R248 ;  /* 0x0000001628f8723c */ /* 0x044fec00000810f8 */
[C---:B----4-:R-:W-:Y:S06]  /*7b180*/  HMMA.1688.F32.TF32 R56, R40.reuse, R14, R56 ;  /* 0x0000000e2838723c */ /* 0x050fec0000081038 */
[C---:B------:R-:W-:Y:S06]  /*7b190*/  HMMA.1688.F32.TF32 R64, R40.reuse, R18, R64 ;  /* 0x000000122840723c */ /* 0x040fec0000081040 */
[----:B------:R-:W-:-:S12]  /*7b1a0*/  HMMA.1688.F32.TF32 R100, R40, R26, R100 ;  /* 0x0000001a2864723c */ /* 0x000fd80000081064 */
[----:B------:R-:W-:Y:S01]  /*7b1b0*/  IMAD.MOV.U32 R5, RZ, RZ, R58 ;  /* 0x000000ffff057224 */ /* 0x000fe200078e003a */
[----:B------:R2:W-:Y:S01]  /*7b1c0*/  STL.64 [R1+0x1030], R56 ;  /* 0x0010303801007387 */ /* 0x0005e20000100a00 */
[----:B------:R-:W-:Y:S01]  /*7b1d0*/  MOV R4, R59 ;  /* 0x0000003b00047202 */ /* 0x000fe20000000f00 */
[----:B------:R-:W-:Y:S02]  /*7b1e0*/  HMMA.1688.F32.TF32 R40, R40, R34, R132 ;  /* 0x000000222828723c */ /* 0x000fe40000081084 */
[----:B------:R-:W3:Y:S01]  /*7b1f0*/  LDL.LU.64 R58, [R1+0x82f0] ;  /* 0x0082f000013a7983 */ /* 0x000ee20000300a00 */
[----:B------:R-:W-:-:S03]  /*7b200*/  IMAD.MOV.U32 R17, RZ, RZ, R250 ;  /* 0x000000ffff117224 */ /* 0x000fc600078e00fa */
[----:B--2---:R-:W3:Y:S04]  /*7b210*/  LDL.LU.64 R56, [R1+0x82e8] ;  /* 0x0082e80001387983 */ /* 0x004ee80000300a00 */
[----:B------:R-:W-:Y:S01]  /*7b220*/  STL.64 [R1+0x1010], R64 ;  /* 0x0010104001007387 */ /* 0x000fe20000100a00 */
[----:B------:R-:W-:-:S03]  /*7b230*/  IMAD.MOV.U32 R16, RZ, RZ, R251 ;  /* 0x000000ffff107224 */ /* 0x000fc600078e00fb */
[----:B------:R2:W-:Y:S01]  /*7b240*/  STL.64 [R1+0x1018], R66 ;  /* 0x0010184201007387 */ /* 0x0005e20000100a00 */
[----:B------:R-:W-:-:S03]  /*7b250*/  IMAD.MOV.U32 R12, RZ, RZ, R103 ;  /* 0x000000ffff0c7224 */ /* 0x000fc600078e0067 */
[----:B--2---:R-:W2:Y:S04]  /*7b260*/  LDL.LU.64 R66, [R1+0x82e0] ;  /* 0x0082e00001427983 */ /* 0x004ea80000300a00 */
[----:B------:R-:W2:Y:S04]  /*7b270*/  LDL.LU.64 R64, [R1+0x82d8] ;  /* 0x0082d80001407983 */ /* 0x000ea80000300a00 */
[----:B------:R4:W-:Y:S04]  /*7b280*/  STL.64 [R1+0x1000], R248 ;  /* 0x001000f801007387 */ /* 0x0009e80000100a00 */
[----:B------:R-:W3:Y:S01]  /*7b290*/  LDL.LU.64 R250, [R1+0x82d0] ;  /* 0x0082d00001fa7983 */ /* 0x000ee20000300a00 */
[----:B------:R-:W-:-:S03]  /*7b2a0*/  MOV R13, R95 ;  /* 0x0000005f000d7202 */ /* 0x000fc60000000f00 */
[----:B----4-:R-:W3:Y:S04]  /*7b2b0*/  LDL.LU.64 R248, [R1+0x82c8] ;  /* 0x0082c80001f87983 */ /* 0x010ee80000300a00 */
[----:B------:R-:W-:Y:S04]  /*7b2c0*/  STL.64 [R1+0xfd0], R100 ;  /* 0x000fd06401007387 */ /* 0x000fe80000100a00 */
[----:B------:R4:W-:Y:S04]  /*7b2d0*/  STL [R1+0xfd8], R102 ;  /* 0x000fd86601007387 */ /* 0x0009e80000100800 */
[----:B----4-:R-:W4:Y:S04]  /*7b2e0*/  LDL.LU.64 R102, [R1+0x82c0] ;  /* 0x0082c00001667983 */ /* 0x010f280000300a00 */
[----:B------:R-:W4:Y:S04]  /*7b2f0*/  LDL.LU.64 R100, [R1+0x82b8] ;  /* 0x0082b80001647983 */ /* 0x000f280000300a00 */
[----:B------:R-:W-:Y:S04]  /*7b300*/  STL.64 [R1+0xfb0], R92 ;  /* 0x000fb05c01007387 */ /* 0x000fe80000100a00 */
[----:B------:R1:W-:Y:S04]  /*7b310*/  STL [R1+0xfb8], R94 ;  /* 0x000fb85e01007387 */ /* 0x0003e80000100800 */
[----:B-1----:R-:W2:Y:S04]  /*7b320*/  LDL.LU.64 R94, [R1+0x82b0] ;  /* 0x0082b000015e7983 */ /* 0x002ea80000300a00 */
[----:B------:R-:W3:Y:S04]  /*7b330*/  LDL.LU.64 R92, [R1+0x82a8] ;  /* 0x0082a800015c7983 */ /* 0x000ee80000300a00 */
[----:B------:R-:W4:Y:S04]  /*7b340*/  LDL.LU.64 R134, [R1+0x82a0] ;  /* 0x0082a00001867983 */ /* 0x000f280000300a00 */
[----:B------:R-:W2:Y:S04]  /*7b350*/  LDL.LU.64 R132, [R1+0x8298] ;  /* 0x0082980001847983 */ /* 0x000ea80000300a00 */
[----:B------:R1:W-:Y:S04]  /*7b360*/  STL.64 [R1+0xf80], R40 ;  /* 0x000f802801007387 */ /* 0x0003e80000100a00 */
[----:B------:R1:W-:Y:S04]  /*7b370*/  STL.64 [R1+0xf88], R42 ;  /* 0x000f882a01007387 */ /* 0x0003e80000100a00 */
[----:B-1----:R-:W3:Y:S04]  /*7b380*/  LDL.LU R40, [R1+0x130] ;  /* 0x0001300001287983 */ /* 0x002ee80000300800 */
[----:B------:R-:W3:Y:S04]  /*7b390*/  LDL.LU R41, [R1+0x134] ;  /* 0x0001340001297983 */ /* 0x000ee80000300800 */
[----:B------:R-:W3:Y:S04]  /*7b3a0*/  LDL.LU R42, [R1+0x138] ;  /* 0x00013800012a7983 */ /* 0x000ee80000300800 */
[----:B------:R-:W3:Y:S01]  /*7b3b0*/  LDL.LU R43, [R1+0x13c] ;  /* 0x00013c00012b7983 */ /* 0x000ee20000300800 */
[C---:B------:R-:W-:Y:S06]  /*7b3c0*/  HMMA.1688.F32.TF32 R136, R44.reuse, R6, R136 ;  /* 0x000000062c88723c */ /* 0x040fec0000081088 */
[C---:B------:R-:W-:Y:S06]  /*7b3d0*/  HMMA.1688.F32.TF32 R108, R44.reuse, R10, R108 ;  /* 0x0000000a2c6c723c */ /* 0x040fec000008106c */
[C---:B------:R-:W-:Y:S06]  /*7b3e0*/  HMMA.1688.F32.TF32 R104, R44.reuse, R14, R104 ;  /* 0x0000000e2c68723c */ /* 0x040fec0000081068 */
[----:B------:R-:W-:Y:S05]  /*7b3f0*/  HMMA.1688.F32.TF32 R112, R44, R18, R112 ;  /* 0x000000122c70723c */ /* 0x000fea0000081070 */
[----:B------:R1:W-:Y:S01]  /*7b400*/  STL.64 [R1+0xf70], R136 ;  /* 0x000f708801007387 */ /* 0x0003e20000100a00 */
[----:B------:R-:W-:-:S02]  /*7b410*/  IMAD.MOV.U32 R9, RZ, RZ, R138 ;  /* 0x000000ffff097224 */ /* 0x000fc400078e008a */
[----:B------:R-:W-:Y:S02]  /*7b420*/  IMAD.MOV.U32 R8, RZ, RZ, R139 ;  /* 0x000000ffff087224 */ /* 0x000fe400078e008b */
[----:B------:R-:W4:Y:S04]  /*7b430*/  LDL.LU.64 R138, [R1+0x8290] ;  /* 0x00829000018a7983 */ /* 0x000f280000300a00 */
[----:B-1----:R-:W2:Y:S04]  /*7b440*/  LDL.LU.64 R136, [R1+0x8288] ;  /* 0x0082880001887983 */ /* 0x002ea80000300a00 */
[----:B------:R-:W-:Y:S04]  /*7b450*/  STL.64 [R1+0xf60], R108 ;  /* 0x000f606c01007387 */ /* 0x000fe80000100a00 */
[----:B------:R1:W-:Y:S04]  /*7b460*/  STL.64 [R1+0xf68], R110 ;  /* 0x000f686e01007387 */ /* 0x0003e80000100a00 */
[----:B-1----:R-:W4:Y:S04]  /*7b470*/  LDL.LU.64 R110, [R1+0x8280] ;  /* 0x00828000016e7983 */ /* 0x002f280000300a00 */
[----:B------:R-:W2:Y:S04]  /*7b480*/  LDL.LU.64 R108, [R1+0x8278] ;  /* 0x00827800016c7983 */ /* 0x000ea80000300a00 */
[----:B------:R-:W-:Y:S04]  /*7b490*/  STL.64 [R1+0xf50], R104 ;  /* 0x000f506801007387 */ /* 0x000fe80000100a00 */
[----:B------:R1:W-:Y:S04]  /*7b4a0*/  STL.64 [R1+0xf58], R106 ;  /* 0x000f586a01007387 */ /* 0x0003e80000100a00 */
[----:B-1----:R-:W4:Y:S04]  /*7b4b0*/  LDL.LU.64 R106, [R1+0x8270] ;  /* 0x00827000016a7983 */ /* 0x002f280000300a00 */
[----:B------:R-:W2:Y:S04]  /*7b4c0*/  LDL.LU.64 R104, [R1+0x8268] ;  /* 0x0082680001687983 */ /* 0x000ea80000300a00 */
[----:B------:R-:W-:Y:S04]  /*7b4d0*/  STL.64 [R1+0xf40], R112 ;  /* 0x000f407001007387 */ /* 0x000fe80000100a00 */
[----:B------:R1:W-:Y:S04]  /*7b4e0*/  STL.64 [R1+0xf48], R114 ;  /* 0x000f487201007387 */ /* 0x0003e80000100a00 */
[----:B-1----:R-:W4:Y:S04]  /*7b4f0*/  LDL.LU.64 R114, [R1+0x8260] ;  /* 0x0082600001727983 */ /* 0x002f280000300a00 */
[----:B------:R-:W4:Y:S01]  /*7b500*/  LDL.LU.64 R112, [R1+0x8258] ;  /* 0x0082580001707983 */ /* 0x000f220000300a00 */
[C---:B------:R-:W-:Y:S06]  /*7b510*/  HMMA.1688.F32.TF32 R200, R44.reuse, R22, R200 ;  /* 0x000000162cc8723c */ /* 0x040fec00000810c8 */
[C---:B------:R-:W-:Y:S06]  /*7b520*/  HMMA.1688.F32.TF32 R172, R44.reuse, R26, R172 ;  /* 0x0000001a2cac723c */ /* 0x040fec00000810ac */
[----:B------:R-:W-:Y:S11]  /*7b530*/  HMMA.1688.F32.TF32 R232, R44, R34, R232 ;  /* 0x000000222ce8723c */ /* 0x000ff600000810e8 */
[----:B------:R-:W-:Y:S04]  /*7b540*/  STL.64 [R1+0xf30], R200 ;  /* 0x000f30c801007387 */ /* 0x000fe80000100a00 */
[----:B------:R1:W-:Y:S03]  /*7b550*/  STL.64 [R1+0xf38], R202 ;  /* 0x000f38ca01007387 */ /* 0x0003e60000100a00 */
[----:B------:R-:W-:Y:S01]  /*7b560*/  IMAD.MOV.U32 R21, RZ, RZ, R174 ;  /* 0x000000ffff157224 */ /* 0x000fe200078e00ae */
[----:B------:R-:W-:Y:S01]  /*7b570*/  MOV R20, R175 ;  /* 0x000000af00147202 */ /* 0x000fe20000000f00 */
[C---:B------:R-:W-:Y:S01]  /*7b580*/  HMMA.1688.F32.TF32 R68, R48.reuse, R10, R68 ;  /* 0x0000000a3044723c */ /* 0x040fe20000081044 */
[----:B-1----:R-:W2:Y:S04]  /*7b590*/  LDL.LU.64 R202, [R1+0x8250] ;  /* 0x0082500001ca7983 */ /* 0x002ea80000300a00 */
[----:B------:R-:W2:Y:S04]  /*7b5a0*/  LDL.LU.64 R200, [R1+0x8248] ;  /* 0x0082480001c87983 */ /* 0x000ea80000300a00 */
[----:B------:R1:W-:Y:S04]  /*7b5b0*/  STL.64 [R1+0xf20], R172 ;  /* 0x000f20ac01007387 */ /* 0x0003e80000100a00 */
[----:B------:R-:W2:Y:S04]  /*7b5c0*/  LDL.LU.64 R174, [R1+0x8240] ;  /* 0x0082400001ae7983 */ /* 0x000ea80000300a00 */
[----:B-1----:R-:W2:Y:S01]  /*7b5d0*/  LDL.LU.64 R172, [R1+0x8238] ;  /* 0x0082380001ac7983 */ /* 0x002ea20000300a00 */
[----:B------:R-:W-:Y:S06]  /*7b5e0*/  HMMA.1688.F32.TF32 R52, R48, R22, R52 ;  /* 0x000000163034723c */ /* 0x000fec0000081034 */
[----:B---3--:R-:W-:Y:S06]  /*7b5f0*/  HMMA.1688.F32.TF32 R40, R44, R30, R40 ;  /* 0x0000001e2c28723c */ /* 0x008fec0000081028 */
[----:B------:R-:W-:-:S15]  /*7b600*/  HMMA.1688.F32.TF32 R44, R48, R6, R228 ;  /* 0x00000006302c723c */ /* 0x000fde00000810e4 */
[----:B------:R-:W-:-:S02]  /*7b610*/  NOP ;  /* 0x0000000000007918 */ /* 0x000fc40000000000 */
[----:B------:R-:W-:Y:S04]  /*7b620*/  STL.64 [R1+0xf10], R40 ;  /* 0x000f102801007387 */ /* 0x000fe80000100a00 */
[----:B------:R-:W-:Y:S04]  /*7b630*/  STL.64 [R1+0xf18], R42 ;  /* 0x000f182a01007387 */ /* 0x000fe80000100a00 */
[----:B------:R-:W-:Y:S04]  /*7b640*/  STL.64 [R1+0xef0], R232 ;  /* 0x000ef0e801007387 */ /* 0x000fe80000100a00 */
[----:B------:R-:W-:Y:S04]  /*7b650*/  STL.64 [R1+0xef8], R234 ;  /* 0x000ef8ea01007387 */ /* 0x000fe80000100a00 */
[----:B------:R-:W-:Y:S04]  /*7b660*/  STL.64 [R1+0xed0], R44 ;  /* 0x000ed02c01007387 */ /* 0x000fe80000100a00 */
[----:B------:R1:W-:Y:S04]  /*7b670*/  STL.64 [R1+0xed8], R46 ;  /* 0x000ed82e01007387 */ /* 0x0003e80000100a00 */
[----:B------:R-:W-:Y:S04]  /*7b680*/  LDS R40, [R3+UR14+0x4100] ;  /* 0x0041000e03287984 */ /* 0x000fe80008000800 */
[----:B------:R-:W-:Y:S01]  /*7b690*/  LDS R42, [R3+UR14+0x6100] ;  /* 0x0061000e032a7984 */ /* 0x000fe20008000800 */
[C---:B-1----:R-:W-:Y:S03]  /*7b6a0*/  HMMA.1688.F32.TF32 R44, R48.reuse, R14, R204 ;  /* 0x0000000e302c723c */ /* 0x042fe600000810cc */
[----:B------:R-:W-:Y:S04]  /*7b6b0*/  STL.64 [R1+0xe90], R68 ;  /* 0x000e904401007387 */ /* 0x000fe80000100a00 */
[----:B------:R1:W-:Y:S04]  /*7b6c0*/  STL.64 [R1+0xe98], R70 ;  /* 0x000e984601007387 */ /* 0x0003e80000100a00 */
[----:B------:R-:W-:Y:S04]  /*7b6d0*/  LDS R41, [R252+UR14+0x4100] ;  /* 0x0041000efc297984 */ /* 0x000fe80008000800 */
[----:B------:R-:W3:Y:S01]  /*7b6e0*/  LDS R43, [R252+UR14+0x6100] ;  /* 0x0061000efc2b7984 */ /* 0x000ee20008000800 */
[C---:B-1----:R-:W-:Y:S07]  /*7b6f0*/  HMMA.1688.F32.TF32 R68, R48.reuse, R18, R208 ;  /* 0x000000123044723c */ /* 0x042fee00000810d0 */
[----:B------:R-:W-:Y:S04]  /*7b700*/  STL.64 [R1+0xe60], R44 ;  /* 0x000e602c01007387 */ /* 0x000fe80000100a00 */
[----:B------:R4:W-:Y:S02]  /*7b710*/  STL.64 [R1+0xe68], R46 ;  /* 0x000e682e01007387 */ /* 0x0009e40000100a00 */
[----:B----4-:R-:W-:Y:S10]  /*7b720*/  HMMA.1688.F32.TF32 R44, R48, R26, R112 ;  /* 0x0000001a302c723c */ /* 0x010ff40000081070 */
[----:B------:R-:W-:Y:S04]  /*7b730*/  STL.64 [R1+0xe30], R68 ;  /* 0x000e304401007387 */ /* 0x000fe80000100a00 */
[----:B------:R-:W-:Y:S04]  /*7b740*/  STL.64 [R1+0xe38], R70 ;  /* 0x000e384601007387 */ /* 0x000fe80000100a00 */
[----:B------:R-:W-:Y:S04]  /*7b750*/  STL.64 [R1+0xe00], R52 ;  /* 0x000e003401007387 */ /* 0x000fe80000100a00 */
[----:B------:R-:W-:Y:S01]  /*7b760*/  STL.64 [R1+0xe08], R54 ;  /* 0x000e083601007387 */ /* 0x000fe20000100a00 */
[----:B------:R-:W-:Y:S01]  /*7b770*/  IMAD.MOV.U32 R204, RZ, RZ, R107 ;  /* 0x000000ffffcc7224 */ /* 0x000fe200078e006b */
[----:B--2---:R-:W-:Y:S01]  /*7b780*/  MOV R207, R104 ;  /* 0x0000006800cf7202 */ /* 0x004fe20000000f00 */
[----:B------:R-:W-:-:S02]  /*7b790*/  IMAD.MOV.U32 R205, RZ, RZ, R106 ;  /* 0x000000ffffcd7224 */ /* 0x000fc400078e006a */
[----:B------:R-:W-:Y:S01]  /*7b7a0*/  IMAD.MOV.U32 R206, RZ, RZ, R105 ;  /* 0x000000ffffce7224 */ /* 0x000fe200078e0069 */
[----:B------:R1:W-:Y:S04]  /*7b7b0*/  STL.64 [R1+0xde0], R44 ;  /* 0x000de02c01007387 */ /* 0x0003e80000100a00 */
[----:B------:R2:W-:Y:S04]  /*7b7c0*/  STL.64 [R1+0xde8], R46 ;  /* 0x000de82e01007387 */ /* 0x0005e80000100a00 */
[----:B------:R-:W4:Y:S04]  /*7b7d0*/  LDL.LU R228, [R1+0x330] ;  /* 0x0003300001e47983 */ /* 0x000f280000300800 */
[----:B------:R-:W4:Y:S04]  /*7b7e0*/  LDL.LU R229, [R1+0x334] ;  /* 0x0003340001e57983 */ /* 0x000f280000300800 */
[----:B------:R-:W4:Y:S04]  /*7b7f0*/  LDL.LU R230, [R1+0x338] ;  /* 0x0003380001e67983 */ /* 0x000f280000300800 */
[----:B------:R-:W4:Y:S04]  /*7b800*/  LDL.LU R231, [R1+0x33c] ;  /* 0x00033c0001e77983 */ /* 0x000f280000300800 */
[----:B------:R-:W3:Y:S04]  /*7b810*/  LDL.LU R232, [R1+0x340] ;  /* 0x0003400001e87983 */ /* 0x000ee80000300800 */
[----:B------:R-:W3:Y:S01]  /*7b820*/  LDL.LU R233, [R1+0x344] ;  /* 0x0003440001e97983 */ /* 0x000ee20000300800 */
[----:B------:R-:W-:Y:S03]  /*7b830*/  HMMA.1688.F32.TF32 R204, R48, R30, R204 ;  /* 0x0000001e30cc723c */ /* 0x000fe600000810cc */
[----:B------:R-:W3:Y:S04]  /*7b840*/  LDL.LU R234, [R1+0x348] ;  /* 0x0003480001ea7983 */ /* 0x000ee80000300800 */
[----:B------:R-:W3:Y:S04]  /*7b850*/  LDL.LU R235, [R1+0x34c] ;  /* 0x00034c0001eb7983 */ /* 0x000ee80000300800 */
[----:B------:R-:W3:Y:S04]  /*7b860*/  LDL.LU R112, [R1+0x2e0] ;  /* 0x0002e00001707983 */ /* 0x000ee80000300800 */
[----:B------:R-:W3:Y:S04]  /*7b870*/  LDL.LU R113, [R1+0x2e4] ;  /* 0x0002e40001717983 */ /* 0x000ee80000300800 */
[----:B------:R-:W3:Y:S04]  /*7b880*/  LDL.LU R114, [R1+0x2e8] ;  /* 0x0002e80001727983 */ /* 0x000ee80000300800 */
[----:B------:R-:W3:Y:S04]  /*7b890*/  LDL.LU R115, [R1+0x2ec] ;  /* 0x0002ec0001737983 */ /* 0x000ee80000300800 */
[----:B-1----:R-:W3:Y:S04]  /*7b8a0*/  LDL.LU R44, [R1+0x2d0] ;  /* 0x0002d000012c7983 */ /* 0x002ee80000300800 */
[----:B------:R-:W3:Y:S04]  /*7b8b0*/  LDL.LU R45, [R1+0x2d4] ;  /* 0x0002d400012d7983 */ /* 0x000ee80000300800 */
[----:B--2---:R-:W2:Y:S04]  /*7b8c0*/  LDL.LU R46, [R1+0x2d8] ;  /* 0x0002d800012e7983 */ /* 0x004ea80000300800 */
[----:B------:R-:W2:Y:S01]  /*7b8d0*/  LDL.LU R47, [R1+0x2dc] ;  /* 0x0002dc00012f7983 */ /* 0x000ea20000300800 */
[----:B------:R-:W-:-:S03]  /*7b8e0*/  MOV R211, R108 ;  /* 0x0000006c00d37202 */ /* 0x000fc60000000f00 */
[----:B------:R-:W2:Y:S01]  /*7b8f0*/  LDL.LU R52, [R1+0x2b0] ;  /* 0x0002b00001347983 */ /* 0x000ea20000300800 */
[----:B------:R-:W-:-:S03]  /*7b900*/  IMAD.MOV.U32 R210, RZ, RZ, R109 ;  /* 0x000000ffffd27224 */ /* 0x000fc600078e006d */
[----:B------:R-:W2:Y:S01]  /*7b910*/  LDL.LU R53, [R1+0x2b4] ;  /* 0x0002b40001357983 */ /* 0x000ea20000300800 */
[----:B------:R-:W-:-:S03]  /*7b920*/  IMAD.MOV.U32 R209, RZ, RZ, R110 ;  /* 0x000000ffffd17224 */ /* 0x000fc600078e006e */
[----:B------:R-:W2:Y:S01]  /*7b930*/  LDL.LU R54, [R1+0x2b8] ;  /* 0x0002b80001367983 */ /* 0x000ea20000300800 */
[----:B------:R-:W-:-:S03]  /*7b940*/  IMAD.MOV.U32 R208, RZ, RZ, R111 ;  /* 0x000000ffffd07224 */ /* 0x000fc600078e006f */
[----:B------:R-:W2:Y:S04]  /*7b950*/  LDL.LU R55, [R1+0x2bc] ;  /* 0x0002bc0001377983 */ /* 0x000ea80000300800 */
[----:B------:R-:W2:Y:S04]  /*7b960*/  LDL.LU R108, [R1+0x360] ;  /* 0x00036000016c7983 */ /* 0x000ea80000300800 */
[----:B------:R-:W2:Y:S04]  /*7b970*/  LDL.LU R109, [R1+0x364] ;  /* 0x00036400016d7983 */ /* 0x000ea80000300800 */
[----:B------:R-:W2:Y:S04]  /*7b980*/  LDL.LU R110, [R1+0x368] ;  /* 0x00036800016e7983 */ /* 0x000ea80000300800 */
[----:B------:R-:W2:Y:S01]  /*7b990*/  LDL.LU R111, [R1+0x36c] ;  /* 0x00036c00016f7983 */ /* 0x000ea20000300800 */
[----:B------:R-:W-:-:S03]  /*7b9a0*/  IMAD.MOV.U32 R68, RZ, RZ, R136 ;  /* 0x000000ffff447224 */ /* 0x000fc600078e0088 */
[----:B------:R-:W2:Y:S01]  /*7b9b0*/  LDL.LU R104, [R1+0x350] ;  /* 0x0003500001687983 */ /* 0x000ea20000300800 */
[----:B------:R-:W-:-:S03]  /*7b9c0*/  IMAD.MOV.U32 R69, RZ, RZ, R137 ;  /* 0x000000ffff457224 */ /* 0x000fc600078e0089 */
[----:B------:R-:W2:Y:S01]  /*7b9d0*/  LDL.LU R105, [R1+0x354] ;  /* 0x0003540001697983 */ /* 0x000ea20000300800 */
[----:B------:R-:W-:-:S03]  /*7b9e0*/  IMAD.MOV.U32 R70, RZ, RZ, R138 ;  /* 0x000000ffff467224 */ /* 0x000fc600078e008a */
[----:B------:R-:W2:Y:S01]  /*7b9f0*/  LDL.LU R106, [R1+0x358] ;  /* 0x00035800016a7983 */ /* 0x000ea20000300800 */
[----:B------:R-:W-:-:S03]  /*7ba00*/  MOV R71, R139 ;  /* 0x0000008b00477202 */ /* 0x000fc60000000f00 */
[----:B------:R-:W2:Y:S04]  /*7ba10*/  LDL.LU R107, [R1+0x35c] ;  /* 0x00035c00016b7983 */ /* 0x000ea80000300800 */
[----:B------:R-:W2:Y:S04]  /*7ba20*/  LDL.LU R136, [R1+0x8234] ;  /* 0x0082340001887983 */ /* 0x000ea80000300800 */
[----:B------:R-:W2:Y:S04]  /*7ba30*/  LDL.LU R137, [R1+0x8230] ;  /* 0x0082300001897983 */ /* 0x000ea80000300800 */
[----:B------:R-:W2:Y:S04]  /*7ba40*/  LDL.LU R138, [R1+0x822c] ;  /* 0x00822c00018a7983 */ /* 0x000ea80000300800 */
[----:B------:R-:W2:Y:S04]  /*7ba50*/  LDL.LU R139, [R1+0x8228] ;  /* 0x00822800018b7983 */ /* 0x000ea80000300800 */
[----:B------:R-:W-:Y:S04]  /*7ba60*/  STL.64 [R1+0xdd0], R204 ;  /* 0x000dd0cc01007387 */ /* 0x000fe80000100a00 */
[----:B------:R1:W-:Y:S02]  /*7ba70*/  STL.64 [R1+0xdd8], R206 ;  /* 0x000dd8ce01007387 */ /* 0x0003e40000100a00 */
[----:B-1----:R-:W-:Y:S02]  /*7ba80*/  HMMA.1688.F32.TF32 R204, R48, R34, R208 ;  /* 0x0000002230cc723c */ /* 0x002fe400000810d0 */
[----:B------:R-:W2:-:S15]  /*7ba90*/  LDL.LU R48, [R1+0x2c0] ;  /* 0x0002c00001307983 */ /* 0x000e9e0000300800 */
[----:B------:R-:W-:-:S06]  /*7baa0*/  NOP ;  /* 0x0000000000007918 */ /* 0x000fcc0000000000 */
[----:B------:R1:W-:Y:S04]  /*7bab0*/  STL.64 [R1+0xda0], R204 ;  /* 0x000da0cc01007387 */ /* 0x0003e80000100a00 */
[----:B------:R1:W-:Y:S04]  /*7bac0*/  STL.64 [R1+0xda8], R206 ;  /* 0x000da8ce01007387 */ /* 0x0003e80000100a00 */
[----:B------:R-:W2:Y:S04]  /*7bad0*/  LDL.LU R49, [R1+0x2c4] ;  /* 0x0002c40001317983 */ /* 0x000ea80000300800 */
[----:B------:R-:W2:Y:S04]  /*7bae0*/  LDL.LU R50, [R1+0x2c8] ;  /* 0x0002c80001327983 */ /* 0x000ea80000300800 */
[----:B------:R-:W2:Y:S01]  /*7baf0*/  LDL.LU R51, [R1+0x2cc] ;  /* 0x0002cc0001337983 */ /* 0x000ea20000300800 */
[----:B-1----:R-:W-:-:S02]  /*7bb00*/  IMAD.MOV.U32 R204, RZ, RZ, R132 ;  /* 0x000000ffffcc7224 */ /* 0x002fc400078e0084 */
[----:B------:R-:W-:Y:S01]  /*7bb10*/  IMAD.MOV.U32 R205, RZ, RZ, R133 ;  /* 0x000000ffffcd7224 */ /* 0x000fe200078e0085 */
[----:B------:R-:W2:Y:S01]  /*7bb20*/  LDL.LU R132, [R1+0x8224] ;  /* 0x0082240001847983 */ /* 0x000ea20000300800 */
[----:B------:R-:W-:Y:S01]  /*7bb30*/  IMAD.MOV.U32 R206, RZ, RZ, R134 ;  /* 0x000000ffffce7224 */ /* 0x000fe200078e0086 */
[----:B------:R-:W-:Y:S02]  /*7bb40*/  MOV R207, R135 ;  /* 0x0000008700cf7202 */ /* 0x000fe40000000f00 */
[----:B------:R-:W2:Y:S01]  /*7bb50*/  LDL.LU R133, [R1+0x8220] ;  /* 0x0082200001857983 */ /* 0x000ea20000300800 */
[----:B------:R-:W-:-:S03]  /*7bb60*/  IMAD.MOV.U32 R208, RZ, RZ, R92 ;  /* 0x000000ffffd07224 */ /* 0x000fc600078e005c */
[----:B------:R-:W2:Y:S01]  /*7bb70*/  LDL.LU R134, [R1+0x821c] ;  /* 0x00821c0001867983 */ /* 0x000ea20000300800 */
[----:B------:R-:W-:-:S03]  /*7bb80*/  IMAD.MOV.U32 R209, RZ, RZ, R93 ;  /* 0x000000ffffd17224 */ /* 0x000fc600078e005d */
[----:B------:R-:W2:Y:S01]  /*7bb90*/  LDL.LU R135, [R1+0x8218] ;  /* 0x0082180001877983 */ /* 0x000ea20000300800 */
[----:B------:R-:W-:Y:S01]  /*7bba0*/  IMAD.MOV.U32 R210, RZ, RZ, R94 ;  /* 0x000000ffffd27224 */ /* 0x000fe200078e005e */
[----:B------:R-:W-:Y:S02]  /*7bbb0*/  MOV R211, R95 ;  /* 0x0000005f00d37202 */ /* 0x000fe40000000f00 */
[----:B------:R-:W2:Y:S04]  /*7bbc0*/  LDL.LU R92, [R1+0x8214] ;  /* 0x00821400015c7983 */ /* 0x000ea80000300800 */
[----:B------:R-:W2:Y:S04]  /*7bbd0*/  LDL.LU R93, [R1+0x8210] ;  /* 0x00821000015d7983 */ /* 0x000ea80000300800 */
[----:B------:R-:W2:Y:S04]  /*7bbe0*/  LDL.LU R94, [R1+0x820c] ;  /* 0x00820c00015e7983 */ /* 0x000ea80000300800 */
[----:B------:R-:W2:Y:S01]  /*7bbf0*/  LDL.LU R95, [R1+0x8208] ;  /* 0x00820800015f7983 */ /* 0x000ea20000300800 */
[C---:B----4-:R-:W-:Y:S06]  /*7bc00*/  HMMA.1688.F32.TF32 R228, R36.reuse, R34, R228 ;  /* 0x0000002224e4723c */ /* 0x050fec00000810e4 */
[C---:B---3--:R-:W-:Y:S06]  /*7bc10*/  HMMA.1688.F32.TF32 R232, R36.reuse, R30, R232 ;  /* 0x0000001e24e8723c */ /* 0x048fec00000810e8 */
[C---:B------:R-:W-:Y:S06]  /*7bc20*/  HMMA.1688.F32.TF32 R112, R36.reuse, R14, R112 ;  /* 0x0000000e2470723c */ /* 0x040fec0000081070 */
[C---:B--2---:R-:W-:Y:S06]  /*7bc30*/  HMMA.1688.F32.TF32 R44, R36.reuse, R6, R44 ;  /* 0x00000006242c723c */ /* 0x044fec000008102c */
[C---:B------:R-:W-:Y:S06]  /*7bc40*/  HMMA.1688.F32.TF32 R52, R36.reuse, R18, R52 ;  /* 0x000000122434723c */ /* 0x040fec0000081034 */
[-C--:B------:R-:W-:Y:S11]  /*7bc50*/  HMMA.1688.F32.TF32 R108, R36, R22.reuse, R108 ;  /* 0x00000016246c723c */ /* 0x080ff6000008106c */
[----:B------:R-:W-:Y:S04]  /*7bc60*/  STL.64 [R1+0xd80], R44 ;  /* 0x000d802c01007387 */ /* 0x000fe80000100a00 */
[----:B------:R-:W-:Y:S01]  /*7bc70*/  STL.64 [R1+0xd88], R46 ;  /* 0x000d882e01007387 */ /* 0x000fe20000100a00 */
[C---:B------:R-:W-:Y:S03]  /*7bc80*/  HMMA.1688.F32.TF32 R248, R40.reuse, R22, R248 ;  /* 0x0000001628f8723c */ /* 0x040fe600000810f8 */
[----:B------:R-:W-:Y:S03]  /*7bc90*/  LDS R44, [R0+UR14+0x4180] ;  /* 0x0041800e002c7984 */ /* 0x000fe60008000800 */
[-C--:B------:R-:W-:Y:S01]  /*7bca0*/  HMMA.1688.F32.TF32 R64, R40, R26.reuse, R64 ;  /* 0x0000001a2840723c */ /* 0x080fe20000081040 */
[----:B------:R-:W-:Y:S04]  /*7bcb0*/  LDS R46, [R0+UR14+0x6180] ;  /* 0x0061800e002e7984 */ /* 0x000fe80008000800 */
[----:B------:R-:W-:Y:S01]  /*7bcc0*/  LDS R45, [R2+UR14+0x4180] ;  /* 0x0041800e022d7984 */ /* 0x000fe20008000800 */
[C---:B------:R-:W-:Y:S03]  /*7bcd0*/  HMMA.1688.F32.TF32 R104, R36.reuse, R26, R104 ;  /* 0x0000001a2468723c */ /* 0x040fe60000081068 */
[----:B------:R-:W1:Y:S03]  /*7bce0*/  LDS R47, [R2+UR14+0x6180] ;  /* 0x0061800e022f7984 */ /* 0x000e660008000800 */
[----:B------:R-:W-:Y:S06]  /*7bcf0*/  HMMA.1688.F32.TF32 R48, R36, R10, R48 ;  /* 0x0000000a2430723c */ /* 0x000fec0000081030 */
[----:B------:R-:W-:-:S15]  /*7bd00*/  HMMA.1688.F32.TF32 R36, R40, R6, R68 ;  /* 0x000000062824723c */ /* 0x000fde0000081044 */
[----:B------:R-:W-:-:S02]  /*7bd10*/  NOP ;  /* 0x0000000000007918 */ /* 0x000fc40000000000 */
[----:B------:R-:W-:Y:S04]  /*7bd20*/  STL.64 [R1+0xd50], R48 ;  /* 0x000d503001007387 */ /* 0x000fe80000100a00 */
[----:B------:R-:W-:Y:S04]  /*7bd30*/  STL.64 [R1+0xd58], R50 ;  /* 0x000d583201007387 */ /* 0x000fe80000100a00 */
[----:B------:R-:W-:Y:S04]  /*7bd40*/  STL.64 [R1+0xd30], R112 ;  /* 0x000d307001007387 */ /* 0x000fe80000100a00 */
[----:B------:R2:W-:Y:S01]  /*7bd50*/  STL.64 [R1+0xd38], R114 ;  /* 0x000d387201007387 */ /* 0x0005e20000100a00 */
[C---:B------:R-:W-:Y:S03]  /*7bd60*/  HMMA.1688.F32.TF32 R68, R40.reuse, R10, R204 ;  /* 0x0000000a2844723c */ /* 0x040fe600000810cc */
[----:B------:R-:W-:Y:S03]  /*7bd70*/  LDS R48, [R3+UR14+0x4180] ;  /* 0x0041800e03307984 */ /* 0x000fe60008000800 */
[C---:B------:R-:W-:Y:S01]  /*7bd80*/  HMMA.1688.F32.TF32 R56, R40.reuse, R30, R56 ;  /* 0x0000001e2838723c */ /* 0x040fe20000081038 */
[----:B------:R-:W-:Y:S04]  /*7bd90*/  LDS R50, [R3+UR14+0x6180] ;  /* 0x0061800e03327984 */ /* 0x000fe80008000800 */
[----:B--2---:R-:W2:Y:S04]  /*7bda0*/  LDL.LU.64 R114, [R1+0x8200] ;  /* 0x0082000001727983 */ /* 0x004ea80000300a00 */
[----:B------:R-:W2:Y:S04]  /*7bdb0*/  LDL.LU.64 R112, [R1+0x81f8] ;  /* 0x0081f80001707983 */ /* 0x000ea80000300a00 */
[----:B------:R-:W-:Y:S04]  /*7bdc0*/  STL.64 [R1+0xce0], R52 ;  /* 0x000ce03401007387 */ /* 0x000fe80000100a00 */
[----:B------:R-:W-:Y:S04]  /*7bdd0*/  STL.64 [R1+0xce8], R54 ;  /* 0x000ce83601007387 */ /* 0x000fe80000100a00 */
[----:B------:R-:W-:Y:S04]  /*7bde0*/  STL.64 [R1+0xcd0], R108 ;  /* 0x000cd06c01007387 */ /* 0x000fe80000100a00 */
[----:B------:R3:W-:Y:S01]  /*7bdf0*/  STL.64 [R1+0xcd8], R110 ;  /* 0x000cd86e01007387 */ /* 0x0007e20000100a00 */
[C---:B------:R-:W-:Y:S03]  /*7be00*/  HMMA.1688.F32.TF32 R204, R40.reuse, R14, R208 ;  /* 0x0000000e28cc723c */ /* 0x040fe600000810d0 */
[----:B------:R-:W-:Y:S03]  /*7be10*/  LDS R49, [R252+UR14+0x4180] ;  /* 0x0041800efc317984 */ /* 0x000fe60008000800 */
[C---:B------:R-:W-:Y:S01]  /*7be20*/  HMMA.1688.F32.TF32 R60, R40.reuse, R34, R60 ;  /* 0x00000022283c723c */ /* 0x040fe2000008103c */
[----:B------:R-:W4:Y:S04]  /*7be30*/  LDS R51, [R252+UR14+0x6180] ;  /* 0x0061800efc337984 */ /* 0x000f280008000800 */
[----:B---3--:R-:W3:Y:S04]  /*7be40*/  LDL.LU.64 R110, [R1+0x81f0] ;  /* 0x0081f000016e7983 */ /* 0x008ee80000300a00 */
[----:B------:R-:W3:Y:S04]  /*7be50*/  LDL.LU.64 R108, [R1+0x81e8] ;  /* 0x0081e800016c7983 */ /* 0x000ee80000300a00 */
[----:B------:R-:W-:Y:S04]  /*7be60*/  STL.64 [R1+0xcc0], R104 ;  /* 0x000cc06801007387 */ /* 0x000fe80000100a00 */
[----:B------:R1:W-:Y:S04]  /*7be70*/  STL.64 [R1+0xcc8], R106 ;  /* 0x000cc86a01007387 */ /* 0x0003e80000100a00 */
[----:B------:R-:W-:Y:S04]  /*7be80*/  LDS R52, [R0+UR14+0x4200] ;  /* 0x0042000e00347984 */ /* 0x000fe80008000800 */
[----:B------:R-:W-:Y:S04]  /*7be90*/  LDS R54, [R0+UR14+0x6200] ;  /* 0x0062000e00367984 */ /* 0x000fe80008000800 */
[----:B-1----:R-:W2:Y:S04]  /*7bea0*/  LDL.LU.64 R106, [R1+0x81e0] ;  /* 0x0081e000016a7983 */ /* 0x002ea80000300a00 */
[----:B------:R-:W2:Y:S04]  /*7beb0*/  LDL.LU.64 R104, [R1+0x81d8] ;  /* 0x0081d80001687983 */ /* 0x000ea80000300a00 */
[----:B------:R1:W-:Y:S04]  /*7bec0*/  STL.64 [R1+0xc60], R232 ;  /* 0x000c60e801007387 */ /* 0x0003e80000100a00 */
[----:B------:R4:W-:Y:S04]  /*7bed0*/  STL.64 [R1+0xc68], R234 ;  /* 0x000c68ea01007387 */ /* 0x0009e80000100a00 */
[----:B------:R-:W-:Y:S04]  /*7bee0*/  LDS R53, [R2+UR14+0x4200] ;  /* 0x0042000e02357984 */ /* 0x000fe80008000800 */
[----:B-1----:R-:W3:Y:S04]  /*7bef0*/  LDL.LU R232, [R1+0x310] ;  /* 0x0003100001e87983 */ /* 0x002ee80000300800 */
[----:B------:R-:W-:Y:S04]  /*7bf00*/  STL.64 [R1+0xbf0], R228 ;  /* 0x000bf0e401007387 */ /* 0x000fe80000100a00 */
[----:B------:R-:W-:Y:S04]  /*7bf10*/  STL.64 [R1+0xbf8], R230 ;  /* 0x000bf8e601007387 */ /* 0x000fe80000100a00 */
[----:B------:R-:W-:Y:S04]  /*7bf20*/  STL.64 [R1+0xba0], R36 ;  /* 0x000ba02401007387 */ /* 0x000fe80000100a00 */
[----:B------:R1:W-:Y:S04]  /*7bf30*/  STL.64 [R1+0xba8], R38 ;  /* 0x000ba82601007387 */ /* 0x0003e80000100a00 */
[----:B------:R-:W3:Y:S04]  /*7bf40*/  LDL.LU R233, [R1+0x314] ;  /* 0x0003140001e97983 */ /* 0x000ee80000300800 */
[----:B----4-:R-:W3:Y:S01]  /*7bf50*/  LDL.LU R234, [R1+0x318] ;  /* 0x0003180001ea7983 */ /* 0x010ee20000300800 */
[----:B-1----:R-:W-:Y:S03]  /*7bf60*/  HMMA.1688.F32.TF32 R36, R40, R18, R100 ;  /* 0x000000122824723c */ /* 0x002fe60000081064 */
[----:B------:R-:W3:Y:S04]  /*7bf70*/  LDL.LU R235, [R1+0x31c] ;  /* 0x00031c0001eb7983 */ /* 0x000ee80000300800 */
[----:B------:R-:W4:Y:S04]  /*7bf80*/  LDL.LU R228, [R1+0x300] ;  /* 0x0003000001e47983 */ /* 0x000f280000300800 */
[----:B------:R-:W4:Y:S04]  /*7bf90*/  LDL.LU R229, [R1+0x304] ;  /* 0x0003040001e57983 */ /* 0x000f280000300800 */
[----:B------:R-:W4:Y:S04]  /*7bfa0*/  LDL.LU R230, [R1+0x308] ;  /* 0x0003080001e67983 */ /* 0x000f280000300800 */
[----:B------:R-:W4:Y:S04]  /*7bfb0*/  LDL.LU R231, [R1+0x30c] ;  /* 0x00030c0001e77983 */ /* 0x000f280000300800 */
[----:B------:R1:W-:Y:S04]  /*7bfc0*/  STL.64 [R1+0xb90], R68 ;  /* 0x000b904401007387 */ /* 0x0003e80000100a00 */
[----:B------:R1:W-:Y:S04]  /*7bfd0*/  STL.64 [R1+0xb98], R70 ;  /* 0x000b984601007387 */ /* 0x0003e80000100a00 */
[----:B------:R-:W4:Y:S04]  /*7bfe0*/  LDS R55, [R2+UR14+0x6200] ;  /* 0x0062000e02377984 */ /* 0x000f280008000800 */
[----:B-1----:R-:W2:Y:S04]  /*7bff0*/  LDL.LU R68, [R1+0x2a0] ;  /* 0x0002a00001447983 */ /* 0x002ea80000300800 */
[----:B------:R1:W-:Y:S04]  /*7c000*/  STL.64 [R1+0xb80], R204 ;  /* 0x000b80cc01007387 */ /* 0x0003e80000100a00 */
[----:B------:R1:W-:Y:S04]  /*7c010*/  STL.64 [R1+0xb88], R206 ;  /* 0x000b88ce01007387 */ /* 0x0003e80000100a00 */
[----:B------:R-:W-:Y:S04]  /*7c020*/  STL.64 [R1+0xb30], R36 ;  /* 0x000b302401007387 */ /* 0x000fe80000100a00 */
[----:B------:R-:W-:Y:S04]  /*7c030*/  STL.64 [R1+0xb38], R38 ;  /* 0x000b382601007387 */ /* 0x000fe80000100a00 */
[----:B------:R-:W2:Y:S04]  /*7c040*/  LDL.LU R69, [R1+0x2a4] ;  /* 0x0002a40001457983 */ /* 0x000ea80000300800 */
[----:B------:R-:W2:Y:S04]  /*7c050*/  LDL.LU R70, [R1+0x2a8] ;  /* 0x0002a80001467983 */ /* 0x000ea80000300800 */
[----:B------:R-:W2:Y:S04]  /*7c060*/  LDL.LU R71, [R1+0x2ac] ;  /* 0x0002ac0001477983 */ /* 0x000ea80000300800 */
[----:B-1----:R-:W2:Y:S04]  /*7c070*/  LDL.LU R204, [R1+0x290] ;  /* 0x0002900001cc7983 */ /* 0x002ea80000300800 */
[----:B------:R-:W2:Y:S04]  /*7c080*/  LDL.LU R205, [R1+0x294] ;  /* 0x0002940001cd7983 */ /* 0x000ea80000300800 */
[----:B------:R-:W2:Y:S04]  /*7c090*/  LDL.LU R206, [R1+0x298] ;  /* 0x0002980001ce7983 */ /* 0x000ea80000300800 */
[----:B------:R-:W2:Y:S04]  /*7c0a0*/  LDL.LU R207, [R1+0x29c] ;  /* 0x00029c0001cf7983 */ /* 0x000ea80000300800 */
        /* <DEDUP_REMOVED lines=8> */
[----:B------:R1:W-:Y:S04]  /*7c130*/  STL.64 [R1+0xb10], R248 ;  /* 0x000b10f801007387 */ /* 0x0003e80000100a00 */
[----:B------:R1:W-:Y:S04]  /*7c140*/  STL.64 [R1+0xb18], R250 ;  /* 0x000b18fa01007387 */ /* 0x0003e80000100a00 */
[----:B------:R-:W-:Y:S04]  /*7c150*/  LDS R36, [R3+UR14+0x4200] ;  /* 0x0042000e03247984 */ /* 0x000fe80008000800 */
[----:B-1----:R-:W4:Y:S04]  /*7c160*/  LDL.LU R248, [R1+0x320] ;  /* 0x0003200001f87983 */ /* 0x002f280000300800 */
[----:B------:R-:W4:Y:S04]  /*7c170*/  LDL.LU R249, [R1+0x324] ;  /* 0x0003240001f97983 */ /* 0x000f280000300800 */
[----:B------:R-:W4:Y:S04]  /*7c180*/  LDL.LU R250, [R1+0x328] ;  /* 0x0003280001fa7983 */ /* 0x000f280000300800 */
[----:B------:R-:W4:Y:S04]  /*7c190*/  LDL.LU R251, [R1+0x32c] ;  /* 0x00032c0001fb7983 */ /* 0x000f280000300800 */
[----:B------:R1:W-:Y:S04]  /*7c1a0*/  STL.64 [R1+0xaf0], R64 ;  /* 0x000af04001007387 */ /* 0x0003e80000100a00 */
[----:B------:R1:W-:Y:S04]  /*7c1b0*/  STL.64 [R1+0xaf8], R66 ;  /* 0x000af84201007387 */ /* 0x0003e80000100a00 */
[----:B------:R-:W-:Y:S04]  /*7c1c0*/  LDS R38, [R3+UR14+0x6200] ;  /* 0x0062000e03267984 */ /* 0x000fe80008000800 */
[----:B-1----:R-:W2:Y:S04]  /*7c1d0*/  LDL.LU R64, [R1+0x370] ;  /* 0x0003700001407983 */ /* 0x002ea80000300800 */
        /* <DEDUP_REMOVED lines=10> */
[----:B------:R-:W2:Y:S04]  /*7c280*/  LDL.LU R40, [R1+0x3b0] ;  /* 0x0003b00001287983 */ /* 0x000ea80000300800 */
[----:B------:R1:W-:Y:S04]  /*7c290*/  STL.64 [R1+0xa30], R60 ;  /* 0x000a303c01007387 */ /* 0x0003e80000100a00 */
[----:B------:R1:W-:Y:S04]  /*7c2a0*/  STL.64 [R1+0xa38], R62 ;  /* 0x000a383e01007387 */ /* 0x0003e80000100a00 */
[----:B------:R-:W2:Y:S04]  /*7c2b0*/  LDL.LU R41, [R1+0x3b4] ;  /* 0x0003b40001297983 */ /* 0x000ea80000300800 */
[----:B------:R-:W2:Y:S04]  /*7c2c0*/  LDL.LU R42, [R1+0x3b8] ;  /* 0x0003b800012a7983 */ /* 0x000ea80000300800 */
[----:B------:R-:W2:Y:S04]  /*7c2d0*/  LDL.LU R43, [R1+0x3bc] ;  /* 0x0003bc00012b7983 */ /* 0x000ea80000300800 */
[----:B-1----:R-:W4:Y:S04]  /*7c2e0*/  LDL.LU R60, [R1+0x390] ;  /* 0x00039000013c7983 */ /* 0x002f280000300800 */
[----:B------:R-:W4:Y:S04]  /*7c2f0*/  LDL.LU R61, [R1+0x394] ;  /* 0x00039400013d7983 */ /* 0x000f280000300800 */
[----:B------:R-:W4:Y:S04]  /*7c300*/  LDL.LU R62, [R1+0x398] ;  /* 0x00039800013e7983 */ /* 0x000f280000300800 */
[----:B------:R-:W4:Y:S04]  /*7c310*/  LDL.LU R63, [R1+0x39c] ;  /* 0x00039c00013f7983 */ /* 0x000f280000300800 */
[----:B------:R-:W1:Y:S01]  /*7c320*/  LDS R39, [R252+UR14+0x6200] ;  /* 0x0062000efc277984 */ /* 0x000e620008000800 */
[----:B---3--:R-:W-:-:S15]  /*7c330*/  HMMA.1688.F32.TF32 R100, R44, R6, R100 ;  /* 0x000000062c64723c */ /* 0x008fde0000081064 */
[----:B------:R-:W-:-:S08]  /*7c340*/  NOP ;  /* 0x0000000000007918 */ /* 0x000fd00000000000 */
[----:B------:R-:W-:Y:S04]  /*7c350*/  STL.64 [R1+0xa10], R100 ;  /* 0x000a106401007387 */ /* 0x000fe80000100a00 */
[----:B------:R3:W-:Y:S04]  /*7c360*/  STL.64 [R1+0xa18], R102 ;  /* 0x000a186601007387 */ /* 0x0007e80000100a00 */
[----:B---3--:R-:W3:Y:S04]  /*7c370*/  LDL.LU.64 R102, [R1+0x81d0] ;  /* 0x0081d00001667983 */ /* 0x008ee80000300a00 */
[----:B------:R-:W3:Y:S01]  /*7c380*/  LDL.LU.64 R100, [R1+0x81c8] ;  /* 0x0081c80001647983 */ /* 0x000ee20000300a00 */
[----:B--2---:R-:W-:-:S15]  /*7c390*/  HMMA.1688.F32.TF32 R40, R44, R10, R40 ;  /* 0x0000000a2c28723c */ /* 0x004fde0000081028 */
[----:B------:R-:W-:-:S08]  /*7c3a0*/  NOP ;  /* 0x0000000000007918 */ /* 0x000fd00000000000 */
[----:B------:R-:W-:Y:S04]  /*7c3b0*/  STL.64 [R1+0xa00], R40 ;  /* 0x000a002801007387 */ /* 0x000fe80000100a00 */
[----:B------:R4:W-:Y:S02]  /*7c3c0*/  STL.64 [R1+0xa08], R42 ;  /* 0x000a082a01007387 */ /* 0x0009e40000100a00 */
[C---:B----4-:R-:W-:Y:S06]  /*7c3d0*/  HMMA.1688.F32.TF32 R40, R44.reuse, R14, R60 ;  /* 0x0000000e2c28723c */ /* 0x050fec000008103c */
[----:B------:R-:W-:-:S15]  /*7c3e0*/  HMMA.1688.F32.TF32 R60, R44, R18, R56 ;  /* 0x000000122c3c723c */ /* 0x000fde0000081038 */
[----:B------:R-:W-:-:S02]  /*7c3f0*/  NOP ;  /* 0x0000000000007918 */ /* 0x000fc40000000000 */
[----:B------:R-:W-:Y:S04]  /*7c400*/  STL.64 [R1+0x9f0], R40 ;  /* 0x0009f02801007387 */ /* 0x000fe80000100a00 */
[----:B------:R2:W-:Y:S02]  /*7c410*/  STL.64 [R1+0x9f8], R42 ;  /* 0x0009f82a01007387 */ /* 0x0005e40000100a00 */
[C---:B--2---:R-:W-:Y:S02]  /*7c420*/  HMMA.1688.F32.TF32 R40, R44.reuse, R22, R64 ;  /* 0x000000162c28723c */ /* 0x044fe40000081040 */
[----:B------:R-:W-:Y:S04]  /*7c430*/  STL.64 [R1+0x9e0], R60 ;  /* 0x0009e03c01007387 */ /* 0x000fe80000100a00 */
[----:B------:R2:W-:Y:S01]  /*7c440*/  STL.64 [R1+0x9e8], R62 ;  /* 0x0009e83e01007387 */ /* 0x0005e20000100a00 */
[C---:B------:R-:W-:Y:S06]  /*7c450*/  HMMA.1688.F32.TF32 R56, R44.reuse, R26, R248 ;  /* 0x0000001a2c38723c */ /* 0x040fec00000810f8 */
[C---:B--2---:R-:W-:Y:S10]  /*7c460*/  HMMA.1688.F32.TF32 R60, R44.reuse, R30, R232 ;  /* 0x0000001e2c3c723c */ /* 0x044ff400000810e8 */
[----:B------:R-:W-:Y:S04]  /*7c470*/  STL.64 [R1+0x9d0], R40 ;  /* 0x0009d02801007387 */ /* 0x000fe80000100a00 */
[----:B------:R2:W-:Y:S02]  /*7c480*/  STL.64 [R1+0x9d8], R42 ;  /* 0x0009d82a01007387 */ /* 0x0005e40000100a00 */
[----:B--2---:R-:W-:Y:S02]  /*7c490*/  HMMA.1688.F32.TF32 R40, R44, R34, R228 ;  /* 0x000000222c28723c */ /* 0x004fe400000810e4 */
[----:B------:R-:W-:Y:S04]  /*7c4a0*/  STL.64 [R1+0x9c0], R56 ;  /* 0x0009c03801007387 */ /* 0x000fe80000100a00 */
[----:B------:R2:W-:Y:S01]  /*7c4b0*/  STL.64 [R1+0x9c8], R58 ;  /* 0x0009c83a01007387 */ /* 0x0005e20000100a00 */
[C---:B------:R-:W-:Y:S03]  /*7c4c0*/  HMMA.1688.F32.TF32 R44, R48.reuse, R10, R76 ;  /* 0x0000000a302c723c */ /* 0x040fe6000008104c */
[----:B------:R-:W-:Y:S04]  /*7c4d0*/  STL.64 [R1+0x9b0], R60 ;  /* 0x0009b03c01007387 */ /* 0x000fe80000100a00 */
[----:B------:R-:W-:Y:S01]  /*7c4e0*/  STL.64 [R1+0x9b8], R62 ;  /* 0x0009b83e01007387 */ /* 0x000fe20000100a00 */
[C---:B--2---:R-:W-:Y:S08]  /*7c4f0*/  HMMA.1688.F32.TF32 R56, R48.reuse, R6, R72 ;  /* 0x000000063038723c */ /* 0x044ff00000081048 */
[----:B------:R-:W-:Y:S04]  /*7c500*/  STL.64 [R1+0x980], R40 ;  /* 0x0009802801007387 */ /* 0x000fe80000100a00 */
[----:B------:R2:W-:Y:S02]  /*7c510*/  STL.64 [R1+0x988], R42 ;  /* 0x0009882a01007387 */ /* 0x0005e40000100a00 */
[C---:B--2---:R-:W-:Y:S09]  /*7c520*/  HMMA.1688.F32.TF32 R40, R48.reuse, R14, R80 ;  /* 0x0000000e3028723c */ /* 0x044ff20000081050 */
[----:B------:R-:W-:Y:S04]  /*7c530*/  STL.64 [R1+0x960], R56 ;  /* 0x0009603801007387 */ /* 0x000fe80000100a00 */
[----:B------:R2:W-:Y:S04]  /*7c540*/  STL.64 [R1+0x968], R58 ;  /* 0x0009683a01007387 */ /* 0x0005e80000100a00 */
[----:B------:R-:W-:Y:S04]  /*7c550*/  STL.64 [R1+0x930], R44 ;  /* 0x0009302c01007387 */ /* 0x000fe80000100a00 */
[----:B------:R4:W-:Y:S01]  /*7c560*/  STL.64 [R1+0x938], R46 ;  /* 0x0009382e01007387 */ /* 0x0009e20000100a00 */
[C---:B--2---:R-:W-:Y:S03]  /*7c570*/  HMMA.1688.F32.TF32 R56, R48.reuse, R18, R84 ;  /* 0x000000123038723c */ /* 0x044fe60000081054 */
[----:B------:R-:W-:Y:S03]  /*7c580*/  STL.64 [R1+0x8d0], R40 ;  /* 0x0008d02801007387 */ /* 0x000fe60000100a00 */
[C---:B----4-:R-:W-:Y:S01]  /*7c590*/  HMMA.1688.F32.TF32 R44, R48.reuse, R22, R88 ;  /* 0x00000016302c723c */ /* 0x050fe20000081058 */
[----:B------:R2:W-:Y:S05]  /*7c5a0*/  STL.64 [R1+0x8d8], R42 ;  /* 0x0008d82a01007387 */ /* 0x0005ea0000100a00 */
[C---:B--2---:R-:W-:Y:S11]  /*7c5b0*/  HMMA.1688.F32.TF32 R40, R48.reuse, R26, R188 ;  /* 0x0000001a3028723c */ /* 0x044ff600000810bc */
[----:B------:R-:W-:Y:S04]  /*7c5c0*/  STL.64 [R1+0x8a0], R56 ;  /* 0x0008a03801007387 */ /* 0x000fe80000100a00 */
[----:B------:R2:W-:Y:S04]  /*7c5d0*/  STL.64 [R1+0x8a8], R58 ;  /* 0x0008a83a01007387 */ /* 0x0005e80000100a00 */
[----:B------:R-:W-:Y:S04]  /*7c5e0*/  STL.64 [R1+0x890], R44 ;  /* 0x0008902c01007387 */ /* 0x000fe80000100a00 */
[----:B------:R4:W-:Y:S01]  /*7c5f0*/  STL.64 [R1+0x898], R46 ;  /* 0x0008982e01007387 */ /* 0x0009e20000100a00 */
[C---:B--2---:R-:W-:Y:S03]  /*7c600*/  HMMA.1688.F32.TF32 R56, R48.reuse, R30, R164 ;  /* 0x0000001e3038723c */ /* 0x044fe600000810a4 */
[----:B------:R-:W-:Y:S03]  /*7c610*/  STL.64 [R1+0x860], R40 ;  /* 0x0008602801007387 */ /* 0x000fe60000100a00 */
[----:B----4-:R-:W-:Y:S01]  /*7c620*/  HMMA.1688.F32.TF32 R44, R48, R34, R160 ;  /* 0x00000022302c723c */ /* 0x010fe200000810a0 */
[----:B------:R2:W-:Y:S04]  /*7c630*/  STL.64 [R1+0x868], R42 ;  /* 0x0008682a01007387 */ /* 0x0005e80000100a00 */
[----:B------:R-:W-:Y:S04]  /*7c640*/  LDS R48, [R0+UR14+0x4280] ;  /* 0x0042800e00307984 */ /* 0x000fe80008000800 */
[----:B------:R-:W-:Y:S01]  /*7c650*/  LDS R50, [R0+UR14+0x6280] ;  /* 0x0062800e00327984 */ /* 0x000fe20008000800 */
[C---:B--2---:R-:W-:Y:S07]  /*7c660*/  HMMA.1688.F32.TF32 R40, R52.reuse, R6, R68 ;  /* 0x000000063428723c */ /* 0x044fee0000081044 */
[----:B------:R-:W-:Y:S04]  /*7c670*/  STL.64 [R1+0x840], R56 ;  /* 0x0008403801007387 */ /* 0x000fe80000100a00 */
[----:B------:R-:W-:Y:S04]  /*7c680*/  STL.64 [R1+0x848], R58 ;  /* 0x0008483a01007387 */ /* 0x000fe80000100a00 */
[----:B------:R-:W-:Y:S04]  /*7c690*/  STL.64 [R1+0x800], R44 ;  /* 0x0008002c01007387 */ /* 0x000fe80000100a00 */
[----:B------:R2:W-:Y:S04]  /*7c6a0*/  STL.64 [R1+0x808], R46 ;  /* 0x0008082e01007387 */ /* 0x0005e80000100a00 */
[----:B------:R-:W-:Y:S04]  /*7c6b0*/  LDS R49, [R2+UR14+0x4280] ;  /* 0x0042800e02317984 */ /* 0x000fe80008000800 */
[----:B------:R-:W4:Y:S04]  /*7c6c0*/  LDS R51, [R2+UR14+0x6280] ;  /* 0x0062800e02337984 */ /* 0x000f280008000800 */
[----:B------:R-:W-:Y:S01]  /*7c6d0*/  STL.64 [R1+0x7e0], R40 ;  /* 0x0007e02801007387 */ /* 0x000fe20000100a00 */
[C---:B--2---:R-:W-:Y:S03]  /*7c6e0*/  HMMA.1688.F32.TF32 R44, R52.reuse, R10, R204 ;  /* 0x0000000a342c723c */ /* 0x044fe600000810cc */
[----:B------:R2:W-:Y:S03]  /*7c6f0*/  STL.64 [R1+0x7e8], R42 ;  /* 0x0007e82a01007387 */ /* 0x0005e60000100a00 */
[C---:B--2---:R-:W-:Y:S06]  /*7c700*/  HMMA.1688.F32.TF32 R40, R52.reuse, R14, R208 ;  /* 0x0000000e3428723c */ /* 0x044fec00000810d0 */
[C---:B---3--:R-:W-:Y:S11]  /*7c710*/  HMMA.1688.F32.TF32 R56, R52.reuse, R18, R100 ;  /* 0x000000123438723c */ /* 0x048ff60000081064 */
[----:B------:R-:W-:Y:S04]  /*7c720*/  STL.64 [R1+0x7a0], R44 ;  /* 0x0007a02c01007387 */ /* 0x000fe80000100a00 */
[----:B------:R2:W-:Y:S04]  /*7c730*/  STL.64 [R1+0x7a8], R46 ;  /* 0x0007a82e01007387 */ /* 0x0005e80000100a00 */
[----:B------:R-:W-:Y:S01]  /*7c740*/  STL.64 [R1+0x780], R40 ;  /* 0x0007802801007387 */ /* 0x000fe20000100a00 */
[C---:B--2---:R-:W-:Y:S03]  /*7c750*/  HMMA.1688.F32.TF32 R44, R52.reuse, R22, R104 ;  /* 0x00000016342c723c */ /* 0x044fe60000081068 */
[----:B------:R2:W-:Y:S03]  /*7c760*/  STL.64 [R1+0x788], R42 ;  /* 0x0007882a01007387 */ /* 0x0005e60000100a00 */
[----:B--2---:R-:W-:Y:S01]  /*7c770*/  HMMA.1688.F32.TF32 R40, R52, R26, R108 ;  /* 0x0000001a3428723c */ /* 0x004fe2000008106c */
[----:B------:R-:W-:Y:S04]  /*7c780*/  STL.64 [R1+0x760], R56 ;  /* 0x0007603801007387 */ /* 0x000fe80000100a00 */
[----:B------:R2:W-:-:S12]  /*7c790*/  STL.64 [R1+0x768], R58 ;  /* 0x0007683a01007387 */ /* 0x0005d80000100a00 */
[----:B------:R-:W-:Y:S04]  /*7c7a0*/  STL.64 [R1+0x750], R44 ;  /* 0x0007502c01007387 */ /* 0x000fe80000100a00 */
[----:B------:R3:W-:Y:S01]  /*7c7b0*/  STL.64 [R1+0x758], R46 ;  /* 0x0007582e01007387 */ /* 0x0007e20000100a00 */
[C---:B--2---:R-:W-:Y:S03]  /*7c7c0*/  HMMA.1688.F32.TF32 R56, R52.reuse, R30, R112 ;  /* 0x0000001e3438723c */ /* 0x044fe60000081070 */
[----:B------:R-:W-:Y:S03]  /*7c7d0*/  STL.64 [R1+0x710], R40 ;  /* 0x0007102801007387 */ /* 0x000fe60000100a00 */
[----:B---3--:R-:W-:Y:S01]  /*7c7e0*/  HMMA.1688.F32.TF32 R44, R52, R34, R92 ;  /* 0x00000022342c723c */ /* 0x008fe2000008105c */
[----:B------:R2:W-:Y:S05]  /*7c7f0*/  STL.64 [R1+0x718], R42 ;  /* 0x0007182a01007387 */ /* 0x0005ea0000100a00 */
[C---:B-1----:R-:W-:Y:S06]  /*7c800*/  HMMA.1688.F32.TF32 R64, R36.reuse, R26, R124 ;  /* 0x0000001a2440723c */ /* 0x042fec000008107c */
[----:B------:R-:W-:Y:S01]  /*7c810*/  HMMA.1688.F32.TF32 R60, R36, R30, R180 ;  /* 0x0000001e243c723c */ /* 0x000fe200000810b4 */
[----:B------:R-:W-:-:S02]  /*7c820*/  IMAD.MOV.U32 R208, RZ, RZ, R168 ;  /* 0x000000ffffd07224 */ /* 0x000fc400078e00a8 */
[----:B------:R-:W-:Y:S01]  /*7c830*/  IMAD.MOV.U32 R209, RZ, RZ, R169 ;  /* 0x000000ffffd17224 */ /* 0x000fe200078e00a9 */
[----:B------:R-:W-:Y:S01]  /*7c840*/  MOV R211, R155 ;  /* 0x0000009b00d37202 */ /* 0x000fe20000000f00 */
[----:B------:R-:W-:Y:S01]  /*7c850*/  IMAD.MOV.U32 R210, RZ, RZ, R170 ;  /* 0x000000ffffd27224 */ /* 0x000fe200078e00aa */
[C---:B--2---:R-:W-:Y:S01]  /*7c860*/  HMMA.1688.F32.TF32 R40, R36.reuse, R6, R96 ;  /* 0x000000062428723c */ /* 0x044fe20000081060 */
[----:B------:R-:W-:Y:S04]  /*7c870*/  STL.64 [R1+0x6e0], R56 ;  /* 0x0006e03801007387 */ /* 0x000fe80000100a00 */
[----:B------:R1:W-:Y:S04]  /*7c880*/  STL.64 [R1+0x6e8], R58 ;  /* 0x0006e83a01007387 */ /* 0x0003e80000100a00 */
[----:B------:R-:W-:Y:S04]  /*7c890*/  STL.64 [R1+0x670], R44 ;  /* 0x0006702c01007387 */ /* 0x000fe80000100a00 */
[----:B------:R-:W-:Y:S01]  /*7c8a0*/  STL.64 [R1+0x678], R46 ;  /* 0x0006782e01007387 */ /* 0x000fe20000100a00 */
[----:B-1----:R-:W-:Y:S01]  /*7c8b0*/  HMMA.1688.F32.TF32 R56, R36, R18, R192 ;  /* 0x000000122438723c */ /* 0x002fe200000810c0 */
[----:B------:R-:W-:-:S02]  /*7c8c0*/  IMAD.MOV.U32 R204, RZ, RZ, R148 ;  /* 0x000000ffffcc7224 */ /* 0x000fc400078e0094 */
[----:B------:R-:W-:Y:S02]  /*7c8d0*/  IMAD.MOV.U32 R205, RZ, RZ, R154 ;  /* 0x000000ffffcd7224 */ /* 0x000fe400078e009a */
[----:B------:R-:W-:-:S04]  /*7c8e0*/  IMAD.MOV.U32 R206, RZ, RZ, R153 ;  /* 0x000000ffffce7224 */ /* 0x000fc800078e0099 */
[----:B------:R-:W-:Y:S04]  /*7c8f0*/  STL.64 [R1+0x650], R40 ;  /* 0x0006502801007387 */ /* 0x000fe80000100a00 */
[----:B------:R1:W-:Y:S01]  /*7c900*/  STL.64 [R1+0x658], R42 ;  /* 0x0006582a01007387 */ /* 0x0003e20000100a00 */
[----:B------:R-:W-:Y:S01]  /*7c910*/  MOV R207, R146 ;  /* 0x0000009200cf7202 */ /* 0x000fe20000000f00 */
[----:B------:R-:W-:Y:S02]  /*7c920*/  IMAD.MOV.U32 R232, RZ, RZ, R145 ;  /* 0x000000ffffe87224 */ /* 0x000fe400078e0091 */
[----:B------:R-:W-:Y:S01]  /*7c930*/  IMAD.MOV.U32 R233, RZ, RZ, R144 ;  /* 0x000000ffffe97224 */ /* 0x000fe200078e0090 */
[----:B------:R-:W-:Y:S01]  /*7c940*/  MOV R235, R152 ;  /* 0x0000009800eb7202 */ /* 0x000fe20000000f00 */
[----:B------:R-:W-:Y:S01]  /*7c950*/  IMAD.MOV.U32 R234, RZ, RZ, R149 ;  /* 0x000000ffffea7224 */ /* 0x000fe200078e0095 */
[----:B------:R-:W-:Y:S01]  /*7c960*/  MOV R228, R140 ;  /* 0x0000008c00e47202 */ /* 0x000fe20000000f00 */
[----:B------:R-:W-:-:S02]  /*7c970*/  IMAD.MOV.U32 R229, RZ, RZ, R141 ;  /* 0x000000ffffe57224 */ /* 0x000fc400078e008d */
[----:B------:R-:W-:Y:S02]  /*7c980*/  IMAD.MOV.U32 R230, RZ, RZ, R142 ;  /* 0x000000ffffe67224 */ /* 0x000fe400078e008e */
[----:B------:R-:W-:Y:S01]  /*7c990*/  IMAD.MOV.U32 R231, RZ, RZ, R143 ;  /* 0x000000ffffe77224 */ /* 0x000fe200078e008f */
[C---:B-1----:R-:W-:Y:S01]  /*7c9a0*/  HMMA.1688.F32.TF32 R40, R36.reuse, R10, R116 ;  /* 0x0000000a2428723c */ /* 0x042fe20000081074 */
[----:B------:R-:W-:Y:S01]  /*7c9b0*/  MOV R68, R147 ;  /* 0x0000009300447202 */ /* 0x000fe20000000f00 */
[----:B------:R-:W-:Y:S01]  /*7c9c0*/  IMAD.MOV.U32 R69, RZ, RZ, R150 ;  /* 0x000000ffff457224 */ /* 0x000fe200078e0096 */
[----:B------:R-:W-:Y:S01]  /*7c9d0*/  LDS R52, [R3+UR14+0x4280] ;  /* 0x0042800e03347984 */ /* 0x000fe20008000800 */
[----:B------:R-:W-:Y:S02]  /*7c9e0*/  IMAD.MOV.U32 R70, RZ, RZ, R151 ;  /* 0x000000ffff467224 */ /* 0x000fe400078e0097 */
[----:B------:R-:W-:Y:S01]  /*7c9f0*/  IMAD.MOV.U32 R71, RZ, RZ, R171 ;  /* 0x000000ffff477224 */ /* 0x000fe200078e00ab */
[----:B------:R-:W-:Y:S04]  /*7ca00*/  LDS R54, [R3+UR14+0x6280] ;  /* 0x0062800e03367984 */ /* 0x000fe80008000800 */
[----:B------:R-:W-:Y:S04]  /*7ca10*/  LDS R53, [R252+UR14+0x4280] ;  /* 0x0042800efc357984 */ /* 0x000fe80008000800 */
[----:B------:R-:W-:Y:S04]  /*7ca20*/  LDS R55, [R252+UR14+0x6280] ;  /* 0x0062800efc377984 */ /* 0x000fe80008000800 */
[----:B------:R-:W-:Y:S04]  /*7ca30*/  LDS R44, [R0+UR14+0x4300] ;  /* 0x0043000e002c7984 */ /* 0x000fe80008000800 */
[----:B------:R-:W-:Y:S04]  /*7ca40*/  STL.64 [R1+0x620], R40 ;  /* 0x0006202801007387 */ /* 0x000fe80000100a00 */
[----:B------:R1:W-:Y:S04]  /*7ca50*/  STL.64 [R1+0x628], R42 ;  /* 0x0006282a01007387 */ /* 0x0003e80000100a00 */
[----:B------:R-:W-:Y:S04]  /*7ca60*/  LDS R46, [R0+UR14+0x6300] ;  /* 0x0063000e002e7984 */ /* 0x000fe80008000800 */
[----:B------:R-:W-:Y:S01]  /*7ca70*/  LDS R45, [R2+UR14+0x4300] ;  /* 0x0043000e022d7984 */ /* 0x000fe20008000800 */
[C---:B-1----:R-:W-:Y:S03]  /*7ca80*/  HMMA.1688.F32.TF32 R40, R36.reuse, R14, R120 ;  /* 0x0000000e2428723c */ /* 0x042fe60000081078 */
[----:B------:R-:W1:Y:S04]  /*7ca90*/  LDS R47, [R2+UR14+0x6300] ;  /* 0x0063000e022f7984 */ /* 0x000e680008000800 */
[----:B------:R-:W-:Y:S04]  /*7caa0*/  LDS R124, [R3+UR14+0x4480] ;  /* 0x0044800e037c7984 */ /* 0x000fe80008000800 */
[----:B------:R-:W-:Y:S04]  /*7cab0*/  LDS R126, [R3+UR14+0x6480] ;  /* 0x0064800e037e7984 */ /* 0x000fe80008000800 */
[----:B------:R-:W-:Y:S04]  /*7cac0*/  LDS R125, [R252+UR14+0x4480] ;  /* 0x0044800efc7d7984 */ /* 0x000fe80008000800 */
[----:B------:R-:W-:Y:S04]  /*7cad0*/  LDS R127, [R252+UR14+0x6480] ;  /* 0x0064800efc7f7984 */ /* 0x000fe80008000800 */
[----:B------:R-:W-:Y:S04]  /*7cae0*/  STL.64 [R1+0x610], R40 ;  /* 0x0006102801007387 */ /* 0x000fe80000100a00 */
[----:B------:R-:W-:Y:S04]  /*7caf0*/  STL.64 [R1+0x618], R42 ;  /* 0x0006182a01007387 */ /* 0x000fe80000100a00 */
[----:B------:R-:W-:Y:S04]  /*7cb00*/  STL.64 [R1+0x5d0], R56 ;  /* 0x0005d03801007387 */ /* 0x000fe80000100a00 */
[----:B------:R2:W-:Y:S04]  /*7cb10*/  STL.64 [R1+0x5d8], R58 ;  /* 0x0005d83a01007387 */ /* 0x0005e80000100a00 */
[----:B------:R-:W-:Y:S04]  /*7cb20*/  LDS R40, [R3+UR14+0x4300] ;  /* 0x0043000e03287984 */ /* 0x000fe80008000800 */
[----:B------:R-:W-:Y:S01]  /*7cb30*/  LDS R42, [R3+UR14+0x6300] ;  /* 0x0063000e032a7984 */ /* 0x000fe20008000800 */
[----:B--2---:R-:W-:Y:S03]  /*7cb40*/  HMMA.1688.F32.TF32 R56, R36, R22, R128 ;  /* 0x000000162438723c */ /* 0x004fe60000081080 */
[----:B------:R-:W-:Y:S04]  /*7cb50*/  LDS R41, [R252+UR14+0x4300] ;  /* 0x0043000efc297984 */ /* 0x000fe80008000800 */
[----:B------:R-:W2:-:S15]  /*7cb60*/  LDS R43, [R252+UR14+0x6300] ;  /* 0x0063000efc2b7984 */ /* 0x000e9e0008000800 */
[----:B------:R-:W-:-:S01]  /*7cb70*/  NOP ;  /* 0x0000000000007918 */ /* 0x000fc20000000000 */
[----:B------:R-:W-:Y:S04]  /*7cb80*/  STL.64 [R1+0x590], R56 ;  /* 0x0005903801007387 */ /* 0x000fe80000100a00 */
[----:B------:R3:W-:Y:S02]  /*7cb90*/  STL.64 [R1+0x598], R58 ;  /* 0x0005983a01007387 */ /* 0x0007e40000100a00 */
[----:B---3--:R-:W-:Y:S06]  /*7cba0*/  HMMA.1688.F32.TF32 R56, R36, R34, R196 ;  /* 0x000000222438723c */ /* 0x008fec00000810c4 */
[C---:B----4-:R-:W-:Y:S01]  /*7cbb0*/  HMMA.1688.F32.TF32 R36, R48.reuse, R6, R132 ;  /* 0x000000063024723c */ /* 0x050fe20000081084 */
[----:B------:R-:W-:Y:S04]  /*7cbc0*/  STL.64 [R1+0x580], R64 ;  /* 0x0005804001007387 */ /* 0x000fe80000100a00 */
[----:B------:R-:W-:Y:S04]  /*7cbd0*/  STL.64 [R1+0x588], R66 ;  /* 0x0005884201007387 */ /* 0x000fe80000100a00 */
[----:B------:R-:W-:Y:S04]  /*7cbe0*/  STL.64 [R1+0x550], R60 ;  /* 0x0005503c01007387 */ /* 0x000fe80000100a00 */
[----:B------:R3:W-:Y:S04]  /*7cbf0*/  STL.64 [R1+0x558], R62 ;  /* 0x0005583e01007387 */ /* 0x0007e80000100a00 */
[----:B------:R-:W-:Y:S04]  /*7cc00*/  STL.64 [R1+0x520], R56 ;  /* 0x0005203801007387 */ /* 0x000fe80000100a00 */
[----:B------:R4:W-:Y:S01]  /*7cc10*/  STL.64 [R1+0x528], R58 ;  /* 0x0005283a01007387 */ /* 0x0009e20000100a00 */
[C---:B---3--:R-:W-:Y:S03]  /*7cc20*/  HMMA.1688.F32.TF32 R60, R48.reuse, R10, R136 ;  /* 0x0000000a303c723c */ /* 0x048fe60000081088 */
[----:B------:R-:W-:Y:S04]  /*7cc30*/  STL.64 [R1+0x510], R36 ;  /* 0x0005102401007387 */ /* 0x000fe80000100a00 */
[----:B------:R3:W-:Y:S01]  /*7cc40*/  STL.64 [R1+0x518], R38 ;  /* 0x0005182601007387 */ /* 0x0007e20000100a00 */
[C---:B----4-:R-:W-:Y:S06]  /*7cc50*/  HMMA.1688.F32.TF32 R56, R48.reuse, R14, R172 ;  /* 0x0000000e3038723c */ /* 0x050fec00000810ac */
[----:B---3--:R-:W-:Y:S09]  /*7cc60*/  HMMA.1688.F32.TF32 R36, R48, R18, R200 ;  /* 0x000000123024723c */ /* 0x008ff200000810c8 */
[----:B------:R-:W-:Y:S04]  /*7cc70*/  STL.64 [R1+0x500], R60 ;  /* 0x0005003c01007387 */ /* 0x000fe80000100a00 */
[----:B------:R-:W-:Y:S04]  /*7cc80*/  STL.64 [R1+0x508], R62 ;  /* 0x0005083e01007387 */ /* 0x000fe80000100a00 */
[----:B------:R3:W-:Y:S04]  /*7cc90*/  STL.64 [R1+0x4f0], R56 ;  /* 0x0004f03801007387 */ /* 0x0007e80000100a00 */
[----:B------:R4:W-:Y:S04]  /*7cca0*/  STL.64 [R1+0x4f8], R58 ;  /* 0x0004f83a01007387 */ /* 0x0009e80000100a00 */
[----:B------:R-:W2:Y:S04]  /*7ccb0*/  LDL.LU R168, [R1+0x81c0] ;  /* 0x0081c00001a87983 */ /* 0x000ea80000300800 */
[----:B------:R-:W-:Y:S04]  /*7ccc0*/  STL.64 [R1+0x4a0], R36 ;  /* 0x0004a02401007387 */ /* 0x000fe80000100a00 */
[----:B------:R-:W-:Y:S04]  /*7ccd0*/  STL.64 [R1+0x4a8], R38 ;  /* 0x0004a82601007387 */ /* 0x000fe80000100a00 */
[----:B------:R-:W2:Y:S04]  /*7cce0*/  LDL.LU R169, [R1+0x81bc] ;  /* 0x0081bc0001a97983 */ /* 0x000ea80000300800 */
[----:B------:R-:W2:Y:S04]  /*7ccf0*/  LDL.LU R170, [R1+0x81b8] ;  /* 0x0081b80001aa7983 */ /* 0x000ea80000300800 */
[----:B------:R-:W3:Y:S04]  /*7cd00*/  LDL.LU R155, [R1+0x81b4] ;  /* 0x0081b400019b7983 */ /* 0x000ee80000300800 */
[----:B------:R-:W4:Y:S04]  /*7cd10*/  LDL.LU R148, [R1+0x81b0] ;  /* 0x0081b00001947983 */ /* 0x000f280000300800 */
[----:B------:R-:W2:Y:S04]  /*7cd20*/  LDL.LU R154, [R1+0x81ac] ;  /* 0x0081ac00019a7983 */ /* 0x000ea80000300800 */
[----:B------:R-:W2:Y:S04]  /*7cd30*/  LDL.LU R153, [R1+0x81a8] ;  /* 0x0081a80001997983 */ /* 0x000ea80000300800 */
[----:B------:R-:W2:Y:S04]  /*7cd40*/  LDL.LU R146, [R1+0x81a4] ;  /* 0x0081a40001927983 */ /* 0x000ea80000300800 */
[----:B------:R-:W2:Y:S04]  /*7cd50*/  LDL.LU R145, [R1+0x81a0] ;  /* 0x0081a00001917983 */ /* 0x000ea80000300800 */
[----:B------:R-:W2:Y:S04]  /*7cd60*/  LDL.LU R144, [R1+0x819c] ;  /* 0x00819c0001907983 */ /* 0x000ea80000300800 */
[----:B------:R-:W2:Y:S04]  /*7cd70*/  LDL.LU R149, [R1+0x8198] ;  /* 0x0081980001957983 */ /* 0x000ea80000300800 */
[----:B------:R-:W2:Y:S04]  /*7cd80*/  LDL.LU R152, [R1+0x8194] ;  /* 0x0081940001987983 */ /* 0x000ea80000300800 */
[----:B------:R-:W-:Y:S04]  /*7cd90*/  LDS R36, [R0+UR14+0x4380] ;  /* 0x0043800e00247984 */ /* 0x000fe80008000800 */
[----:B------:R-:W-:Y:S04]  /*7cda0*/  LDS R38, [R0+UR14+0x6380] ;  /* 0x0063800e00267984 */ /* 0x000fe80008000800 */
[----:B------:R-:W-:Y:S04]  /*7cdb0*/  LDS R37, [R2+UR14+0x4380] ;  /* 0x0043800e02257984 */ /* 0x000fe80008000800 */
[----:B------:R-:W1:Y:S01]  /*7cdc0*/  LDS R39, [R2+UR14+0x6380] ;  /* 0x0063800e02277984 */ /* 0x000e620008000800 */
[----:B---3--:R-:W-:Y:S01]  /*7cdd0*/  MOV R251, R155 ;  /* 0x0000009b00fb7202 */ /* 0x008fe20000000f00 */
[----:B----4-:R-:W-:-:S02]  /*7cde0*/  IMAD.MOV.U32 R250, RZ, RZ, R148 ;  /* 0x000000fffffa7224 */ /* 0x010fc400078e0094 */
[----:B--2---:R-:W-:Y:S02]  /*7cdf0*/  IMAD.MOV.U32 R249, RZ, RZ, R154 ;  /* 0x000000fffff97224 */ /* 0x004fe400078e009a */
[----:B------:R-:W-:Y:S02]  /*7ce00*/  IMAD.MOV.U32 R248, RZ, RZ, R153 ;  /* 0x000000fffff87224 */ /* 0x000fe400078e0099 */
[----:B------:R-:W2:Y:S04]  /*7ce10*/  LDL.LU R153, [R1+0x8190] ;  /* 0x0081900001997983 */ /* 0x000ea80000300800 */
[----:B------:R-:W3:Y:S04]  /*7ce20*/  LDL.LU R154, [R1+0x818c] ;  /* 0x00818c00019a7983 */ /* 0x000ee80000300800 */
[----:B------:R-:W4:Y:S04]  /*7ce30*/  LDL.LU R148, [R1+0x8188] ;  /* 0x0081880001947983 */ /* 0x000f280000300800 */
[----:B------:R-:W4:Y:S04]  /*7ce40*/  LDL.LU R155, [R1+0x8184] ;  /* 0x00818400019b7983 */ /* 0x000f280000300800 */
[----:B------:R-:W4:Y:S01]  /*7ce50*/  LDL.LU R56, [R1+0x4c0] ;  /* 0x0004c00001387983 */ /* 0x000f220000300800 */
[----:B------:R-:W-:-:S03]  /*7ce60*/  IMAD.MOV.U32 R59, RZ, RZ, R152 ;  /* 0x000000ffff3b7224 */ /* 0x000fc600078e0098 */
[----:B------:R-:W4:Y:S04]  /*7ce70*/  LDL.LU R57, [R1+0x4c4] ;  /* 0x0004c40001397983 */ /* 0x000f280000300800 */
[----:B------:R-:W4:Y:S04]  /*7ce80*/  LDL.LU R58, [R1+0x4c8] ;  /* 0x0004c800013a7983 */ /* 0x000f280000300800 */
[----:B------:R-:W4:Y:S01]  /*7ce90*/  LDL.LU R152, [R1+0x8180] ;  /* 0x0081800001987983 */ /* 0x000f220000300800 */
[----:B--2---:R-:W-:Y:S01]  /*7cea0*/  IMAD.MOV.U32 R63, RZ, RZ, R153 ;  /* 0x000000ffff3f7224 */ /* 0x004fe200078e0099 */
[----:B---3--:R-:W-:Y:S01]  /*7ceb0*/  MOV R62, R154 ;  /* 0x0000009a003e7202 */ /* 0x008fe20000000f00 */
[----:B----4-:R-:W-:-:S02]  /*7cec0*/  IMAD.MOV.U32 R60, RZ, RZ, R148 ;  /* 0x000000ffff3c7224 */ /* 0x010fc400078e0094 */
[----:B------:R-:W2:Y:S01]  /*7ced0*/  LDL.LU R148, [R1+0x817c] ;  /* 0x00817c0001947983 */ /* 0x000ea20000300800 */
[----:B------:R-:W-:-:S03]  /*7cee0*/  IMAD.MOV.U32 R61, RZ, RZ, R155 ;  /* 0x000000ffff3d7224 */ /* 0x000fc600078e009b */
[----:B------:R-:W3:Y:S04]  /*7cef0*/  LDL.LU R155, [R1+0x8178] ;  /* 0x00817800019b7983 */ /* 0x000ee80000300800 */
[----:B------:R-:W4:Y:S04]  /*7cf00*/  LDL.LU R154, [R1+0x8174] ;  /* 0x00817400019a7983 */ /* 0x000f280000300800 */
[----:B------:R-:W4:Y:S04]  /*7cf10*/  LDL.LU R153, [R1+0x8170] ;  /* 0x0081700001997983 */ /* 0x000f280000300800 */
[----:B------:R-:W1:Y:S01]  /*7cf20*/  LDL.LU R72, [R1+0x490] ;  /* 0x0004900001487983 */ /* 0x000e620000300800 */
[----:B------:R-:W-:-:S03]  /*7cf30*/  IMAD.MOV.U32 R73, RZ, RZ, R152 ;  /* 0x000000ffff497224 */ /* 0x000fc600078e0098 */
[----:B------:R-:W4:Y:S04]  /*7cf40*/  LDL.LU R152, [R1+0x816c] ;  /* 0x00816c0001987983 */ /* 0x000f280000300800 */
[----:B------:R-:W1:Y:S04]  /*7cf50*/  LDL.LU R74, [R1+0x498] ;  /* 0x00049800014a7983 */ /* 0x000e680000300800 */
[----:B------:R-:W1:Y:S04]  /*7cf60*/  LDL.LU R75, [R1+0x49c] ;  /* 0x00049c00014b7983 */ /* 0x000e680000300800 */
[----:B------:R-:W4:Y:S04]  /*7cf70*/  LDL.LU R80, [R1+0x470] ;  /* 0x0004700001507983 */ /* 0x000f280000300800 */
[----:B------:R-:W4:Y:S04]  /*7cf80*/  LDL.LU R81, [R1+0x474] ;  /* 0x0004740001517983 */ /* 0x000f280000300800 */
[----:B------:R-:W4:Y:S01]  /*7cf90*/  LDL.LU R82, [R1+0x478] ;  /* 0x0004780001527983 */ /* 0x000f220000300800 */
[----:B------:R-:W-:Y:S01]  /*7cfa0*/  MOV R64, R149 ;  /* 0x0000009500407202 */ /* 0x000fe20000000f00 */
[----:B------:R-:W-:-:S02]  /*7cfb0*/  IMAD.MOV.U32 R65, RZ, RZ, R144 ;  /* 0x000000ffff417224 */ /* 0x000fc400078e0090 */
[----:B------:R-:W-:Y:S02]  /*7cfc0*/  IMAD.MOV.U32 R66, RZ, RZ, R145 ;  /* 0x000000ffff427224 */ /* 0x000fe400078e0091 */
[----:B------:R-:W-:Y:S02]  /*7cfd0*/  IMAD.MOV.U32 R67, RZ, RZ, R146 ;  /* 0x000000ffff437224 */ /* 0x000fe400078e0092 */
[----:B--2---:R-:W-:Y:S02]  /*7cfe0*/  IMAD.MOV.U32 R79, RZ, RZ, R148 ;  /* 0x000000ffff4f7224 */ /* 0x004fe400078e0094 */
[----:B---3--:R-:W-:Y:S02]  /*7cff0*/  IMAD.MOV.U32 R78, RZ, RZ, R155 ;  /* 0x000000ffff4e7224 */ /* 0x008fe400078e009b */
[----:B----4-:R-:W-:Y:S01]  /*7d000*/  IMAD.MOV.U32 R77, RZ, RZ, R154 ;  /* 0x000000ffff4d7224 */ /* 0x010fe200078e009a */
[----:B------:R-:W-:Y:S01]  /*7d010*/  MOV R76, R153 ;  /* 0x00000099004c7202 */ /* 0x000fe20000000f00 */
[----:B------:R-:W-:-:S02]  /*7d020*/  IMAD.MOV.U32 R83, RZ, RZ, R152 ;  /* 0x000000ffff537224 */ /* 0x000fc400078e0098 */
        /* <DEDUP_REMOVED lines=8> */
[----:B------:R-:W4:Y:S04]  /*7d0b0*/  LDL.LU R148, [R1+0x8158] ;  /* 0x0081580001947983 */ /* 0x000f280000300800 */
[----:B------:R-:W4:Y:S04]  /*7d0c0*/  LDL.LU R149, [R1+0x8154] ;  /* 0x0081540001957983 */ /* 0x000f280000300800 */
[----:B------:R-:W3:Y:S04]  /*7d0d0*/  LDL.LU R144, [R1+0x8150] ;  /* 0x0081500001907983 */ /* 0x000ee80000300800 */
[----:B------:R-:W3:Y:S04]  /*7d0e0*/  LDL.LU R145, [R1+0x814c] ;  /* 0x00814c0001917983 */ /* 0x000ee80000300800 */
[----:B------:R-:W3:Y:S04]  /*7d0f0*/  LDL.LU R146, [R1+0x8148] ;  /* 0x0081480001927983 */ /* 0x000ee80000300800 */
[----:B------:R-:W2:Y:S04]  /*7d100*/  LDL.LU R140, [R1+0x8144] ;  /* 0x00814400018c7983 */ /* 0x000ea80000300800 */
[----:B------:R-:W2:Y:S04]  /*7d110*/  LDL.LU R141, [R1+0x8140] ;  /* 0x00814000018d7983 */ /* 0x000ea80000300800 */
[----:B------:R-:W2:Y:S04]  /*7d120*/  LDL.LU R142, [R1+0x813c] ;  /* 0x00813c00018e7983 */ /* 0x000ea80000300800 */
[----:B------:R-:W2:Y:S04]  /*7d130*/  LDL.LU R143, [R1+0x8138] ;  /* 0x00813800018f7983 */ /* 0x000ea80000300800 */
[----:B------:R-:W3:Y:S04]  /*7d140*/  LDL.LU R147, [R1+0x8134] ;  /* 0x0081340001937983 */ /* 0x000ee80000300800 */
[----:B------:R-:W4:Y:S04]  /*7d150*/  LDL.LU R150, [R1+0x8130] ;  /* 0x0081300001967983 */ /* 0x000f280000300800 */
[----:B------:R-:W4:Y:S04]  /*7d160*/  LDL.LU R151, [R1+0x812c] ;  /* 0x00812c0001977983 */ /* 0x000f280000300800 */
[----:B------:R-:W4:Y:S01]  /*7d170*/  LDL.LU R171, [R1+0x8128] ;  /* 0x0081280001ab7983 */ /* 0x000f220000300800 */
[----:B-1----:R-:W-:Y:S06]  /*7d180*/  HMMA.1688.F32.TF32 R72, R44, R18, R72 ;  /* 0x000000122c48723c */ /* 0x002fec0000081048 */
[C---:B--2---:R-:W-:Y:S06]  /*7d190*/  HMMA.1688.F32.TF32 R92, R48.reuse, R22, R140 ;  /* 0x00000016305c723c */ /* 0x044fec000008108c */
[C---:B---3--:R-:W-:Y:S06]  /*7d1a0*/  HMMA.1688.F32.TF32 R88, R48.reuse, R26, R144 ;  /* 0x0000001a3058723c */ /* 0x048fec0000081090 */
[C---:B----4-:R-:W-:Y:S11]  /*7d1b0*/  HMMA.1688.F32.TF32 R96, R48.reuse, R30, R148 ;  /* 0x0000001e3060723c */ /* 0x050ff60000081094 */
[----:B------:R-:W-:Y:S04]  /*7d1c0*/  STL.64 [R1+0x460], R92 ;  /* 0x0004605c01007387 */ /* 0x000fe80000100a00 */
[----:B------:R1:W-:Y:S04]  /*7d1d0*/  STL.64 [R1+0x468], R94 ;  /* 0x0004685e01007387 */ /* 0x0003e80000100a00 */
[----:B------:R-:W-:Y:S04]  /*7d1e0*/  STL.64 [R1+0x450], R88 ;  /* 0x0004505801007387 */ /* 0x000fe80000100a00 */
[----:B------:R2:W-:Y:S01]  /*7d1f0*/  STL.64 [R1+0x458], R90 ;  /* 0x0004585a01007387 */ /* 0x0005e20000100a00 */
[----:B-1----:R-:W-:Y:S06]  /*7d200*/  HMMA.1688.F32.TF32 R92, R48, R34, R152 ;  /* 0x00000022305c723c */ /* 0x002fec0000081098 */
[C---:B------:R-:W-:Y:S06]  /*7d210*/  HMMA.1688.F32.TF32 R48, R52.reuse, R10, R176 ;  /* 0x0000000a3430723c */ /* 0x040fec00000810b0 */
[C---:B--2---:R-:W-:Y:S01]  /*7d220*/  HMMA.1688.F32.TF32 R88, R52.reuse, R6, R168 ;  /* 0x000000063458723c */ /* 0x044fe200000810a8 */
[----:B------:R-:W-:Y:S04]  /*7d230*/  STL.64 [R1+0x430], R96 ;  /* 0x0004306001007387 */ /* 0x000fe80000100a00 */
[----:B------:R-:W-:Y:S06]  /*7d240*/  STL.64 [R1+0x438], R98 ;  /* 0x0004386201007387 */ /* 0x000fec0000100a00 */
[----:B------:R-:W-:Y:S04]  /*7d250*/  STL.64 [R1+0x350], R92 ;  /* 0x0003505c01007387 */ /* 0x000fe80000100a00 */
[----:B------:R1:W-:Y:S08]  /*7d260*/  STL.64 [R1+0x358], R94 ;  /* 0x0003585e01007387 */ /* 0x0003f00000100a00 */
[----:B------:R-:W-:Y:S01]  /*7d270*/  STL.64 [R1+0x330], R88 ;  /* 0x0003305801007387 */ /* 0x000fe20000100a00 */
[C---:B-1----:R-:W-:Y:S03]  /*7d280*/  HMMA.1688.F32.TF32 R92, R52.reuse, R14, R156 ;  /* 0x0000000e345c723c */ /* 0x042fe6000008109c */
[----:B------:R1:W-:Y:S04]  /*7d290*/  STL.64 [R1+0x338], R90 ;  /* 0x0003385a01007387 */ /* 0x0003e80000100a00 */
[----:B------:R-:W-:Y:S04]  /*7d2a0*/  STL.64 [R1+0x320], R48 ;  /* 0x0003203001007387 */ /* 0x000fe80000100a00 */
[----:B------:R2:W-:Y:S01]  /*7d2b0*/  STL.64 [R1+0x328], R50 ;  /* 0x0003283201007387 */ /* 0x0005e20000100a00 */
[C---:B-1----:R-:W-:Y:S03]  /*7d2c0*/  HMMA.1688.F32.TF32 R88, R52.reuse, R18, R184 ;  /* 0x000000123458723c */ /* 0x042fe600000810b8 */
[----:B------:R-:W-:Y:S04]  /*7d2d0*/  LDS R156, [R0+UR14+0x4500] ;  /* 0x0045000e009c7984 */ /* 0x000fe80008000800 */
[----:B------:R-:W-:Y:S01]  /*7d2e0*/  LDS R158, [R0+UR14+0x6500] ;  /* 0x0065000e009e7984 */ /* 0x000fe20008000800 */
[----:B--2---:R-:W-:Y:S03]  /*7d2f0*/  HMMA.1688.F32.TF32 R48, R52, R22, R212 ;  /* 0x000000163430723c */ /* 0x004fe600000810d4 */
[----:B------:R-:W-:Y:S04]  /*7d300*/  LDS R157, [R2+UR14+0x4500] ;  /* 0x0045000e029d7984 */ /* 0x000fe80008000800 */
[----:B------:R-:W-:Y:S04]  /*7d310*/  STL.64 [R1+0x310], R92 ;  /* 0x0003105c01007387 */ /* 0x000fe80000100a00 */
[----:B------:R1:W-:Y:S01]  /*7d320*/  STL.64 [R1+0x318], R94 ;  /* 0x0003185e01007387 */ /* 0x0003e20000100a00 */
[----:B------:R-:W-:Y:S03]  /*7d330*/  HMMA.1688.F32.TF32 R84, R44, R6, R84 ;  /* 0x000000062c54723c */ /* 0x000fe60000081054 */
[----:B------:R-:W-:Y:S04]  /*7d340*/  LDS R159, [R2+UR14+0x6500] ;  /* 0x0065000e029f7984 */ /* 0x000fe80008000800 */
[----:B------:R-:W-:Y:S01]  /*7d350*/  STL.64 [R1+0x300], R88 ;  /* 0x0003005801007387 */ /* 0x000fe20000100a00 */
[C---:B-1----:R-:W-:Y:S03]  /*7d360*/  HMMA.1688.F32.TF32 R92, R52.reuse, R26, R216 ;  /* 0x0000001a345c723c */ /* 0x042fe600000810d8 */
[----:B------:R1:W-:Y:S04]  /*7d370*/  STL.64 [R1+0x308], R90 ;  /* 0x0003085a01007387 */ /* 0x0003e80000100a00 */
[----:B------:R-:W-:Y:S04]  /*7d380*/  STL.64 [R1+0x2d0], R48 ;  /* 0x0002d03001007387 */ /* 0x000fe80000100a00 */
[----:B------:R2:W-:Y:S01]  /*7d390*/  STL.64 [R1+0x2d8], R50 ;  /* 0x0002d83201007387 */ /* 0x0005e20000100a00 */
[C---:B-1----:R-:W-:Y:S06]  /*7d3a0*/  HMMA.1688.F32.TF32 R88, R52.reuse, R30, R220 ;  /* 0x0000001e3458723c */ /* 0x042fec00000810dc */
[----:B--2---:R-:W-:Y:S05]  /*7d3b0*/  HMMA.1688.F32.TF32 R48, R52, R34, R224 ;  /* 0x000000223430723c */ /* 0x004fea00000810e0 */
[----:B------:R-:W-:Y:S04]  /*7d3c0*/  STL.64 [R1+0x2c0], R92 ;  /* 0x0002c05c01007387 */ /* 0x000fe80000100a00 */
[----:B------:R-:W-:Y:S01]  /*7d3d0*/  STL.64 [R1+0x2c8], R94 ;  /* 0x0002c85e01007387 */ /* 0x000fe20000100a00 */
[C---:B------:R-:W-:Y:S07]  /*7d3e0*/  HMMA.1688.F32.TF32 R52, R44.reuse, R10, R80 ;  /* 0x0000000a2c34723c */ /* 0x040fee0000081050 */
[----:B------:R-:W-:Y:S04]  /*7d3f0*/  STL.64 [R1+0x230], R88 ;  /* 0x0002305801007387 */ /* 0x000fe80000100a00 */
[----:B------:R-:W-:Y:S04]  /*7d400*/  STL.64 [R1+0x238], R90 ;  /* 0x0002385a01007387 */ /* 0x000fe80000100a00 */
[----:B------:R-:W-:Y:S04]  /*7d410*/  STL.64 [R1+0xb0], R48 ;  /* 0x0000b03001007387 */ /* 0x000fe80000100a00 */
[----:B------:R1:W-:Y:S02]  /*7d420*/  STL.64 [R1+0xb8], R50 ;  /* 0x0000b83201007387 */ /* 0x0003e40000100a00 */
[C---:B-1----:R-:W-:Y:S02]  /*7d430*/  HMMA.1688.F32.TF32 R48, R44.reuse, R14, R76 ;  /* 0x0000000e2c30723c */ /* 0x042fe4000008104c */
[----:B------:R-:W-:Y:S04]  /*7d440*/  STL.64 [R1+0xa0], R84 ;  /* 0x0000a05401007387 */ /* 0x000fe80000100a00 */
[----:B------:R-:W-:Y:S04]  /*7d450*/  STL.64 [R1+0xa8], R86 ;  /* 0x0000a85601007387 */ /* 0x000fe80000100a00 */
[----:B------:R-:W-:Y:S04]  /*7d460*/  STL.64 [R1+0x90], R52 ;  /* 0x0000903401007387 */ /* 0x000fe80000100a00 */
[----:B------:R1:W-:Y:S09]  /*7d470*/  STL.64 [R1+0x98], R54 ;  /* 0x0000983601007387 */ /* 0x0003f20000100a00 */
[----:B------:R-:W-:Y:S01]  /*7d480*/  STL.64 [R1+0x80], R48 ;  /* 0x0000803001007387 */ /* 0x000fe20000100a00 */
[C---:B-1----:R-:W-:Y:S03]  /*7d490*/  HMMA.1688.F32.TF32 R52, R44.reuse, R22, R60 ;  /* 0x000000162c34723c */ /* 0x042fe6000008103c */
[----:B------:R1:W-:Y:S03]  /*7d4a0*/  STL.64 [R1+0x88], R50 ;  /* 0x0000883201007387 */ /* 0x0003e60000100a00 */
[C---:B-1----:R-:W-:Y:S01]  /*7d4b0*/  HMMA.1688.F32.TF32 R48, R44.reuse, R26, R56 ;  /* 0x0000001a2c30723c */ /* 0x042fe20000081038 */
[----:B------:R-:W-:Y:S04]  /*7d4c0*/  STL.64 [R1+0x70], R72 ;  /* 0x0000704801007387 */ /* 0x000fe80000100a00 */
[----:B------:R-:W-:Y:S01]  /*7d4d0*/  STL.64 [R1+0x78], R74 ;  /* 0x0000784a01007387 */ /* 0x000fe20000100a00 */
[C---:B------:R-:W-:Y:S11]  /*7d4e0*/  HMMA.1688.F32.TF32 R56, R44.reuse, R30, R64 ;  /* 0x0000001e2c38723c */ /* 0x040ff60000081040 */
[----:B------:R-:W-:Y:S04]  /*7d4f0*/  STL.64 [R1+0x220], R52 ;  /* 0x0002203401007387 */ /* 0x000fe80000100a00 */
[----:B------:R1:W-:Y:S04]  /*7d500*/  STL.64 [R1+0x228], R54 ;  /* 0x0002283601007387 */ /* 0x0003e80000100a00 */
[----:B------:R-:W-:Y:S01]  /*7d510*/  STL.64 [R1+0x210], R48 ;  /* 0x0002103001007387 */ /* 0x000fe20000100a00 */
[----:B-1----:R-:W-:Y:S03]  /*7d520*/  HMMA.1688.F32.TF32 R52, R44, R34, R248 ;  /* 0x000000222c34723c */ /* 0x002fe600000810f8 */
[----:B------:R1:W-:Y:S04]  /*7d530*/  STL.64 [R1+0x218], R50 ;  /* 0x0002183201007387 */ /* 0x0003e80000100a00 */
[----:B------:R-:W-:Y:S04]  /*7d540*/  LDS R44, [R3+UR14+0x4380] ;  /* 0x0043800e032c7984 */ /* 0x000fe80008000800 */
[----:B------:R-:W-:Y:S01]  /*7d550*/  LDS R46, [R3+UR14+0x6380] ;  /* 0x0063800e032e7984 */ /* 0x000fe20008000800 */
[C---:B-1----:R-:W-:Y:S03]  /*7d560*/  HMMA.1688.F32.TF32 R48, R40.reuse, R6, R232 ;  /* 0x000000062830723c */ /* 0x042fe600000810e8 */
[----:B------:R-:W-:Y:S04]  /*7d570*/  STL.64 [R1+0x200], R56 ;  /* 0x0002003801007387 */ /* 0x000fe80000100a00 */
[----:B------:R-:W-:Y:S04]  /*7d580*/  STL.64 [R1+0x208], R58 ;  /* 0x0002083a01007387 */ /* 0x000fe80000100a00 */
[----:B------:R-:W-:Y:S04]  /*7d590*/  STL.64 [R1+0x1f0], R52 ;  /* 0x0001f03401007387 */ /* 0x000fe80000100a00 */
[----:B------:R-:W-:Y:S04]  /*7d5a0*/  STL.64 [R1+0x1f8], R54 ;  /* 0x0001f83601007387 */ /* 0x000fe80000100a00 */
[----:B------:R-:W-:Y:S04]  /*7d5b0*/  LDS R45, [R252+UR14+0x4380] ;  /* 0x0043800efc2d7984 */ /* 0x000fe80008000800 */
[----:B------:R-:W1:Y:S04]  /*7d5c0*/  LDS R47, [R252+UR14+0x6380] ;  /* 0x0063800efc2f7984 */ /* 0x000e680008000800 */
[----:B------:R-:W-:Y:S04]  /*7d5d0*/  STL.64 [R1+0x1e0], R48 ;  /* 0x0001e03001007387 */ /* 0x000fe80000100a00 */
[----:B------:R2:W-:Y:S02]  /*7d5e0*/  STL.64 [R1+0x1e8], R50 ;  /* 0x0001e83201007387 */ /* 0x0005e40000100a00 */
[C---:B--2---:R-:W-:Y:S06]  /*7d5f0*/  HMMA.1688.F32.TF32 R48, R40.reuse, R10, R228 ;  /* 0x0000000a2830723c */ /* 0x044fec00000810e4 */
[C---:B------:R-:W-:Y:S06]  /*7d600*/  HMMA.1688.F32.TF32 R56, R40.reuse, R14, R68 ;  /* 0x0000000e2838723c */ /* 0x040fec0000081044 */
[C---:B------:R-:W-:Y:S11]  /*7d610*/  HMMA.1688.F32.TF32 R52, R40.reuse, R18, R204 ;  /* 0x000000122834723c */ /* 0x040ff600000810cc */
[----:B------:R-:W-:Y:S04]  /*7d620*/  STL.64 [R1+0x1d0], R48 ;  /* 0x0001d03001007387 */ /* 0x000fe80000100a00 */
[----:B------:R2:W-:Y:S02]  /*7d630*/  STL.64 [R1+0x1d8], R50 ;  /* 0x0001d83201007387 */ /* 0x0005e40000100a00 */
[C---:B--2---:R-:W-:Y:S02]  /*7d640*/  HMMA.1688.F32.TF32 R48, R40.reuse, R22, R208 ;  /* 0x000000162830723c */ /* 0x044fe400000810d0 */
[----:B------:R2:W-:Y:S04]  /*7d650*/  STL.64 [R1+0x1c0], R56 ;  /* 0x0001c03801007387 */ /* 0x0005e80000100a00 */
[----:B------:R3:W-:Y:S04]  /*7d660*/  STL.64 [R1+0x1c8], R58 ;  /* 0x0001c83a01007387 */ /* 0x0007e80000100a00 */
[----:B------:R-:W4:Y:S04]  /*7d670*/  LDL.LU R68, [R1+0x560] ;  /* 0x0005600001447983 */ /* 0x000f280000300800 */
[----:B------:R-:W-:Y:S04]  /*7d680*/  STL.64 [R1+0x1b0], R52 ;  /* 0x0001b03401007387 */ /* 0x000fe80000100a00 */
[----:B------:R-:W-:Y:S05]  /*7d690*/  STL.64 [R1+0x1b8], R54 ;  /* 0x0001b83601007387 */ /* 0x000fea0000100a00 */
[----:B------:R-:W-:Y:S04]  /*7d6a0*/  STL.64 [R1+0x190], R48 ;  /* 0x0001903001007387 */ /* 0x000fe80000100a00 */
[----:B------:R1:W-:Y:S04]  /*7d6b0*/  STL.64 [R1+0x198], R50 ;  /* 0x0001983201007387 */ /* 0x0003e80000100a00 */
        /* <DEDUP_REMOVED lines=15> */
[----:B--2---:R-:W2:Y:S04]  /*7d7b0*/  LDL.LU R56, [R1+0x680] ;  /* 0x0006800001387983 */ /* 0x004ea80000300800 */
[----:B------:R-:W2:Y:S04]  /*7d7c0*/  LDL.LU R57, [R1+0x684] ;  /* 0x0006840001397983 */ /* 0x000ea80000300800 */
[----:B---3--:R-:W2:Y:S04]  /*7d7d0*/  LDL.LU R58, [R1+0x688] ;  /* 0x00068800013a7983 */ /* 0x008ea80000300800 */
        /* <DEDUP_REMOVED lines=8> */
[----:B------:R-:W4:Y:S04]  /*7d860*/  LDL.LU R191, [R1+0x42c] ;  /* 0x00042c0001bf7983 */ /* 0x000f280000300800 */
[----:B------:R-:W1:Y:S04]  /*7d870*/  LDL.LU R164, [R1+0x400] ;  /* 0x0004000001a47983 */ /* 0x000e680000300800 */
[----:B------:R-:W1:Y:S04]  /*7d880*/  LDL.LU R165, [R1+0x404] ;  /* 0x0004040001a57983 */ /* 0x000e680000300800 */
[----:B------:R-:W1:Y:S04]  /*7d890*/  LDL.LU R166, [R1+0x408] ;  /* 0x0004080001a67983 */ /* 0x000e680000300800 */
[----:B------:R-:W1:Y:S04]  /*7d8a0*/  LDL.LU R167, [R1+0x40c] ;  /* 0x00040c0001a77983 */ /* 0x000e680000300800 */
        /* <DEDUP_REMOVED lines=31> */
[----:B------:R-:W3:Y:S01]  /*7daa0*/  LDL.LU R211, [R1+0x5ac] ;  /* 0x0005ac0001d37983 */ /* 0x000ee20000300800 */
[C---:B-1----:R-:W-:Y:S06]  /*7dab0*/  HMMA.1688.F32.TF32 R48, R40.reuse, R26, R164 ;  /* 0x0000001a2830723c */ /* 0x042fec00000810a4 */
[C---:B----4-:R-:W-:Y:S06]  /*7dac0*/  HMMA.1688.F32.TF32 R92, R40.reuse, R30, R188 ;  /* 0x0000001e285c723c */ /* 0x050fec00000810bc */
[----:B--2---:R-:W-:Y:S01]  /*7dad0*/  HMMA.1688.F32.TF32 R52, R40, R34, R88 ;  /* 0x000000222834723c */ /* 0x004fe20000081058 */
[----:B------:R-:W-:Y:S04]  /*7dae0*/  LDS R40, [R0+UR14+0x4400] ;  /* 0x0044000e00287984 */ /* 0x000fe80008000800 */
[----:B------:R-:W-:Y:S06]  /*7daf0*/  LDS R42, [R0+UR14+0x6400] ;  /* 0x0064000e002a7984 */ /* 0x000fec0008000800 */
[----:B------:R-:W-:Y:S04]  /*7db00*/  STL.64 [R1+0x180], R48 ;  /* 0x0001803001007387 */ /* 0x000fe80000100a00 */
[----:B------:R3:W-:Y:S01]  /*7db10*/  STL.64 [R1+0x188], R50 ;  /* 0x0001883201007387 */ /* 0x0007e20000100a00 */
[C---:B------:R-:W-:Y:S03]  /*7db20*/  HMMA.1688.F32.TF32 R56, R36.reuse, R26, R56 ;  /* 0x0000001a2438723c */ /* 0x040fe60000081038 */
[----:B------:R-:W-:Y:S04]  /*7db30*/  LDS R41, [R2+UR14+0x4400] ;  /* 0x0044000e02297984 */ /* 0x000fe80008000800 */
[----:B------:R-:W1:Y:S01]  /*7db40*/  LDS R43, [R2+UR14+0x6400] ;  /* 0x0064000e022b7984 */ /* 0x000e620008000800 */
[C---:B---3--:R-:W-:Y:S03]  /*7db50*/  HMMA.1688.F32.TF32 R48, R36.reuse, R6, R84 ;  /* 0x000000062430723c */ /* 0x048fe60000081054 */
[----:B------:R-:W-:Y:S04]  /*7db60*/  STL.64 [R1+0x170], R92 ;  /* 0x0001705c01007387 */ /* 0x000fe80000100a00 */
[----:B------:R-:W-:Y:S04]  /*7db70*/  STL.64 [R1+0x178], R94 ;  /* 0x0001785e01007387 */ /* 0x000fe80000100a00 */
[----:B------:R-:W-:Y:S04]  /*7db80*/  STL.64 [R1+0x160], R52 ;  /* 0x0001603401007387 */ /* 0x000fe80000100a00 */
[----:B------:R-:W-:Y:S04]  /*7db90*/  STL.64 [R1+0x168], R54 ;  /* 0x0001683601007387 */ /* 0x000fe80000100a00 */
[----:B------:R-:W-:Y:S04]  /*7dba0*/  LDS R92, [R0+UR14+0x4480] ;  /* 0x0044800e005c7984 */ /* 0x000fe80008000800 */
[----:B------:R-:W-:Y:S04]  /*7dbb0*/  LDS R94, [R0+UR14+0x6480] ;  /* 0x0064800e005e7984 */ /* 0x000fe80008000800 */
[----:B------:R-:W-:Y:S04]  /*7dbc0*/  STL.64 [R1+0x150], R48 ;  /* 0x0001503001007387 */ /* 0x000fe80000100a00 */
[----:B------:R2:W-:Y:S04]  /*7dbd0*/  STL.64 [R1+0x158], R50 ;  /* 0x0001583201007387 */ /* 0x0005e80000100a00 */
[----:B------:R-:W-:Y:S04]  /*7dbe0*/  LDS R93, [R2+UR14+0x4480] ;  /* 0x0044800e025d7984 */ /* 0x000fe80008000800 */
[----:B------:R-:W-:Y:S01]  /*7dbf0*/  LDS R95, [R2+UR14+0x6480] ;  /* 0x0064800e025f7984 */ /* 0x000fe20008000800 */
[C---:B--2---:R-:W-:Y:S03]  /*7dc00*/  HMMA.1688.F32.TF32 R48, R36.reuse, R10, R60 ;  /* 0x0000000a2430723c */ /* 0x044fe6000008103c */
[----:B------:R-:W-:Y:S04]  /*7dc10*/  LDS R60, [R3+UR14+0x4400] ;  /* 0x0044000e033c7984 */ /* 0x000fe80008000800 */
[----:B------:R-:W-:Y:S01]  /*7dc20*/  LDS R62, [R3+UR14+0x6400] ;  /* 0x0064000e033e7984 */ /* 0x000fe20008000800 */
[C---:B------:R-:W-:Y:S03]  /*7dc30*/  HMMA.1688.F32.TF32 R52, R36.reuse, R30, R64 ;  /* 0x0000001e2434723c */ /* 0x040fe60000081040 */
[----:B------:R-:W-:Y:S04]  /*7dc40*/  LDS R61, [R252+UR14+0x4400] ;  /* 0x0044000efc3d7984 */ /* 0x000fe80008000800 */
[----:B------:R-:W2:Y:S08]  /*7dc50*/  LDS R63, [R252+UR14+0x6400] ;  /* 0x0064000efc3f7984 */ /* 0x000eb00008000800 */
[----:B------:R-:W-:Y:S04]  /*7dc60*/  STL.64 [R1+0x140], R48 ;  /* 0x0001403001007387 */ /* 0x000fe80000100a00 */
[----:B------:R3:W-:Y:S02]  /*7dc70*/  STL.64 [R1+0x148], R50 ;  /* 0x0001483201007387 */ /* 0x0007e40000100a00 */
[----:B---3--:R-:W-:-:S15]  /*7dc80*/  HMMA.1688.F32.TF32 R48, R36, R14, R80 ;  /* 0x0000000e2430723c */ /* 0x008fde0000081050 */
[----:B------:R-:W-:-:S08]  /*7dc90*/  NOP ;  /* 0x0000000000007918 */ /* 0x000fd00000000000 */
        /* <DEDUP_REMOVED lines=10> */
[----:B---3--:R-:W-:Y:S06]  /*7dd40*/  HMMA.1688.F32.TF32 R48, R36, R34, R248 ;  /* 0x000000222430723c */ /* 0x008fec00000810f8 */
[C---:B------:R-:W-:Y:S01]  /*7dd50*/  HMMA.1688.F32.TF32 R36, R44.reuse, R6, R232 ;  /* 0x000000062c24723c */ /* 0x040fe200000810e8 */
        /* <DEDUP_REMOVED lines=10> */
[C---:B---3--:R-:W-:Y:S09]  /*7de00*/  HMMA.1688.F32.TF32 R36, R44.reuse, R18, R204 ;  /* 0x000000122c24723c */ /* 0x048ff200000810cc */
[----:B------:R-:W-:Y:S04]  /*7de10*/  STL.64 [R1+0x2b0], R52 ;  /* 0x0002b03401007387 */ /* 0x000fe80000100a00 */
[----:B------:R-:W-:Y:S04]  /*7de20*/  STL.64 [R1+0x2b8], R54 ;  /* 0x0002b83601007387 */ /* 0x000fe80000100a00 */
[----:B------:R-:W-:Y:S04]  /*7de30*/  STL.64 [R1+0x2a0], R48 ;  /* 0x0002a03001007387 */ /* 0x000fe80000100a00 */
[----:B------:R-:W-:Y:S04]  /*7de40*/  STL.64 [R1+0x2a8], R50 ;  /* 0x0002a83201007387 */ /* 0x000fe80000100a00 */
[----:B------:R-:W-:Y:S04]  /*7de50*/  STL.64 [R1+0x290], R36 ;  /* 0x0002902401007387 */ /* 0x000fe80000100a00 */
[----:B------:R3:W-:Y:S04]  /*7de60*/  STL.64 [R1+0x298], R38 ;  /* 0x0002982601007387 */ /* 0x0007e80000100a00 */
[----:B------:R-:W2:Y:S01]  /*7de70*/  LDL.LU R68, [R1+0x720] ;  /* 0x0007200001447983 */ /* 0x000ea20000300800 */
[----:B---3--:R-:W-:-:S15]  /*7de80*/  HMMA.1688.F32.TF32 R36, R44, R22, R208 ;  /* 0x000000162c24723c */ /* 0x008fde00000810d0 */
[----:B------:R-:W-:-:S08]  /*7de90*/  NOP ;  /* 0x0000000000007918 */ /* 0x000fd00000000000 */
[----:B------:R-:W-:Y:S04]  /*7dea0*/  STL.64 [R1+0x280], R36 ;  /* 0x0002802401007387 */ /* 0x000fe80000100a00 */
[----:B------:R3:W-:Y:S04]  /*7deb0*/  STL.64 [R1+0x288], R38 ;  /* 0x0002882601007387 */ /* 0x0007e80000100a00 */
[----:B------:R-:W2:Y:S04]  /*7dec0*/  LDL.LU R69, [R1+0x724] ;  /* 0x0007240001457983 */ /* 0x000ea80000300800 */
[----:B------:R-:W2:Y:S04]  /*7ded0*/  LDL.LU R70, [R1+0x728] ;  /* 0x0007280001467983 */ /* 0x000ea80000300800 */
[----:B------:R-:W2:Y:S04]  /*7dee0*/  LDL.LU R71, [R1+0x72c] ;  /* 0x00072c0001477983 */ /* 0x000ea80000300800 */
        /* <DEDUP_REMOVED lines=24> */
[----:B------:R-:W2:Y:S04]  /*7e070*/  LDL.LU R164, [R1+0x790] ;  /* 0x0007900001a47983 */ /* 0x000ea80000300800 */
[----:B------:R-:W2:Y:S04]  /*7e080*/  LDL.LU R165, [R1+0x794] ;  /* 0x0007940001a57983 */ /* 0x000ea80000300800 */
[----:B------:R-:W2:Y:S04]  /*7e090*/  LDL.LU R166, [R1+0x798] ;  /* 0x0007980001a67983 */ /* 0x000ea80000300800 */
[----:B------:R-:W2:Y:S04]  /*7e0a0*/  LDL.LU R167, [R1+0x79c] ;  /* 0x00079c0001a77983 */ /* 0x000ea80000300800 */
[----:B------:R-:W1:Y:S04]  /*7e0b0*/  LDL.LU R160, [R1+0x770] ;  /* 0x0007700001a07983 */ /* 0x000e680000300800 */
[----:B------:R-:W1:Y:S04]  /*7e0c0*/  LDL.LU R161, [R1+0x774] ;  /* 0x0007740001a17983 */ /* 0x000e680000300800 */
[----:B------:R-:W1:Y:S04]  /*7e0d0*/  LDL.LU R162, [R1+0x778] ;  /* 0x0007780001a27983 */ /* 0x000e680000300800 */
[----:B------:R-:W1:Y:S04]  /*7e0e0*/  LDL.LU R163, [R1+0x77c] ;  /* 0x00077c0001a37983 */ /* 0x000e680000300800 */
        /* <DEDUP_REMOVED lines=39> */
[----:B------:R-:W2:Y:S01]  /*7e360*/  LDL.LU R211, [R1+0x73c] ;  /* 0x00073c0001d37983 */ /* 0x000ea20000300800 */
[C---:B---3--:R-:W-:Y:S06]  /*7e370*/  HMMA.1688.F32.TF32 R36, R44.reuse, R26, R108 ;  /* 0x0000001a2c24723c */ /* 0x048fec000008106c */
[C---:B----4-:R-:W-:Y:S06]  /*7e380*/  HMMA.1688.F32.TF32 R48, R44.reuse, R34, R100 ;  /* 0x000000222c30723c */ /* 0x050fec0000081064 */
[----:B--2---:R-:W-:Y:S11]  /*7e390*/  HMMA.1688.F32.TF32 R52, R44, R30, R104 ;  /* 0x0000001e2c34723c */ /* 0x004ff60000081068 */
[----:B------:R-:W-:Y:S04]  /*7e3a0*/  STL.64 [R1+0x270], R36 ;  /* 0x0002702401007387 */ /* 0x000fe80000100a00 */
[----:B------:R1:W-:Y:S02]  /*7e3b0*/  STL.64 [R1+0x278], R38 ;  /* 0x0002782601007387 */ /* 0x0003e40000100a00 */
[C---:B-1----:R-:W-:Y:S06]  /*7e3c0*/  HMMA.1688.F32.TF32 R36, R40.reuse, R6, R160 ;  /* 0x000000062824723c */ /* 0x042fec00000810a0 */
[----:B------:R-:W-:Y:S04]  /*7e3d0*/  STL.64 [R1+0x260], R52 ;  /* 0x0002603401007387 */ /* 0x000fe80000100a00 */
[----:B------:R-:W-:Y:S01]  /*7e3e0*/  STL.64 [R1+0x268], R54 ;  /* 0x0002683601007387 */ /* 0x000fe20000100a00 */
[C---:B------:R-:W-:Y:S03]  /*7e3f0*/  HMMA.1688.F32.TF32 R44, R40.reuse, R10, R164 ;  /* 0x0000000a282c723c */ /* 0x040fe600000810a4 */
[----:B------:R-:W-:Y:S04]  /*7e400*/  STL.64 [R1+0x240], R48 ;  /* 0x0002403001007387 */ /* 0x000fe80000100a00 */
[----:B------:R1:W-:Y:S05]  /*7e410*/  STL.64 [R1+0x248], R50 ;  /* 0x0002483201007387 */ /* 0x0003ea0000100a00 */
[----:B------:R-:W-:Y:S01]  /*7e420*/  STL.64 [R1+0xc0], R36 ;  /* 0x0000c02401007387 */ /* 0x000fe20000100a00 */
[----:B-1----:R-:W-:Y:S03]  /*7e430*/  HMMA.1688.F32.TF32 R48, R40, R14, R188 ;  /* 0x0000000e2830723c */ /* 0x002fe600000810bc */
[----:B------:R1:W-:Y:S03]  /*7e440*/  STL.64 [R1+0xc8], R38 ;  /* 0x0000c82601007387 */ /* 0x0003e60000100a00 */
[----:B------:R-:W-:Y:S01]  /*7e450*/  HMMA.1688.F32.TF32 R52, R60, R26, R68 ;  /* 0x0000001a3c34723c */ /* 0x000fe20000081044 */
[----:B------:R-:W-:Y:S04]  /*7e460*/  LDS R188, [R3+UR14+0x4500] ;  /* 0x0045000e03bc7984 */ /* 0x000fe80008000800 */
[----:B------:R-:W-:Y:S01]  /*7e470*/  LDS R190, [R3+UR14+0x6500] ;  /* 0x0065000e03be7984 */ /* 0x000fe20008000800 */
[C---:B-1----:R-:W-:Y:S03]  /*7e480*/  HMMA.1688.F32.TF32 R36, R40.reuse, R18, R88 ;  /* 0x000000122824723c */ /* 0x042fe60000081058 */
[----:B------:R-:W-:Y:S04]  /*7e490*/  STL.64 [R1+0x60], R44 ;  /* 0x0000602c01007387 */ /* 0x000fe80000100a00 */
[----:B------:R1:W-:Y:S04]  /*7e4a0*/  STL.64 [R1+0x68], R46 ;  /* 0x0000682e01007387 */ /* 0x0003e80000100a00 */
[----:B------:R-:W-:Y:S04]  /*7e4b0*/  STL.64 [R1+0x50], R48 ;  /* 0x0000503001007387 */ /* 0x000fe80000100a00 */
[----:B------:R2:W-:Y:S01]  /*7e4c0*/  STL.64 [R1+0x58], R50 ;  /* 0x0000583201007387 */ /* 0x0005e20000100a00 */
[C---:B-1----:R-:W-:Y:S03]  /*7e4d0*/  HMMA.1688.F32.TF32 R44, R40.reuse, R22, R84 ;  /* 0x00000016282c723c */ /* 0x042fe60000081054 */
[----:B------:R-:W-:Y:S04]  /*7e4e0*/  LDS R189, [R252+UR14+0x4500] ;  /* 0x0045000efcbd7984 */ /* 0x000fe80008000800 */
[----:B------:R-:W1:Y:S01]  /*7e4f0*/  LDS R191, [R252+UR14+0x6500] ;  /* 0x0065000efcbf7984 */ /* 0x000e620008000800 */
[C---:B--2---:R-:W-:Y:S03]  /*7e500*/  HMMA.1688.F32.TF32 R48, R40.reuse, R26, R80 ;  /* 0x0000001a2830723c */ /* 0x044fe60000081050 */
[----:B------:R-:W-:Y:S04]  /*7e510*/  STL.64 [R1+0x40], R36 ;  /* 0x0000402401007387 */ /* 0x000fe80000100a00 */
[----:B------:R2:W-:Y:S02]  /*7e520*/  STL.64 [R1+0x48], R38 ;  /* 0x0000482601007387 */ /* 0x0005e40000100a00 */
[C---:B--2---:R-:W-:Y:S06]  /*7e530*/  HMMA.1688.F32.TF32 R36, R40.reuse, R30, R76 ;  /* 0x0000001e2824723c */ /* 0x044fec000008104c */
[----:B------:R-:W-:Y:S04]  /*7e540*/  STL.64 [R1+0x2f0], R44 ;  /* 0x0002f02c01007387 */ /* 0x000fe80000100a00 */
[----:B------:R2:W-:Y:S04]  /*7e550*/  STL.64 [R1+0x2f8], R46 ;  /* 0x0002f82e01007387 */ /* 0x0005e80000100a00 */
[----:B------:R-:W-:Y:S04]  /*7e560*/  STL.64 [R1+0x30], R48 ;  /* 0x0000303001007387 */ /* 0x000fe80000100a00 */
[----:B------:R-:W-:Y:S01]  /*7e570*/  STL.64 [R1+0x38], R50 ;  /* 0x0000383201007387 */ /* 0x000fe20000100a00 */
[----:B--2---:R-:W-:Y:S04]  /*7e580*/  HMMA.1688.F32.TF32 R44, R40, R34, R72 ;  /* 0x00000022282c723c */ /* 0x004fe80000081048 */
[----:B------:R-:W-:Y:S02]  /*7e590*/  STL.64 [R1+0x20], R36 ;  /* 0x0000202401007387 */ /* 0x000fe40000100a00 */
[C---:B------:R-:W-:Y:S02]  /*7e5a0*/  HMMA.1688.F32.TF32 R40, R60.reuse, R6, R56 ;  /* 0x000000063c28723c */ /* 0x040fe40000081038 */
[----:B------:R2:W-:Y:S04]  /*7e5b0*/  STL.64 [R1+0x28], R38 ;  /* 0x0000282601007387 */ /* 0x0005e80000100a00 */
[C---:B--2---:R-:W-:Y:S11]  /*7e5c0*/  HMMA.1688.F32.TF32 R36, R60.reuse, R10, R64 ;  /* 0x0000000a3c24723c */ /* 0x044ff60000081040 */
[----:B------:R-:W-:Y:S04]  /*7e5d0*/  STL.64 [R1+0x10], R44 ;  /* 0x0000102c01007387 */ /* 0x000fe80000100a00 */
[----:B------:R2:W-:Y:S01]  /*7e5e0*/  STL.64 [R1+0x18], R46 ;  /* 0x0000182e01007387 */ /* 0x0005e20000100a00 */
[C---:B------:R-:W-:Y:S06]  /*7e5f0*/  HMMA.1688.F32.TF32 R48, R60.reuse, R22, R228 ;  /* 0x000000163c30723c */ /* 0x040fec00000810e4 */
[C---:B--2---:R-:W-:Y:S01]  /*7e600*/  HMMA.1688.F32.TF32 R44, R60.reuse, R18, R232 ;  /* 0x000000123c2c723c */ /* 0x044fe200000810e8 */
[----:B------:R-:W-:Y:S04]  /*7e610*/  STL.64 [R1+0x7fb0], R38 ;  /* 0x007fb02601007387 */ /* 0x000fe80000100a00 */
[----:B------:R-:W-:Y:S04]  /*7e620*/  STL.64 [R1], R40 ;  /* 0x0000002801007387 */ /* 0x000fe80000100a00 */
[----:B------:R2:W-:Y:S01]  /*7e630*/  STL.64 [R1+0x8], R42 ;  /* 0x0000082a01007387 */ /* 0x0005e20000100a00 */
[C---:B------:R-:W-:Y:S06]  /*7e640*/  HMMA.1688.F32.TF32 R56, R60.reuse, R30, R204 ;  /* 0x0000001e3c38723c */ /* 0x040fec00000810cc */
[----:B--2---:R-:W-:Y:S01]  /*7e650*/  HMMA.1688.F32.TF32 R40, R60, R14, R248 ;  /* 0x0000000e3c28723c */ /* 0x004fe200000810f8 */
[----:B------:R-:W-:-:S15]  /*7e660*/  STL.64 [R1+0x7fa8], R36 ;  /* 0x007fa82401007387 */ /* 0x000fde0000100a00 */
[----:B------:R-:W-:-:S07]  /*7e670*/  NOP ;  /* 0x0000000000007918 */ /* 0x000fce0000000000 */
[----:B------:R-:W-:Y:S04]  /*7e680*/  STL.64 [R1+0x7fc0], R42 ;  /* 0x007fc02a01007387 */ /* 0x000fe80000100a00 */
[----:B------:R-:W-:Y:S04]  /*7e690*/  STL.64 [R1+0x7fb8], R40 ;  /* 0x007fb82801007387 */ /* 0x000fe80000100a00 */
[----:B------:R-:W-:Y:S04]  /*7e6a0*/  STL.64 [R1+0x7fd0], R46 ;  /* 0x007fd02e01007387 */ /* 0x000fe80000100a00 */
[----:B------:R2:W-:Y:S04]  /*7e6b0*/  STL.64 [R1+0x7fc8], R44 ;  /* 0x007fc82c01007387 */ /* 0x0005e80000100a00 */
[----:B------:R-:W-:Y:S04]  /*7e6c0*/  STL.64 [R1+0x7fe0], R50 ;  /* 0x007fe03201007387 */ /* 0x000fe80000100a00 */
[----:B------:R-:W-:Y:S04]  /*7e6d0*/  STL.64 [R1+0x7fd8], R48 ;  /* 0x007fd83001007387 */ /* 0x000fe80000100a00 */
[----:B------:R-:W-:Y:S04]  /*7e6e0*/  STL.64 [R1+0x7ff0], R54 ;  /* 0x007ff03601007387 */ /* 0x000fe80000100a00 */
[----:B------:R-:W-:Y:S04]  /*7e6f0*/  STL.64 [R1+0x7fe8], R52 ;  /* 0x007fe83401007387 */ /* 0x000fe80000100a00 */
[----:B------:R-:W-:Y:S04]  /*7e700*/  STL.64 [R1+0x8000], R58 ;  /* 0x0080003a01007387 */ /* 0x000fe80000100a00 */
[----:B------:R-:W-:Y:S04]  /*7e710*/  STL.64 [R1+0x7ff8], R56 ;  /* 0x007ff83801007387 */ /* 0x000fe80000100a00 */
        /* <DEDUP_REMOVED lines=32> */
[----:B------:R-:W-:Y:S03]  /*7e920*/  HMMA.1688.F32.TF32 R60, R60, R34, R208 ;  /* 0x000000223c3c723c */ /* 0x000fe600000810d0 */
[----:B------:R-:W2:Y:S04]  /*7e930*/  LDL.LU R208, [R1+0x830] ;  /* 0x0008300001d07983 */ /* 0x000ea80000300800 */
[----:B------:R-:W2:Y:S04]  /*7e940*/  LDL.LU R209, [R1+0x834] ;  /* 0x0008340001d17983 */ /* 0x000ea80000300800 */
[----:B------:R-:W2:Y:S04]  /*7e950*/  LDL.LU R210, [R1+0x838] ;  /* 0x0008380001d27983 */ /* 0x000ea80000300800 */
[----:B------:R-:W2:Y:S08]  /*7e960*/  LDL.LU R211, [R1+0x83c] ;  /* 0x00083c0001d37983 */ /* 0x000eb00000300800 */
[----:B------:R-:W-:Y:S04]  /*7e970*/  STL.64 [R1+0x8010], R62 ;  /* 0x0080103e01007387 */ /* 0x000fe80000100a00 */
[----:B------:R-:W-:Y:S01]  /*7e980*/  STL.64 [R1+0x8008], R60 ;  /* 0x0080083c01007387 */ /* 0x000fe20000100a00 */
[C---:B---3--:R-:W-:Y:S06]  /*7e990*/  HMMA.1688.F32.TF32 R84, R92.reuse, R26, R232 ;  /* 0x0000001a5c54723c */ /* 0x048fec00000810e8 */
[C---:B----4-:R-:W-:Y:S06]  /*7e9a0*/  HMMA.1688.F32.TF32 R64, R92.reuse, R6, R64 ;  /* 0x000000065c40723c */ /* 0x050fec0000081040 */
[C---:B--2---:R-:W-:Y:S06]  /*7e9b0*/  HMMA.1688.F32.TF32 R68, R92.reuse, R10, R68 ;  /* 0x0000000a5c44723c */ /* 0x044fec0000081044 */
[C---:B------:R-:W-:Y:S06]  /*7e9c0*/  HMMA.1688.F32.TF32 R72, R92.reuse, R14, R72 ;  /* 0x0000000e5c48723c */ /* 0x040fec0000081048 */
[C---:B------:R-:W-:Y:S05]  /*7e9d0*/  HMMA.1688.F32.TF32 R76, R92.reuse, R18, R76 ;  /* 0x000000125c4c723c */ /* 0x040fea000008104c */
[----:B------:R-:W-:Y:S01]  /*7e9e0*/  STL.64 [R1+0x8020], R66 ;  /* 0x0080204201007387 */ /* 0x000fe20000100a00 */
[C---:B------:R-:W-:Y:S03]  /*7e9f0*/  HMMA.1688.F32.TF32 R80, R92.reuse, R22, R248 ;  /* 0x000000165c50723c */ /* 0x040fe600000810f8 */
[----:B------:R-:W-:Y:S03]  /*7ea00*/  STL.64 [R1+0x8018], R64 ;  /* 0x0080184001007387 */ /* 0x000fe60000100a00 */
[C---:B------:R-:W-:Y:S01]  /*7ea10*/  HMMA.1688.F32.TF32 R88, R92.reuse, R30, R228 ;  /* 0x0000001e5c58723c */ /* 0x040fe200000810e4 */
[----:B------:R-:W-:Y:S05]  /*7ea20*/  STL.64 [R1+0x8030], R70 ;  /* 0x0080304601007387 */ /* 0x000fea0000100a00 */
[----:B------:R-:W-:Y:S01]  /*7ea30*/  HMMA.1688.F32.TF32 R92, R92, R34, R204 ;  /* 0x000000225c5c723c */ /* 0x000fe200000810cc */
        /* <DEDUP_REMOVED lines=25> */
[C---:B------:R-:W-:Y:S03]  /*7ebd0*/  HMMA.1688.F32.TF32 R96, R124.reuse, R6, R208 ;  /* 0x000000067c60723c */ /* 0x040fe600000810d0 */
        /* <DEDUP_REMOVED lines=24> */
[----:B------:R-:W-:Y:S04]  /*7ed60*/  STL.64 [R1+0x80a0], R98 ;  /* 0x0080a06201007387 */ /* 0x000fe80000100a00 */
[----:B------:R-:W-:Y:S01]  /*7ed70*/  STL.64 [R1+0x8098], R96 ;  /* 0x0080986001007387 */ /* 0x000fe20000100a00 */
[-C--:B---3--:R-:W-:Y:S03]  /*7ed80*/  HMMA.1688.F32.TF32 R100, R124, R10.reuse, R204 ;  /* 0x0000000a7c64723c */ /* 0x088fe600000810cc */
[----:B------:R-:W-:Y:S04]  /*7ed90*/  LDS R204, [R0+UR14+0x4580] ;  /* 0x0045800e00cc7984 */ /* 0x000fe80008000800 */
[----:B------:R-:W-:Y:S01]  /*7eda0*/  LDS R206, [R0+UR14+0x6580] ;  /* 0x0065800e00ce7984 */ /* 0x000fe20008000800 */
[----:B--2---:R-:W-:Y:S03]  /*7edb0*/  HMMA.1688.F32.TF32 R132, R156, R10, R228 ;  /* 0x0000000a9c84723c */ /* 0x004fe600000810e4 */
[----:B------:R-:W-:Y:S04]  /*7edc0*/  LDS R205, [R2+UR14+0x4580] ;  /* 0x0045800e02cd7984 */ /* 0x000fe80008000800 */
[----:B------:R-:W2:Y:S01]  /*7edd0*/  LDS R207, [R2+UR14+0x6580] ;  /* 0x0065800e02cf7984 */ /* 0x000ea20008000800 */
[C---:B----4-:R-:W-:Y:S06]  /*7ede0*/  HMMA.1688.F32.TF32 R104, R124.reuse, R14, R104 ;  /* 0x0000000e7c68723c */ /* 0x050fec0000081068 */
[C---:B------:R-:W-:Y:S01]  /*7edf0*/  HMMA.1688.F32.TF32 R108, R124.reuse, R18, R208 ;  /* 0x000000127c6c723c */ /* 0x040fe200000810d0 */
[----:B------:R-:W-:Y:S05]  /*7ee00*/  STL.64 [R1+0x80b0], R102 ;  /* 0x0080b06601007387 */ /* 0x000fea0000100a00 */
[C---:B------:R-:W-:Y:S06]  /*7ee10*/  HMMA.1688.F32.TF32 R120, R124.reuse, R30, R164 ;  /* 0x0000001e7c78723c */ /* 0x040fec00000810a4 */
[C---:B------:R-:W-:Y:S06]  /*7ee20*/  HMMA.1688.F32.TF32 R112, R124.reuse, R22, R112 ;  /* 0x000000167c70723c */ /* 0x040fec0000081070 */
[----:B------:R-:W-:Y:S01]  /*7ee30*/  HMMA.1688.F32.TF32 R116, R124, R26, R160 ;  /* 0x0000001a7c74723c */ /* 0x000fe200000810a0 */
        /* <DEDUP_REMOVED lines=11> */
[----:B------:R-:W-:Y:S01]  /*7eef0*/  STL.64 [R1+0x80f8], R120 ;  /* 0x0080f87801007387 */ /* 0x000fe20000100a00 */
[----:B------:R-:W-:Y:S03]  /*7ef00*/  HMMA.1688.F32.TF32 R124, R124, R34, R248 ;  /* 0x000000227c7c723c */ /* 0x000fe600000810f8 */
        /* <DEDUP_REMOVED lines=63> */
[----:B------:R-:W2:Y:S01]  /*7f300*/  LDS R211, [R252+UR14+0x6580] ;  /* 0x0065800efcd37984 */ /* 0x000ea20008000800 */
[----:B-1----:R-:W-:Y:S06]  /*7f310*/  HMMA.1688.F32.TF32 R164, R188, R10, R164 ;  /* 0x0000000abca4723c */ /* 0x002fec00000810a4 */
[C---:B---3--:R-:W-:Y:S06]  /*7f320*/  HMMA.1688.F32.TF32 R152, R156.reuse, R30, R152 ;  /* 0x0000001e9c98723c */ /* 0x048fec0000081098 */
[C---:B----4-:R-:W-:Y:S06]  /*7f330*/  HMMA.1688.F32.TF32 R140, R156.reuse, R18, R200 ;  /* 0x000000129c8c723c */ /* 0x050fec00000810c8 */
[C---:B--2---:R-:W-:Y:S06]  /*7f340*/  HMMA.1688.F32.TF32 R136, R156.reuse, R14, R136 ;  /* 0x0000000e9c88723c */ /* 0x044fec0000081088 */
[C---:B------:R-:W-:Y:S06]  /*7f350*/  HMMA.1688.F32.TF32 R144, R156.reuse, R22, R144 ;  /* 0x000000169c90723c */ /* 0x040fec0000081090 */
[C---:B------:R-:W-:Y:S01]  /*7f360*/  HMMA.1688.F32.TF32 R148, R156.reuse, R26, R148 ;  /* 0x0000001a9c94723c */ /* 0x040fe20000081094 */
[----:B------:R1:W-:Y:S04]  /*7f370*/  STL [R1+0x7f94], R164 ;  /* 0x007f94a401007387 */ /* 0x0003e80000100800 */
[----:B------:R-:W-:Y:S01]  /*7f380*/  LDS R200, [R0+UR14+0x4600] ;  /* 0x0046000e00c87984 */ /* 0x000fe20008000800 */
[----:B------:R-:W-:Y:S03]  /*7f390*/  HMMA.1688.F32.TF32 R156, R156, R34, R168 ;  /* 0x000000229c9c723c */ /* 0x000fe600000810a8 */
[----:B------:R2:W-:Y:S03]  /*7f3a0*/  STL [R1+0x7f90], R165 ;  /* 0x007f90a501007387 */ /* 0x0005e60000100800 */
[C---:B------:R-:W-:Y:S01]  /*7f3b0*/  HMMA.1688.F32.TF32 R184, R188.reuse, R30, R248 ;  /* 0x0000001ebcb8723c */ /* 0x040fe200000810f8 */
[----:B------:R-:W-:Y:S04]  /*7f3c0*/  LDS R202, [R0+UR14+0x6600] ;  /* 0x0066000e00ca7984 */ /* 0x000fe80008000800 */
[----:B------:R-:W-:Y:S01]  /*7f3d0*/  LDS R201, [R2+UR14+0x4600] ;  /* 0x0046000e02c97984 */ /* 0x000fe20008000800 */
[C---:B------:R-:W-:Y:S03]  /*7f3e0*/  HMMA.1688.F32.TF32 R160, R188.reuse, R6, R160 ;  /* 0x00000006bca0723c */ /* 0x040fe600000810a0 */
[----:B------:R-:W3:Y:S03]  /*7f3f0*/  LDS R203, [R2+UR14+0x6600] ;  /* 0x0066000e02cb7984 */ /* 0x000ee60008000800 */
[C---:B------:R-:W-:Y:S06]  /*7f400*/  HMMA.1688.F32.TF32 R168, R188.reuse, R14, R172 ;  /* 0x0000000ebca8723c */ /* 0x040fec00000810ac */
[----:B------:R-:W-:Y:S01]  /*7f410*/  HMMA.1688.F32.TF32 R172, R188, R18, R196 ;  /* 0x00000012bcac723c */ /* 0x000fe200000810c4 */
[----:B------:R4:W-:Y:S04]  /*7f420*/  STL [R1+0x7f8c], R166 ;  /* 0x007f8ca601007387 */ /* 0x0009e80000100800 */
[----:B------:R3:W-:-:S12]  /*7f430*/  STL [R1+0x7f88], R167 ;  /* 0x007f88a701007387 */ /* 0x0007d80000100800 */
[----:B------:R-:W-:Y:S04]  /*7f440*/  STL [R1+0x7f98], R168 ;  /* 0x007f98a801007387 */ /* 0x000fe80000100800 */
[----:B------:R3:W-:Y:S04]  /*7f450*/  STL [R1+0x7f84], R169 ;  /* 0x007f84a901007387 */ /* 0x0007e80000100800 */
[----:B------:R-:W-:Y:S04]  /*7f460*/  STL [R1+0x7f80], R170 ;  /* 0x007f80aa01007387 */ /* 0x000fe80000100800 */
[----:B------:R-:W-:Y:S04]  /*7f470*/  STL [R1+0x7f7c], R171 ;  /* 0x007f7cab01007387 */ /* 0x000fe80000100800 */
[----:B------:R-:W-:Y:S04]  /*7f480*/  STL [R1+0x7fa4], R172 ;  /* 0x007fa4ac01007387 */ /* 0x000fe80000100800 */
[----:B------:R-:W-:Y:S04]  /*7f490*/  STL [R1+0x7fa0], R173 ;  /* 0x007fa0ad01007387 */ /* 0x000fe80000100800 */
[----:B------:R-:W-:Y:S04]  /*7f4a0*/  STL [R1+0x7f9c], R174 ;  /* 0x007f9cae01007387 */ /* 0x000fe80000100800 */
[----:B------:R-:W-:Y:S04]  /*7f4b0*/  STL [R1+0x7f78], R175 ;  /* 0x007f78af01007387 */ /* 0x000fe80000100800 */
        /* <DEDUP_REMOVED lines=16> */
[----:B------:R-:W2:Y:S04]  /*7f5c0*/  LDL.LU R36, [R1+0xc80] ;  /* 0x000c800001247983 */ /* 0x000ea80000300800 */
[----:B------:R-:W2:Y:S04]  /*7f5d0*/  LDL.LU R37, [R1+0xc84] ;  /* 0x000c840001257983 */ /* 0x000ea80000300800 */
[----:B------:R-:W2:Y:S04]  /*7f5e0*/  LDL.LU R38, [R1+0xc88] ;  /* 0x000c880001267983 */ /* 0x000ea80000300800 */
[----:B------:R-:W2:Y:S01]  /*7f5f0*/  LDL.LU R39, [R1+0xc8c] ;  /* 0x000c8c0001277983 */ /* 0x000ea20000300800 */
[C---:B------:R-:W-:Y:S06]  /*7f600*/  HMMA.1688.F32.TF32 R176, R188.reuse, R22, R180 ;  /* 0x00000016bcb0723c */ /* 0x040fec00000810b4 */
[----:B------:R-:W-:Y:S06]  /*7f610*/  HMMA.1688.F32.TF32 R180, R188, R26, R192 ;  /* 0x0000001abcb4723c */ /* 0x000fec00000810c0 */
[----:B------:R-:W-:Y:S01]  /*7f620*/  HMMA.1688.F32.TF32 R192, R204, R6, R228 ;  /* 0x00000006ccc0723c */ /* 0x000fe200000810e4 */
        /* <DEDUP_REMOVED lines=24> */
[----:B------:R-:W3:Y:S01]  /*7f7b0*/  LDL.LU R235, [R1+0xbdc] ;  /* 0x000bdc0001eb7983 */ /* 0x000ee20000300800 */
[----:B----4-:R-:W-:-:S15]  /*7f7c0*/  HMMA.1688.F32.TF32 R44, R204, R14, R44 ;  /* 0x0000000ecc2c723c */ /* 0x010fde000008102c */
[----:B------:R-:W-:-:S08]  /*7f7d0*/  NOP ;  /* 0x0000000000007918 */ /* 0x000fd00000000000 */
[----:B------:R-:W-:Y:S01]  /*7f7e0*/  STL.64 [R1+0x1a0], R44 ;  /* 0x0001a02c01007387 */ /* 0x000fe20000100a00 */
[----:B--2---:R-:W-:Y:S03]  /*7f7f0*/  HMMA.1688.F32.TF32 R36, R204, R22, R36 ;  /* 0x00000016cc24723c */ /* 0x004fe60000081024 */
[----:B------:R2:W-:-:S15]  /*7f800*/  STL.64 [R1+0x1a8], R46 ;  /* 0x0001a82e01007387 */ /* 0x0005de0000100a00 */
[----:B------:R-:W-:-:S06]  /*7f810*/  NOP ;  /* 0x0000000000007918 */ /* 0x000fcc0000000000 */
[----:B-1----:R-:W-:Y:S01]  /*7f820*/  MOV R164, R36 ;  /* 0x0000002400a47202 */ /* 0x002fe20000000f00 */
[----:B------:R-:W-:Y:S02]  /*7f830*/  IMAD.MOV.U32 R165, RZ, RZ, R37 ;  /* 0x000000ffffa57224 */ /* 0x000fe400078e0025 */
[----:B------:R-:W-:Y:S02]  /*7f840*/  IMAD.MOV.U32 R166, RZ, RZ, R38 ;  /* 0x000000ffffa67224 */ /* 0x000fe400078e0026 */
[----:B---3--:R-:W-:Y:S02]  /*7f850*/  IMAD.MOV.U32 R167, RZ, RZ, R39 ;  /* 0x000000ffffa77224 */ /* 0x008fe400078e0027 */
[C---:B------:R-:W-:Y:S01]  /*7f860*/  HMMA.1688.F32.TF32 R36, R204.reuse, R26, R228 ;  /* 0x0000001acc24723c */ /* 0x040fe200000810e4 */
[----:B------:R-:W3:Y:S04]  /*7f870*/  LDL.LU R228, [R1+0xbe0] ;  /* 0x000be00001e47983 */ /* 0x000ee80000300800 */
[----:B------:R-:W3:Y:S04]  /*7f880*/  LDL.LU R229, [R1+0xbe4] ;  /* 0x000be40001e57983 */ /* 0x000ee80000300800 */
[----:B------:R-:W3:Y:S04]  /*7f890*/  LDL.LU R230, [R1+0xbe8] ;  /* 0x000be80001e67983 */ /* 0x000ee80000300800 */
[----:B------:R-:W3:Y:S01]  /*7f8a0*/  LDL.LU R231, [R1+0xbec] ;  /* 0x000bec0001e77983 */ /* 0x000ee20000300800 */
[C---:B------:R-:W-:Y:S10]  /*7f8b0*/  HMMA.1688.F32.TF32 R40, R204.reuse, R18, R40 ;  /* 0x00000012cc28723c */ /* 0x040ff40000081028 */
[----:B------:R-:W-:Y:S01]  /*7f8c0*/  MOV R169, R36 ;  /* 0x0000002400a97202 */ /* 0x000fe20000000f00 */
[----:B--2---:R-:W-:Y:S01]  /*7f8d0*/  HMMA.1688.F32.TF32 R44, R204, R30, R224 ;  /* 0x0000001ecc2c723c */ /* 0x004fe200000810e0 */
[----:B------:R-:W-:-:S02]  /*7f8e0*/  IMAD.MOV.U32 R170, RZ, RZ, R37 ;  /* 0x000000ffffaa7224 */ /* 0x000fc400078e0025 */
[----:B------:R-:W-:Y:S02]  /*7f8f0*/  IMAD.MOV.U32 R171, RZ, RZ, R38 ;  /* 0x000000ffffab7224 */ /* 0x000fe400078e0026 */
[----:B------:R-:W-:Y:S02]  /*7f900*/  IMAD.MOV.U32 R175, RZ, RZ, R39 ;  /* 0x000000ffffaf7224 */ /* 0x000fe400078e0027 */
[----:B------:R-:W-:Y:S06]  /*7f910*/  HMMA.1688.F32.TF32 R36, R208, R6, R216 ;  /* 0x00000006d024723c */ /* 0x000fec00000810d8 */
[----:B------:R-:W-:Y:S01]  /*7f920*/  MOV R172, R40 ;  /* 0x0000002800ac7202 */ /* 0x000fe20000000f00 */
[----:B------:R-:W-:-:S02]  /*7f930*/  IMAD.MOV.U32 R173, RZ, RZ, R41 ;  /* 0x000000ffffad7224 */ /* 0x000fc400078e0029 */
[----:B------:R-:W-:Y:S02]  /*7f940*/  IMAD.MOV.U32 R174, RZ, RZ, R42 ;  /* 0x000000ffffae7224 */ /* 0x000fe400078e002a */
[----:B------:R-:W-:Y:S02]  /*7f950*/  IMAD.MOV.U32 R168, RZ, RZ, R43 ;  /* 0x000000ffffa87224 */ /* 0x000fe400078e002b */
[----:B------:R-:W-:Y:S03]  /*7f960*/  HMMA.1688.F32.TF32 R40, R204, R34, R220 ;  /* 0x00000022cc28723c */ /* 0x000fe600000810dc */
[----:B------:R-:W-:Y:S04]  /*7f970*/  STL.64 [R1+0x370], R44 ;  /* 0x0003702c01007387 */ /* 0x000fe80000100a00 */
[----:B------:R1:W-:-:S15]  /*7f980*/  STL.64 [R1+0x378], R46 ;  /* 0x0003782e01007387 */ /* 0x0003de0000100a00 */
[----:B------:R-:W-:-:S01]  /*7f990*/  NOP ;  /* 0x0000000000007918 */ /* 0x000fc20000000000 */
[----:B------:R-:W-:Y:S04]  /*7f9a0*/  STL.64 [R1+0x360], R40 ;  /* 0x0003602801007387 */ /* 0x000fe80000100a00 */
[----:B------:R2:W-:Y:S04]  /*7f9b0*/  STL.64 [R1+0x368], R42 ;  /* 0x0003682a01007387 */ /* 0x0005e80000100a00 */
[----:B------:R-:W-:Y:S04]  /*7f9c0*/  STL.64 [R1+0x380], R36 ;  /* 0x0003802401007387 */ /* 0x000fe80000100a00 */
[----:B------:R4:W-:Y:S01]  /*7f9d0*/  STL.64 [R1+0x388], R38 ;  /* 0x0003882601007387 */ /* 0x0009e20000100a00 */
[C---:B-1----:R-:W-:Y:S06]  /*7f9e0*/  HMMA.1688.F32.TF32 R44, R208.reuse, R14, R248 ;  /* 0x0000000ed02c723c */ /* 0x042fec00000810f8 */
[C---:B--2---:R-:W-:Y:S06]  /*7f9f0*/  HMMA.1688.F32.TF32 R40, R208.reuse, R18, R232 ;  /* 0x00000012d028723c */ /* 0x044fec00000810e8 */
[----:B----4-:R-:W-:-:S15]  /*7fa00*/  HMMA.1688.F32.TF32 R36, R208, R10, R212 ;  /* 0x0000000ad024723c */ /* 0x010fde00000810d4 */
[----:B------:R-:W-:-:S08]  /*7fa10*/  NOP ;  /* 0x0000000000007918 */ /* 0x000fd00000000000 */
[----:B------:R1:W-:Y:S04]  /*7fa20*/  STL.64 [R1+0x390], R36 ;  /* 0x0003902401007387 */ /* 0x0003e80000100a00 */
[----:B------:R2:W-:Y:S04]  /*7fa30*/  STL.64 [R1+0x398], R38 ;  /* 0x0003982601007387 */ /* 0x0005e80000100a00 */
[----:B-1----:R-:W4:Y:S04]  /*7fa40*/  LDL.LU R36, [R1+0xc00] ;  /* 0x000c000001247983 */ /* 0x002f280000300800 */
[----:B------:R-:W-:Y:S04]  /*7fa50*/  STL.64 [R1+0x3a0], R44 ;  /* 0x0003a02c01007387 */ /* 0x000fe80000100a00 */
[----:B------:R-:W-:Y:S04]  /*7fa60*/  STL.64 [R1+0x3a8], R46 ;  /* 0x0003a82e01007387 */ /* 0x000fe80000100a00 */
[----:B------:R-:W-:Y:S04]  /*7fa70*/  STL.64 [R1+0x3b0], R40 ;  /* 0x0003b02801007387 */ /* 0x000fe80000100a00 */
[----:B------:R3:W-:Y:S04]  /*7fa80*/  STL.64 [R1+0x3b8], R42 ;  /* 0x0003b82a01007387 */ /* 0x0007e80000100a00 */
[----:B------:R-:W4:Y:S04]  /*7fa90*/  LDL.LU R37, [R1+0xc04] ;  /* 0x000c040001257983 */ /* 0x000f280000300800 */
[----:B--2---:R-:W4:Y:S04]  /*7faa0*/  LDL.LU R38, [R1+0xc08] ;  /* 0x000c080001267983 */ /* 0x004f280000300800 */
        /* <DEDUP_REMOVED lines=17> */
[----:B---3--:R-:W-:-:S15]  /*7fbc0*/  HMMA.1688.F32.TF32 R40, R208, R22, R228 ;  /* 0x00000016d028723c */ /* 0x008fde00000810e4 */
[----:B------:R-:W-:-:S08]  /*7fbd0*/  NOP ;  /* 0x0000000000007918 */ /* 0x000fd00000000000 */
[----:B------:R-:W-:Y:S04]  /*7fbe0*/  STL.64 [R1+0x3c8], R42 ;  /* 0x0003c82a01007387 */ /* 0x000fe80000100a00 */
        /* <DEDUP_REMOVED lines=12> */
[----:B------:R-:W-:Y:S01]  /*7fcb0*/  IMAD.MOV.U32 R25, RZ, RZ, R41 ;  /* 0x000000ffff197224 */ /* 0x000fe200078e0029 */
[----:B------:R-:W-:-:S04]  /*7fcc0*/  MOV R24, R40 ;  /* 0x0000002800187202 */ /* 0x000fc80000000f00 */
[----:B------:R-:W-:Y:S04]  /*7fcd0*/  STL [R1+0x7f6c], R25 ;  /* 0x007f6c1901007387 */ /* 0x000fe80000100800 */
[----:B------:R-:W-:Y:S01]  /*7fce0*/  STL [R1+0x7f68], R24 ;  /* 0x007f681801007387 */ /* 0x000fe20000100800 */
[----:B----4-:R-:W-:-:S15]  /*7fcf0*/  HMMA.1688.F32.TF32 R36, R208, R26, R36 ;  /* 0x0000001ad024723c */ /* 0x010fde0000081024 */
[----:B------:R-:W-:-:S08]  /*7fd00*/  NOP ;  /* 0x0000000000007918 */ /* 0x000fd00000000000 */
[----:B------:R2:W-:Y:S01]  /*7fd10*/  STL.64 [R1+0x3d8], R38 ;  /* 0x0003d82601007387 */ /* 0x0005e20000100a00 */
[----:B------:R-:W-:Y:S02]  /*7fd20*/  IMAD.MOV.U32 R28, RZ, RZ, R36 ;  /* 0x000000ffff1c7224 */ /* 0x000fe400078e0024 */
[----:B------:R-:W-:Y:S02]  /*7fd30*/  IMAD.MOV.U32 R29, RZ, RZ, R37 ;  /* 0x000000ffff1d7224 */ /* 0x000fe400078e0025 */
[C---:B--2---:R-:W-:Y:S03]  /*7fd40*/  HMMA.1688.F32.TF32 R36, R208.reuse, R34, R220 ;  /* 0x00000022d024723c */ /* 0x044fe600000810dc */
[----:B------:R1:W-:Y:S04]  /*7fd50*/  STL [R1+0x7f74], R29 ;  /* 0x007f741d01007387 */ /* 0x0003e80000100800 */
[----:B------:R2:W-:Y:S01]  /*7fd60*/  STL [R1+0x7f70], R28 ;  /* 0x007f701c01007387 */ /* 0x0005e20000100800 */
[----:B------:R-:W-:Y:S03]  /*7fd70*/  HMMA.1688.F32.TF32 R40, R208, R30, R224 ;  /* 0x0000001ed028723c */ /* 0x000fe600000810e0 */
[----:B------:R-:W-:Y:S03]  /*7fd80*/  LDS R208, [R0+UR14+0x4700] ;  /* 0x0047000e00d07984 */ /* 0x000fe60008000800 */
[----:B------:R-:W-:Y:S01]  /*7fd90*/  HMMA.1688.F32.TF32 R196, R204, R10, R196 ;  /* 0x0000000accc4723c */ /* 0x000fe200000810c4 */
[----:B------:R-:W-:Y:S04]  /*7fda0*/  LDS R204, [R3+UR14+0x4600] ;  /* 0x0046000e03cc7984 */ /* 0x000fe80008000800 */
[----:B------:R-:W-:Y:S04]  /*7fdb0*/  LDS R206, [R3+UR14+0x6600] ;  /* 0x0066000e03ce7984 */ /* 0x000fe80008000800 */
[----:B------:R-:W-:Y:S01]  /*7fdc0*/  LDS R205, [R252+UR14+0x4600] ;  /* 0x0046000efccd7984 */ /* 0x000fe20008000800 */
[----:B-1----:R-:W-:Y:S01]  /*7fdd0*/  MOV R29, R36 ;  /* 0x00000024001d7202 */ /* 0x002fe20000000f00 */
[----:B--2---:R-:W-:-:S02]  /*7fde0*/  IMAD.MOV.U32 R28, RZ, RZ, R37 ;  /* 0x000000ffff1c7224 */ /* 0x004fc400078e0025 */
[----:B------:R-:W1:Y:S01]  /*7fdf0*/  LDS R207, [R252+UR14+0x6600] ;  /* 0x0066000efccf7984 */ /* 0x000e620008000800 */
[----:B------:R-:W-:Y:S02]  /*7fe00*/  IMAD.MOV.U32 R25, RZ, RZ, R38 ;  /* 0x000000ffff197224 */ /* 0x000fe400078e0026 */
[----:B------:R-:W-:Y:S01]  /*7fe10*/  IMAD.MOV.U32 R24, RZ, RZ, R39 ;  /* 0x000000ffff187224 */ /* 0x000fe200078e0027 */
[----:B------:R-:W-:Y:S01]  /*7fe20*/  LDS R210, [R0+UR14+0x6700] ;  /* 0x0067000e00d27984 */ /* 0x000fe20008000800 */
[C---:B------:R-:W-:Y:S03]  /*7fe30*/  HMMA.1688.F32.TF32 R36, R200.reuse, R6, R212 ;  /* 0x00000006c824723c */ /* 0x040fe600000810d4 */
[----:B------:R-:W-:Y:S04]  /*7fe40*/  STL.64 [R1+0x3f0], R40 ;  /* 0x0003f02801007387 */ /* 0x000fe80000100a00 */
[----:B------:R-:W-:Y:S04]  /*7fe50*/  STL.64 [R1+0x3f8], R42 ;  /* 0x0003f82a01007387 */ /* 0x000fe80000100a00 */
[----:B------:R-:W-:Y:S04]  /*7fe60*/  LDS R212, [R0+UR14+0x4680] ;  /* 0x0046800e00d47984 */ /* 0x000fe80008000800 */
[----:B------:R-:W-:Y:S04]  /*7fe70*/  LDS R214, [R0+UR14+0x6680] ;  /* 0x0066800e00d67984 */ /* 0x000fe80008000800 */
[----:B------:R-:W-:Y:S04]  /*7fe80*/  LDS R213, [R2+UR14+0x4680] ;  /* 0x0046800e02d57984 */ /* 0x000fe80008000800 */
[----:B------:R-:W-:Y:S04]  /*7fe90*/  STL.64 [R1+0x400], R36 ;  /* 0x0004002401007387 */ /* 0x000fe80000100a00 */
[----:B------:R2:W-:Y:S04]  /*7fea0*/  STL.64 [R1+0x408], R38 ;  /* 0x0004082601007387 */ /* 0x0005e80000100a00 */
[----:B------:R-:W4:Y:S04]  /*7feb0*/  LDS R215, [R2+UR14+0x6680] ;  /* 0x0066800e02d77984 */ /* 0x000f280008000800 */
[----:B------:R-:W-:Y:S01]  /*7fec0*/  LDS R209, [R2+UR14+0x4700] ;  /* 0x0047000e02d17984 */ /* 0x000fe20008000800 */
[----:B--2---:R-:W-:Y:S03]  /*7fed0*/  HMMA.1688.F32.TF32 R36, R200, R10, R216 ;  /* 0x0000000ac824723c */ /* 0x004fe600000810d8 */
[----:B------:R-:W-:Y:S04]  /*7fee0*/  LDS R216, [R3+UR14+0x4680] ;  /* 0x0046800e03d87984 */ /* 0x000fe80008000800 */
[----:B------:R-:W-:Y:S04]  /*7fef0*/  LDS R218, [R3+UR14+0x6680] ;  /* 0x0066800e03da7984 */ /* 0x000fe80008000800 */
[----:B------:R-:W-:Y:S04]  /*7ff00*/  LDS R217, [R252+UR14+0x4680] ;  /* 0x0046800efcd97984 */ /* 0x000fe80008000800 */
[----:B------:R-:W2:Y:S04]  /*7ff10*/  LDS R219, [R252+UR14+0x6680] ;  /* 0x0066800efcdb7984 */ /* 0x000ea80008000800 */
[----:B------:R-:W2:Y:S04]  /*7ff20*/  LDS R211, [R2+UR14+0x6700] ;  /* 0x0067000e02d37984 */ /* 0x000ea80008000800 */
[----:B------:R3:W-:Y:S01]  /*7ff30*/  STL.64 [R1+0x448], R38 ;  /* 0x0004482601007387 */ /* 0x0007e20000100a00 */
[----:B------:R-:W-:Y:S01]  /*7ff40*/  MOV R32, R36 ;  /* 0x0000002400207202 */ /* 0x000fe20000000f00 */
[----:B------:R-:W-:-:S02]  /*7ff50*/  IMAD.MOV.U32 R33, RZ, RZ, R37 ;  /* 0x000000ffff217224 */ /* 0x000fc400078e0025 */
[----:B---3--:R-:W-:-:S15]  /*7ff60*/  HMMA.1688.F32.TF32 R36, R200, R14, R248 ;  /* 0x0000000ec824723c */ /* 0x008fde00000810f8 */
[----:B------:R-:W-:-:S08]  /*7ff70*/  NOP ;  /* 0x0000000000007918 */ /* 0x000fd00000000000 */
[----:B------:R-:W-:Y:S04]  /*7ff80*/  STL.64 [R1+0x470], R36 ;  /* 0x0004702401007387 */ /* 0x000fe80000100a00 */
[----:B------:R3:W-:Y:S02]  /*7ff90*/  STL.64 [R1+0x478], R38 ;  /* 0x0004782601007387 */ /* 0x0007e40000100a00 */
[----:B---3--:R-:W-:-:S15]  /*7ffa0*/  HMMA.1688.F32.TF32 R36, R200, R18, R232 ;  /* 0x00000012c824723c */ /* 0x008fde00000810e8 */
[----:B------:R-:W-:-:S08]  /*7ffb0*/  NOP ;  /* 0x0000000000007918 */ /* 0x000fd00000000000 */
[----:B------:R-:W-:Y:S04]  /*7ffc0*/  STL.64 [R1+0x480], R36 ;  /* 0x0004802401007387 */ /* 0x000fe80000100a00 */
[----:B------:R3:W-:Y:S04]  /*7ffd0*/  STL.64 [R1+0x488], R38 ;  /* 0x0004882601007387 */ /* 0x0007e80000100a00 */
[----:B------:R-:W2:Y:S01]  /*7ffe0*/  LDL.LU R248, [R1+0xe10] ;  /* 0x000e100001f87983 */ /* 0x000ea20000300800 */
[----:B---3--:R-:W-:-:S15]  /*7fff0*/  HMMA.1688.F32.TF32 R36, R200, R22, R228 ;  /* 0x00000016c824723c */ /* 0x008fde00000810e4 */
[----:B------:R-:W-:-:S08]  /*80000*/  NOP ;  /* 0x0000000000007918 */ /* 0x000fd00000000000 */
[----:B------:R3:W-:Y:S04]  /*80010*/  STL.64 [R1+0x4b0], R36 ;  /* 0x0004b02401007387 */ /* 0x0007e80000100a00 */
[----:B------:R1:W-:Y:S04]  /*80020*/  STL.64 [R1+0x4b8], R38 ;  /* 0x0004b82601007387 */ /* 0x0003e80000100a00 */
        /* <DEDUP_REMOVED lines=75> */
[----:B---3--:R-:W3:Y:S04]  /*804e0*/  LDL.LU R36, [R1+0x10a0] ;  /* 0x0010a00001247983 */ /* 0x008ee80000300800 */
[----:B------:R-:W3:Y:S04]  /*804f0*/  LDL.LU R37, [R1+0x10a4] ;  /* 0x0010a40001257983 */ /* 0x000ee80000300800 */
[----:B-1----:R-:W3:Y:S04]  /*80500*/  LDL.LU R38, [R1+0x10a8] ;  /* 0x0010a80001267983 */ /* 0x002ee80000300800 */
[----:B------:R-:W3:Y:S04]  /*80510*/  LDL.LU R39, [R1+0x10ac] ;  /* 0x0010ac0001277983 */ /* 0x000ee80000300800 */
[----:B------:R-:W3:Y:S04]  /*80520*/  LDL.LU R232, [R1+0xe40] ;  /* 0x000e400001e87983 */ /* 0x000ee80000300800 */
[----:B------:R-:W3:Y:S04]  /*80530*/  LDL.LU R233, [R1+0xe44] ;  /* 0x000e440001e97983 */ /* 0x000ee80000300800 */
[----:B------:R-:W3:Y:S04]  /*80540*/  LDL.LU R234, [R1+0xe48] ;  /* 0x000e480001ea7983 */ /* 0x000ee80000300800 */
[----:B------:R-:W3:Y:S01]  /*80550*/  LDL.LU R235, [R1+0xe4c] ;  /* 0x000e4c0001eb7983 */ /* 0x000ee20000300800 */
[C---:B--2---:R-:W-:Y:S06]  /*80560*/  HMMA.1688.F32.TF32 R100, R200.reuse, R26, R96 ;  /* 0x0000001ac864723c */ /* 0x044fec0000081060 */
[C---:B----4-:R-:W-:Y:S06]  /*80570*/  HMMA.1688.F32.TF32 R96, R200.reuse, R30, R92 ;  /* 0x0000001ec860723c */ /* 0x050fec000008105c */
[----:B------:R-:W-:Y:S11]  /*80580*/  HMMA.1688.F32.TF32 R92, R200, R34, R88 ;  /* 0x00000022c85c723c */ /* 0x000ff60000081058 */
[----:B------:R-:W-:Y:S04]  /*80590*/  STL.64 [R1+0x4c0], R100 ;  /* 0x0004c06401007387 */ /* 0x000fe80000100a00 */
[----:B------:R-:W-:Y:S01]  /*805a0*/  LDS R200, [R3+UR14+0x4700] ;  /* 0x0047000e03c87984 */ /* 0x000fe20008000800 */
[C---:B------:R-:W-:Y:S03]  /*805b0*/  HMMA.1688.F32.TF32 R88, R204.reuse, R6, R228 ;  /* 0x00000006cc58723c */ /* 0x040fe600000810e4 */
[----:B------:R-:W-:Y:S04]  /*805c0*/  STL.64 [R1+0x4c8], R102 ;  /* 0x0004c86601007387 */ /* 0x000fe80000100a00 */
[----:B------:R-:W-:Y:S01]  /*805d0*/  IMAD.MOV.U32 R228, RZ, RZ, R244 ;  /* 0x000000ffffe47224 */ /* 0x000fe200078e00f4 */
[----:B------:R-:W-:Y:S01]  /*805e0*/  HMMA.1688.F32.TF32 R84, R204, R10, R84 ;  /* 0x0000000acc54723c */ /* 0x000fe20000081054 */
[----:B------:R-:W-:Y:S04]  /*805f0*/  LDS R202, [R3+UR14+0x6700] ;  /* 0x0067000e03ca7984 */ /* 0x000fe80008000800 */
[----:B------:R-:W-:Y:S04]  /*80600*/  STL.64 [R1+0x540], R96 ;  /* 0x0005406001007387 */ /* 0x000fe80000100a00 */
[----:B------:R-:W-:Y:S04]  /*80610*/  STL.64 [R1+0x548], R98 ;  /* 0x0005486201007387 */ /* 0x000fe80000100a00 */
[----:B------:R-:W-:Y:S01]  /*80620*/  STL.64 [R1+0x530], R92 ;  /* 0x0005305c01007387 */ /* 0x000fe20000100a00 */
[----:B------:R-:W-:-:S03]  /*80630*/  IMAD.MOV.U32 R229, RZ, RZ, R245 ;  /* 0x000000ffffe57224 */ /* 0x000fc600078e00f5 */
[----:B------:R-:W-:Y:S01]  /*80640*/  STL.64 [R1+0x538], R94 ;  /* 0x0005385e01007387 */ /* 0x000fe20000100a00 */
[----:B------:R-:W-:-:S03]  /*80650*/  MOV R230, R246 ;  /* 0x000000f600e67202 */ /* 0x000fc60000000f00 */
[----:B------:R-:W2:Y:S01]  /*80660*/  LDL.LU R244, [R1+0x8124] ;  /* 0x0081240001f47983 */ /* 0x000ea20000300800 */
[----:B------:R-:W-:-:S03]  /*80670*/  IMAD.MOV.U32 R231, RZ, RZ, R247 ;  /* 0x000000ffffe77224 */ /* 0x000fc600078e00f7 */
[----:B------:R-:W-:Y:S04]  /*80680*/  STL.64 [R1+0x560], R88 ;  /* 0x0005605801007387 */ /* 0x000fe80000100a00 */
[----:B------:R-:W-:Y:S04]  /*80690*/  STL.64 [R1+0x568], R90 ;  /* 0x0005685a01007387 */ /* 0x000fe80000100a00 */
[----:B------:R-:W2:Y:S04]  /*806a0*/  LDL.LU R245, [R1+0x8120] ;  /* 0x0081200001f57983 */ /* 0x000ea80000300800 */
[----:B------:R-:W2:Y:S04]  /*806b0*/  LDL.LU R246, [R1+0x811c] ;  /* 0x00811c0001f67983 */ /* 0x000ea80000300800 */
[----:B------:R-:W2:Y:S01]  /*806c0*/  LDL.LU R247, [R1+0x8118] ;  /* 0x0081180001f77983 */ /* 0x000ea20000300800 */
        /* <DEDUP_REMOVED lines=11> */
[----:B------:R1:W-:Y:S04]  /*80780*/  STL.64 [R1+0x688], R74 ;  /* 0x0006884a01007387 */ /* 0x0003e80000100a00 */
[----:B------:R-:W-:Y:S04]  /*80790*/  STL.64 [R1+0x690], R68 ;  /* 0x0006904401007387 */ /* 0x000fe80000100a00 */
[----:B------:R2:W-:Y:S01]  /*807a0*/  STL.64 [R1+0x698], R70 ;  /* 0x0006984601007387 */ /* 0x0005e20000100a00 */
[----:B-1----:R-:W-:Y:S03]  /*807b0*/  HMMA.1688.F32.TF32 R72, R204, R30, R64 ;  /* 0x0000001ecc48723c */ /* 0x002fe60000081040 */
[----:B------:R-:W-:Y:S04]  /*807c0*/  LDS R201, [R252+UR14+0x4700] ;  /* 0x0047000efcc97984 */ /* 0x000fe80008000800 */
[----:B------:R-:W1:Y:S01]  /*807d0*/  LDS R203, [R252+UR14+0x6700] ;  /* 0x0067000efccb7984 */ /* 0x000e620008000800 */
[C---:B------:R-:W-:Y:S06]  /*807e0*/  HMMA.1688.F32.TF32 R64, R212.reuse, R6, R60 ;  /* 0x00000006d440723c */ /* 0x040fec000008103c */
[C---:B------:R-:W-:Y:S06]  /*807f0*/  HMMA.1688.F32.TF32 R60, R212.reuse, R10, R56 ;  /* 0x0000000ad43c723c */ /* 0x040fec0000081038 */
[C---:B------:R-:W-:Y:S06]  /*80800*/  HMMA.1688.F32.TF32 R56, R212.reuse, R14, R52 ;  /* 0x0000000ed438723c */ /* 0x040fec0000081034 */
[C---:B------:R-:W-:Y:S06]  /*80810*/  HMMA.1688.F32.TF32 R52, R212.reuse, R18, R48 ;  /* 0x00000012d434723c */ /* 0x040fec0000081030 */
[C---:B------:R-:W-:Y:S06]  /*80820*/  HMMA.1688.F32.TF32 R48, R212.reuse, R22, R44 ;  /* 0x00000016d430723c */ /* 0x040fec000008102c */
[C---:B------:R-:W-:Y:S06]  /*80830*/  HMMA.1688.F32.TF32 R44, R212.reuse, R26, R40 ;  /* 0x0000001ad42c723c */ /* 0x040fec0000081028 */
[C---:B---3--:R-:W-:Y:S01]  /*80840*/  HMMA.1688.F32.TF32 R40, R212.reuse, R30, R36 ;  /* 0x0000001ed428723c */ /* 0x048fe20000081024 */
[----:B------:R-:W-:Y:S05]  /*80850*/  STL.64 [R1+0x6c0], R72 ;  /* 0x0006c04801007387 */ /* 0x000fea0000100a00 */
[-C--:B------:R-:W-:Y:S01]  /*80860*/  HMMA.1688.F32.TF32 R36, R212, R34.reuse, R224 ;  /* 0x00000022d424723c */ /* 0x080fe200000810e0 */
[----:B------:R-:W-:Y:S04]  /*80870*/  STL.64 [R1+0x6c8], R74 ;  /* 0x0006c84a01007387 */ /* 0x000fe80000100a00 */
[----:B------:R-:W-:Y:S04]  /*80880*/  LDS R212, [R0+UR14+0x8000] ;  /* 0x0080000e00d47984 */ /* 0x000fe80008000800 */
[----:B------:R-:W-:Y:S04]  /*80890*/  LDS R214, [R0+UR14+0xa000] ;  /* 0x00a0000e00d67984 */ /* 0x000fe80008000800 */
[----:B------:R-:W-:Y:S04]  /*808a0*/  LDS R213, [R2+UR14+0x8000] ;  /* 0x0080000e02d57984 */ /* 0x000fe80008000800 */
[----:B------:R-:W-:Y:S01]  /*808b0*/  LDS R215, [R2+UR14+0xa000] ;  /* 0x00a0000e02d77984 */ /* 0x000fe20008000800 */
[----:B--2---:R-:W-:Y:S03]  /*808c0*/  HMMA.1688.F32.TF32 R68, R204, R34, R244 ;  /* 0x00000022cc44723c */ /* 0x004fe600000810f4 */
[----:B------:R-:W-:Y:S04]  /*808d0*/  LDS R204, [R0+UR14+0x4780] ;  /* 0x0047800e00cc7984 */ /* 0x000fe80008000800 */
[----:B------:R-:W-:Y:S04]  /*808e0*/  LDS R206, [R0+UR14+0x6780] ;  /* 0x0067800e00ce7984 */ /* 0x000fe80008000800 */
[----:B------:R-:W-:Y:S04]  /*808f0*/  LDS R205, [R2+UR14+0x4780] ;  /* 0x0047800e02cd7984 */ /* 0x000fe80008000800 */
[----:B------:R-:W-:Y:S08]  /*80900*/  LDS R207, [R2+UR14+0x6780] ;  /* 0x0067800e02cf7984 */ /* 0x000ff00008000800 */
        /* <DEDUP_REMOVED lines=16> */
[C---:B--2---:R-:W-:Y:S03]  /*80a10*/  HMMA.1688.F32.TF32 R44, R216.reuse, R6, R220 ;  /* 0x00000006d82c723c */ /* 0x044fe600000810dc */
[----:B------:R-:W-:Y:S04]  /*80a20*/  STL.64 [R1+0x870], R36 ;  /* 0x0008702401007387 */ /* 0x000fe80000100a00 */
[----:B------:R2:W-:Y:S01]  /*80a30*/  STL.64 [R1+0x878], R38 ;  /* 0x0008782601007387 */ /* 0x0005e20000100a00 */
[C---:B---3--:R-:W-:Y:S06]  /*80a40*/  HMMA.1688.F32.TF32 R40, R216.reuse, R10, R248 ;  /* 0x0000000ad828723c */ /* 0x048fec00000810f8 */
[C---:B--2---:R-:W-:Y:S09]  /*80a50*/  HMMA.1688.F32.TF32 R36, R216.reuse, R14, R232 ;  /* 0x0000000ed824723c */ /* 0x044ff200000810e8 */
[----:B------:R-:W-:Y:S04]  /*80a60*/  STL.64 [R1+0x8b0], R44 ;  /* 0x0008b02c01007387 */ /* 0x000fe80000100a00 */
[----:B------:R-:W-:Y:S04]  /*80a70*/  STL.64 [R1+0x8b8], R46 ;  /* 0x0008b82e01007387 */ /* 0x000fe80000100a00 */
[----:B------:R-:W2:Y:S04]  /*80a80*/  LDL.LU R220, [R1+0xea0] ;  /* 0x000ea00001dc7983 */ /* 0x000ea80000300800 */
[----:B------:R-:W-:Y:S04]  /*80a90*/  STL.64 [R1+0x8e0], R40 ;  /* 0x0008e02801007387 */ /* 0x000fe80000100a00 */
[----:B------:R-:W-:Y:S04]  /*80aa0*/  STL.64 [R1+0x8e8], R42 ;  /* 0x0008e82a01007387 */ /* 0x000fe80000100a00 */
        /* <DEDUP_REMOVED lines=8> */
[----:B------:R-:W4:Y:S01]  /*80b30*/  LDL.LU R251, [R1+0xeec] ;  /* 0x000eec0001fb7983 */ /* 0x000f220000300800 */
[----:B---3--:R-:W-:Y:S03]  /*80b40*/  HMMA.1688.F32.TF32 R36, R216, R18, R228 ;  /* 0x00000012d824723c */ /* 0x008fe600000810e4 */
[----:B------:R-:W3:-:S15]  /*80b50*/  LDL.LU R44, [R1+0x1210] ;  /* 0x00121000012c7983 */ /* 0x000ede0000300800 */
[----:B------:R-:W-:-:S05]  /*80b60*/  NOP ;  /* 0x0000000000007918 */ /* 0x000fca0000000000 */
[----:B------:R-:W-:Y:S04]  /*80b70*/  STL.64 [R1+0x940], R36 ;  /* 0x0009402401007387 */ /* 0x000fe80000100a00 */
[----:B------:R4:W-:Y:S04]  /*80b80*/  STL.64 [R1+0x948], R38 ;  /* 0x0009482601007387 */ /* 0x0009e80000100a00 */
        /* <DEDUP_REMOVED lines=28> */
[C---:B--2---:R-:W-:Y:S06]  /*80d50*/  HMMA.1688.F32.TF32 R64, R216.reuse, R22, R220 ;  /* 0x00000016d840723c */ /* 0x044fec00000810dc */
[----:B----4-:R-:W-:-:S15]  /*80d60*/  HMMA.1688.F32.TF32 R36, R216, R26, R248 ;  /* 0x0000001ad824723c */ /* 0x010fde00000810f8 */
[----:B------:R-:W-:-:S02]  /*80d70*/  NOP ;  /* 0x0000000000007918 */ /* 0x000fc40000000000 */
[----:B------:R-:W-:Y:S04]  /*80d80*/  STL.64 [R1+0xa20], R64 ;  /* 0x000a204001007387 */ /* 0x000fe80000100a00 */
[----:B------:R-:W-:Y:S04]  /*80d90*/  STL.64 [R1+0xa28], R66 ;  /* 0x000a284201007387 */ /* 0x000fe80000100a00 */
[----:B------:R2:W-:Y:S04]  /*80da0*/  STL.64 [R1+0xa40], R36 ;  /* 0x000a402401007387 */ /* 0x0005e80000100a00 */
[----:B------:R4:W-:Y:S04]  /*80db0*/  STL.64 [R1+0xa48], R38 ;  /* 0x000a482601007387 */ /* 0x0009e80000100a00 */
[----:B------:R-:W3:Y:S04]  /*80dc0*/  LDL.LU R41, [R1+0x1264] ;  /* 0x0012640001297983 */ /* 0x000ee80000300800 */
[----:B------:R-:W3:Y:S04]  /*80dd0*/  LDL.LU R42, [R1+0x1268] ;  /* 0x00126800012a7983 */ /* 0x000ee80000300800 */
[----:B------:R-:W3:Y:S04]  /*80de0*/  LDL.LU R43, [R1+0x126c] ;  /* 0x00126c00012b7983 */ /* 0x000ee80000300800 */
[----:B--2---:R-:W2:Y:S04]  /*80df0*/  LDL.LU R36, [R1+0x1250] ;  /* 0x0012500001247983 */ /* 0x004ea80000300800 */
[----:B------:R-:W2:Y:S04]  /*80e00*/  LDL.LU R37, [R1+0x1254] ;  /* 0x0012540001257983 */ /* 0x000ea80000300800 */
[----:B----4-:R-:W2:Y:S04]  /*80e10*/  LDL.LU R38, [R1+0x1258] ;  /* 0x0012580001267983 */ /* 0x010ea80000300800 */
[----:B------:R-:W2:Y:S01]  /*80e20*/  LDL.LU R39, [R1+0x125c] ;  /* 0x00125c0001277983 */ /* 0x000ea20000300800 */
[C---:B------:R-:W-:Y:S03]  /*80e30*/  HMMA.1688.F32.TF32 R64, R216.reuse, R34, R240 ;  /* 0x00000022d840723c */ /* 0x040fe600000810f0 */
[----:B------:R-:W1:Y:S04]  /*80e40*/  LDL.LU R224, [R1+0xfe0] ;  /* 0x000fe00001e07983 */ /* 0x000e680000300800 */
[----:B------:R-:W1:Y:S04]  /*80e50*/  LDL.LU R225, [R1+0xfe4] ;  /* 0x000fe40001e17983 */ /* 0x000e680000300800 */
[----:B------:R-:W1:Y:S04]  /*80e60*/  LDL.LU R226, [R1+0xfe8] ;  /* 0x000fe80001e27983 */ /* 0x000e680000300800 */
[----:B------:R-:W1:Y:S04]  /*80e70*/  LDL.LU R227, [R1+0xfec] ;  /* 0x000fec0001e37983 */ /* 0x000e680000300800 */
[----:B------:R-:W4:Y:S04]  /*80e80*/  LDL R223, [R1+0x1780] ;  /* 0x0017800001df7983 */ /* 0x000f280000100800 */
[----:B------:R-:W4:Y:S04]  /*80e90*/  LDL.LU R248, [R1+0x1060] ;  /* 0x0010600001f87983 */ /* 0x000f280000300800 */
[----:B------:R-:W4:Y:S04]  /*80ea0*/  LDL.LU R249, [R1+0x1064] ;  /* 0x0010640001f97983 */ /* 0x000f280000300800 */
[----:B------:R-:W4:Y:S01]  /*80eb0*/  LDL.LU R250, [R1+0x1068] ;  /* 0x0010680001fa7983 */ /* 0x000f220000300800 */
[----:B---3--:R-:W-:Y:S03]  /*80ec0*/  HMMA.1688.F32.TF32 R68, R216, R30, R60 ;  /* 0x0000001ed844723c */ /* 0x008fe6000008103c */
[----:B------:R-:W3:Y:S03]  /*80ed0*/  LDL.LU R251, [R1+0x106c] ;  /* 0x00106c0001fb7983 */ /* 0x000ee60000300800 */
[----:B------:R-:W-:-:S15]  /*80ee0*/  HMMA.1688.F32.TF32 R60, R208, R6, R232 ;  /* 0x00000006d03c723c */ /* 0x000fde00000810e8 */
[----:B------:R-:W-:-:S02]  /*80ef0*/  NOP ;  /* 0x0000000000007918 */ /* 0x000fc40000000000 */
[----:B------:R-:W-:Y:S04]  /*80f00*/  STL.64 [R1+0xa70], R68 ;  /* 0x000a704401007387 */ /* 0x000fe80000100a00 */
[----:B------:R-:W-:Y:S04]  /*80f10*/  STL.64 [R1+0xa78], R70 ;  /* 0x000a784601007387 */ /* 0x000fe80000100a00 */
[----:B------:R-:W3:Y:S04]  /*80f20*/  LDL.LU R232, [R1+0x10b0] ;  /* 0x0010b00001e87983 */ /* 0x000ee80000300800 */
[----:B------:R-:W-:Y:S04]  /*80f30*/  STL.64 [R1+0xa60], R64 ;  /* 0x000a604001007387 */ /* 0x000fe80000100a00 */
[----:B------:R-:W-:Y:S04]  /*80f40*/  STL.64 [R1+0xa68], R66 ;  /* 0x000a684201007387 */ /* 0x000fe80000100a00 */
[----:B------:R-:W-:Y:S04]  /*80f50*/  STL.64 [R1+0xa90], R60 ;  /* 0x000a903c01007387 */ /* 0x000fe80000100a00 */
[----:B------:R2:W-:Y:S04]  /*80f60*/  STL.64 [R1+0xa98], R62 ;  /* 0x000a983e01007387 */ /* 0x0005e80000100a00 */
[----:B------:R-:W3:Y:S04]  /*80f70*/  LDL.LU R233, [R1+0x10b4] ;  /* 0x0010b40001e97983 */ /* 0x000ee80000300800 */
[----:B------:R-:W3:Y:S01]  /*80f80*/  LDL.LU R234, [R1+0x10b8] ;  /* 0x0010b80001ea7983 */ /* 0x000ee20000300800 */
[C---:B--2---:R-:W-:Y:S03]  /*80f90*/  HMMA.1688.F32.TF32 R60, R208.reuse, R10, R56 ;  /* 0x0000000ad03c723c */ /* 0x044fe60000081038 */
[----:B------:R-:W2:Y:S03]  /*80fa0*/  LDL.LU R235, [R1+0x10bc] ;  /* 0x0010bc0001eb7983 */ /* 0x000ea60000300800 */
        /* <DEDUP_REMOVED lines=10> */
[----:B------:R-:W2:Y:S04]  /*81050*/  LDL.LU R228, [R1+0x1100] ;  /* 0x0011000001e47983 */ /* 0x000ea80000300800 */
[----:B------:R-:W-:Y:S04]  /*81060*/  STL.64 [R1+0xb40], R48 ;  /* 0x000b403001007387 */ /* 0x000fe80000100a00 */
[----:B------:R-:W-:Y:S04]  /*81070*/  STL.64 [R1+0xb48], R50 ;  /* 0x000b483201007387 */ /* 0x000fe80000100a00 */
[----:B------:R-:W-:Y:S04]  /*81080*/  STL.64 [R1+0xbb0], R44 ;  /* 0x000bb02c01007387 */ /* 0x000fe80000100a00 */
[----:B------:R-:W-:Y:S04]  /*81090*/  STL.64 [R1+0xbb8], R46 ;  /* 0x000bb82e01007387 */ /* 0x000fe80000100a00 */
[----:B------:R-:W2:Y:S04]  /*810a0*/  LDL.LU R229, [R1+0x1104] ;  /* 0x0011040001e57983 */ /* 0x000ea80000300800 */
[----:B------:R-:W2:Y:S04]  /*810b0*/  LDL.LU R230, [R1+0x1108] ;  /* 0x0011080001e67983 */ /* 0x000ea80000300800 */
[----:B------:R-:W2:Y:S01]  /*810c0*/  LDL.LU R231, [R1+0x110c] ;  /* 0x00110c0001e77983 */ /* 0x000ea20000300800 */
[C---:B------:R-:W-:Y:S06]  /*810d0*/  HMMA.1688.F32.TF32 R40, R208.reuse, R30, R40 ;  /* 0x0000001ed028723c */ /* 0x040fec0000081028 */
[----:B------:R-:W-:Y:S01]  /*810e0*/  HMMA.1688.F32.TF32 R36, R208, R34, R36 ;  /* 0x00000022d024723c */ /* 0x000fe20000081024 */
[----:B------:R-:W-:Y:S04]  /*810f0*/  LDS R208, [R3+UR14+0x4780] ;  /* 0x0047800e03d07984 */ /* 0x000fe80008000800 */
[----:B------:R-:W-:-:S12]  /*81100*/  LDS R210, [R3+UR14+0x6780] ;  /* 0x0067800e03d27984 */ /* 0x000fd80008000800 */
[----:B------:R-:W-:Y:S04]  /*81110*/  STL.64 [R1+0xbd0], R40 ;  /* 0x000bd02801007387 */ /* 0x000fe80000100a00 */
[----:B------:R-:W-:Y:S04]  /*81120*/  STL.64 [R1+0xbd8], R42 ;  /* 0x000bd82a01007387 */ /* 0x000fe80000100a00 */
[----:B------:R-:W-:Y:S01]  /*81130*/  LDS R209, [R252+UR14+0x4780] ;  /* 0x0047800efcd17984 */ /* 0x000fe20008000800 */
[----:B----4-:R-:W-:-:S03]  /*81140*/  LOP3.LUT R108, R223, 0x40, RZ, 0x3c, !PT ;  /* 0x00000040df6c7812 */ /* 0x010fc600078e3cff */
[----:B------:R-:W-:Y:S04]  /*81150*/  LDS R211, [R252+UR14+0x6780] ;  /* 0x0067800efcd37984 */ /* 0x000fe80008000800 */
[----:B------:R-:W-:Y:S04]  /*81160*/  STL.64 [R1+0xbc0], R36 ;  /* 0x000bc02401007387 */ /* 0x000fe80000100a00 */
[----:B------:R1:W-:Y:S04]  /*81170*/  STL.64 [R1+0xbc8], R38 ;  /* 0x000bc82601007387 */ /* 0x0003e80000100a00 */
[----:B------:R-:W4:Y:S04]  /*81180*/  LDSM.16.M88.4 R216, [R108+UR17+0x80000] ;  /* 0x080000116cd8783b */ /* 0x000f280008000200 */
[----:B------:R-:W4:Y:S01]  /*81190*/  LDSM.16.M88.4 R220, [R108+UR17+0x81000] ;  /* 0x081000116cdc783b */ /* 0x000f220008000200 */
[----:B-1----:R-:W-:Y:S03]  /*811a0*/  HMMA.1688.F32.TF32 R36, R200, R6, R224 ;  /* 0x00000006c824723c */ /* 0x002fe600000810e0 */
[----:B------:R-:W1:Y:S04]  /*811b0*/  LDSM.16.M88.4 R224, [R108+UR17+0x82000] ;  /* 0x082000116ce0783b */ /* 0x000e680008000200 */
[----:B------:R-:W-:Y:S04]  /*811c0*/  LDSM.16.M88.4 R240, [R108+UR17+0x86000] ;  /* 0x086000116cf0783b */ /* 0x000fe80008000200 */
[----:B------:R-:W-:-:S12]  /*811d0*/  LDSM.16.M88.4 R244, [R108+UR17+0x87000] ;  /* 0x087000116cf4783b */ /* 0x000fd80008000200 */
[----:B------:R-:W-:Y:S04]  /*811e0*/  STL.64 [R1+0xbe0], R36 ;  /* 0x000be02401007387 */ /* 0x000fe80000100a00 */
[----:B------:R3:W-:Y:S02]  /*811f0*/  STL.64 [R1+0xbe8], R38 ;  /* 0x000be82601007387 */ /* 0x0007e40000100a00 */
[C---:B---3--:R-:W-:Y:S02]  /*81200*/  HMMA.1688.F32.TF32 R36, R200.reuse, R10, R248 ;  /* 0x0000000ac824723c */ /* 0x048fe400000810f8 */
[----:B------:R-:W-:Y:S04]  /*81210*/  STL [R1+0x1784], R108 ;  /* 0x0017846c01007387 */ /* 0x000fe80000100800 */
[----:B------:R-:W-:Y:S04]  /*81220*/  LDS R248, [R3+UR14+0x8000] ;  /* 0x0080000e03f87984 */ /* 0x000fe80008000800 */
[----:B------:R-:W-:Y:S04]  /*81230*/  LDS R250, [R3+UR14+0xa000] ;  /* 0x00a0000e03fa7984 */ /* 0x000fe80008000800 */
[----:B------:R-:W-:Y:S04]  /*81240*/  LDS R249, [R252+UR14+0x8000] ;  /* 0x0080000efcf97984 */ /* 0x000fe80008000800 */
[----:B------:R-:W-:Y:S05]  /*81250*/  LDS R251, [R252+UR14+0xa000] ;  /* 0x00a0000efcfb7984 */ /* 0x000fea0008000800 */
[----:B------:R-:W-:Y:S04]  /*81260*/  STL.64 [R1+0xc10], R36 ;  /* 0x000c102401007387 */ /* 0x000fe80000100a00 */
[----:B------:R2:W-:Y:S02]  /*81270*/  STL.64 [R1+0xc18], R38 ;  /* 0x000c182601007387 */ /* 0x0005e40000100a00 */
[C---:B--2---:R-:W-:Y:S02]  /*81280*/  HMMA.1688.F32.TF32 R36, R200.reuse, R14, R232 ;  /* 0x0000000ec824723c */ /* 0x044fe400000810e8 */
[----:B----4-:R-:W-:Y:S04]  /*81290*/  STL [R1+0x7eb8], R218 ;  /* 0x007eb8da01007387 */ /* 0x010fe80000100800 */
[----:B------:R-:W-:Y:S04]  /*812a0*/  STL [R1+0x7eb4], R219 ;  /* 0x007eb4db01007387 */ /* 0x000fe80000100800 */
[----:B------:R-:W-:Y:S04]  /*812b0*/  STL [R1+0x7ec0], R222 ;  /* 0x007ec0de01007387 */ /* 0x000fe80000100800 */
[----:B------:R-:W-:Y:S09]  /*812c0*/  LDSM.16.M88.4 R232, [R108+UR17+0x84000] ;  /* 0x084000116ce8783b */ /* 0x000ff20008000200 */
[----:B------:R2:W-:Y:S04]  /*812d0*/  STL.64 [R1+0xc20], R36 ;  /* 0x000c202401007387 */ /* 0x0005e80000100a00 */
[----:B------:R3:W-:Y:S04]  /*812e0*/  STL.64 [R1+0xc28], R38 ;  /* 0x000c282601007387 */ /* 0x0007e80000100a00 */
[----:B------:R-:W-:Y:S01]  /*812f0*/  STL [R1+0x7ebc], R223 ;  /* 0x007ebcdf01007387 */ /* 0x000fe20000100800 */
[----:B------:R-:W-:Y:S03]  /*81300*/  HMMA.1688.F32.TF32 R40, R200, R18, R228 ;  /* 0x00000012c828723c */ /* 0x000fe600000810e4 */
[----:B-1----:R-:W-:Y:S04]  /*81310*/  STL [R1+0x7ec4], R226 ;  /* 0x007ec4e201007387 */ /* 0x002fe80000100800 */
[----:B------:R-:W-:Y:S04]  /*81320*/  STL [R1+0x7eb0], R227 ;  /* 0x007eb0e301007387 */ /* 0x000fe80000100800 */
[----:B--2---:R-:W2:Y:S04]  /*81330*/  LDL.LU R36, [R1+0x1180] ;  /* 0x0011800001247983 */ /* 0x004ea80000300800 */
[----:B------:R-:W1:Y:S08]  /*81340*/  LDSM.16.M88.4 R228, [R108+UR17+0x83000] ;  /* 0x083000116ce4783b */ /* 0x000e700008000200 */
[----:B------:R4:W-:Y:S04]  /*81350*/  STL.64 [R1+0xc50], R40 ;  /* 0x000c502801007387 */ /* 0x0009e80000100a00 */
[----:B------:R4:W-:Y:S04]  /*81360*/  STL.64 [R1+0xc58], R42 ;  /* 0x000c582a01007387 */ /* 0x0009e80000100a00 */
[----:B------:R-:W2:Y:S04]  /*81370*/  LDL.LU R37, [R1+0x1184] ;  /* 0x0011840001257983 */ /* 0x000ea80000300800 */
[----:B---3--:R-:W2:Y:S01]  /*81380*/  LDL.LU R38, [R1+0x1188] ;  /* 0x0011880001267983 */ /* 0x008ea20000300800 */
[----:B----4-:R-:W-:-:S02]  /*81390*/  IMAD.MOV.U32 R40, RZ, RZ, R236 ;  /* 0x000000ffff287224 */ /* 0x010fc400078e00ec */
[----:B------:R-:W-:Y:S01]  /*813a0*/  IMAD.MOV.U32 R41, RZ, RZ, R237 ;  /* 0x000000ffff297224 */ /* 0x000fe200078e00ed */
[----:B------:R-:W2:Y:S01]  /*813b0*/  LDL.LU R39, [R1+0x118c] ;  /* 0x00118c0001277983 */ /* 0x000ea20000300800 */
[----:B------:R-:W-:Y:S01]  /*813c0*/  MOV R42, R238 ;  /* 0x000000ee002a7202 */ /* 0x000fe20000000f00 */
[----:B------:R-:W-:Y:S02]  /*813d0*/  IMAD.MOV.U32 R43, RZ, RZ, R239 ;  /* 0x000000ffff2b7224 */ /* 0x000fe400078e00ef */
        /* <DEDUP_REMOVED lines=64> */
[----:B-1----:R-:W-:Y:S04]  /*817e0*/  STL [R1+0x7ec8], R230 ;  /* 0x007ec8e601007387 */ /* 0x002fe80000100800 */
[----:B------:R-:W-:Y:S01]  /*817f0*/  STL [R1+0x7eac], R231 ;  /* 0x007eace701007387 */ /* 0x000fe20000100800 */
[----:B---3--:R-:W-:Y:S01]  /*81800*/  IMAD.MOV.U32 R51, RZ, RZ, R236 ;  /* 0x000000ffff337224 */ /* 0x008fe200078e00ec */
[----:B----4-:R-:W-:Y:S01]  /*81810*/  MOV R50, R237 ;  /* 0x000000ed00327202 */ /* 0x010fe20000000f00 */
[----:B--2---:R-:W-:-:S02]  /*81820*/  IMAD.MOV.U32 R49, RZ, RZ, R238 ;  /* 0x000000ffff317224 */ /* 0x004fc400078e00ee */
[----:B------:R-:W-:Y:S02]  /*81830*/  IMAD.MOV.U32 R48, RZ, RZ, R239 ;  /* 0x000000ffff307224 */ /* 0x000fe400078e00ef */
[----:B------:R-:W1:Y:S04]  /*81840*/  LDSM.16.M88.4 R236, [R108+UR17+0x85000] ;  /* 0x085000116cec783b */ /* 0x000e680008000200 */
[----:B------:R-:W-:Y:S04]  /*81850*/  STL [R1+0x7ecc], R234 ;  /* 0x007eccea01007387 */ /* 0x000fe80000100800 */
[----:B------:R-:W-:Y:S01]  /*81860*/  STL [R1+0x7ea8], R235 ;  /* 0x007ea8eb01007387 */ /* 0x000fe20000100800 */
[C---:B------:R-:W-:Y:S06]  /*81870*/  HMMA.1688.F32.TF32 R48, R208.reuse, R14, R48 ;  /* 0x0000000ed030723c */ /* 0x040fec0000081030 */
[C---:B------:R-:W-:Y:S06]  /*81880*/  HMMA.1688.F32.TF32 R40, R208.reuse, R22, R40 ;  /* 0x00000016d028723c */ /* 0x040fec0000081028 */
[C---:B------:R-:W-:Y:S01]  /*81890*/  HMMA.1688.F32.TF32 R52, R208.reuse, R10, R52 ;  /* 0x0000000ad034723c */ /* 0x040fe20000081034 */
[----:B-1----:R-:W-:Y:S04]  /*818a0*/  STL [R1+0x7ed4], R238 ;  /* 0x007ed4ee01007387 */ /* 0x002fe80000100800 */
[----:B------:R-:W-:Y:S04]  /*818b0*/  STL [R1+0x7ed0], R239 ;  /* 0x007ed0ef01007387 */ /* 0x000fe80000100800 */
[----:B------:R-:W-:Y:S04]  /*818c0*/  STL [R1+0x7edc], R242 ;  /* 0x007edcf201007387 */ /* 0x000fe80000100800 */
[----:B------:R-:W-:Y:S01]  /*818d0*/  STL [R1+0x7ed8], R243 ;  /* 0x007ed8f301007387 */ /* 0x000fe20000100800 */
[----:B------:R-:W-:Y:S03]  /*818e0*/  HMMA.1688.F32.TF32 R56, R208, R6, R56 ;  /* 0x00000006d038723c */ /* 0x000fe60000081038 */
[----:B------:R-:W-:Y:S04]  /*818f0*/  STL [R1+0x7ee4], R246 ;  /* 0x007ee4f601007387 */ /* 0x000fe80000100800 */
[----:B------:R-:W-:Y:S01]  /*81900*/  STL [R1+0x7ee0], R247 ;  /* 0x007ee0f701007387 */ /* 0x000fe20000100800 */
[C---:B------:R-:W-:Y:S06]  /*81910*/  HMMA.1688.F32.TF32 R60, R204.reuse, R34, R60 ;  /* 0x00000022cc3c723c */ /* 0x040fec000008103c */
[C---:B------:R-:W-:Y:S06]  /*81920*/  HMMA.1688.F32.TF32 R68, R204.reuse, R26, R68 ;  /* 0x0000001acc44723c */ /* 0x040fec0000081044 */
[C---:B------:R-:W-:Y:S06]  /*81930*/  HMMA.1688.F32.TF32 R72, R204.reuse, R22, R72 ;  /* 0x00000016cc48723c */ /* 0x040fec0000081048 */
[C---:B------:R-:W-:Y:S06]  /*81940*/  HMMA.1688.F32.TF32 R76, R204.reuse, R18, R76 ;  /* 0x00000012cc4c723c */ /* 0x040fec000008104c */
[C---:B------:R-:W-:Y:S01]  /*81950*/  HMMA.1688.F32.TF32 R84, R204.reuse, R10, R84 ;  /* 0x0000000acc54723c */ /* 0x040fe20000081054 */
[----:B------:R-:W-:Y:S04]  /*81960*/  LDS R10, [R3+UR14+0xa100] ;  /* 0x00a1000e030a7984 */ /* 0x000fe80008000800 */
[----:B------:R-:W-:Y:S01]  /*81970*/  LDS R11, [R252+UR14+0xa100] ;  /* 0x00a1000efc0b7984 */ /* 0x000fe20008000800 */
[----:B------:R-:W-:Y:S03]  /*81980*/  HMMA.1688.F32.TF32 R88, R204, R6, R88 ;  /* 0x00000006cc58723c */ /* 0x000fe60000081058 */
[----:B------:R-:W-:Y:S04]  /*81990*/  LDS R6, [R0+UR14+0xa080] ;  /* 0x00a0800e00067984 */ /* 0x000fe80008000800 */
[----:B------:R-:W-:Y:S01]  /*819a0*/  LDS R7, [R2+UR14+0xa080] ;  /* 0x00a0800e02077984 */ /* 0x000fe20008000800 */
[C---:B------:R-:W-:Y:S06]  /*819b0*/  HMMA.1688.F32.TF32 R92, R200.reuse, R34, R92 ;  /* 0x00000022c85c723c */ /* 0x040fec000008105c */
[C---:B------:R-:W-:Y:S06]  /*819c0*/  HMMA.1688.F32.TF32 R100, R200.reuse, R26, R100 ;  /* 0x0000001ac864723c */ /* 0x040fec0000081064 */
[C---:B------:R-:W-:Y:S06]  /*819d0*/  HMMA.1688.F32.TF32 R104, R200.reuse, R22, R104 ;  /* 0x00000016c868723c */ /* 0x040fec0000081068 */
[----:B------:R-:W-:Y:S06]  /*819e0*/  HMMA.1688.F32.TF32 R96, R200, R30, R96 ;  /* 0x0000001ec860723c */ /* 0x000fec0000081060 */
[C---:B------:R-:W-:Y:S11]  /*819f0*/  HMMA.1688.F32.TF32 R80, R204.reuse, R14, R80 ;  /* 0x0000000ecc50723c */ /* 0x040ff60000081050 */
[----:B------:R-:W-:Y:S04]  /*81a00*/  STL.64 [R1+0xc90], R104 ;  /* 0x000c906801007387 */ /* 0x000fe80000100a00 */
[----:B------:R-:W-:Y:S04]  /*81a10*/  STL.64 [R1+0xc98], R106 ;  /* 0x000c986a01007387 */ /* 0x000fe80000100a00 */
        /* <DEDUP_REMOVED lines=8> */
[----:B------:R-:W-:Y:S04]  /*81aa0*/  STL.64 [R1+0xcf0], R88 ;  /* 0x000cf05801007387 */ /* 0x000fe80000100a00 */
        /* <DEDUP_REMOVED lines=19> */
[----:B------:R2:W-:Y:S04]  /*81be0*/  STL.64 [R1+0x1278], R54 ;  /* 0x0012783601007387 */ /* 0x0005e80000100a00 */
[----:B------:R-:W-:Y:S04]  /*81bf0*/  STL [R1+0x7f64], R204 ;  /* 0x007f64cc01007387 */ /* 0x000fe80000100800 */
[----:B------:R-:W-:Y:S04]  /*81c00*/  STL.64 [R1+0x1260], R48 ;  /* 0x0012603001007387 */ /* 0x000fe80000100a00 */
[----:B------:R-:W-:Y:S04]  /*81c10*/  STL.64 [R1+0x1268], R50 ;  /* 0x0012683201007387 */ /* 0x000fe80000100a00 */
[----:B------:R-:W-:Y:S04]  /*81c20*/  STL [R1+0x7f60], R205 ;  /* 0x007f60cd01007387 */ /* 0x000fe80000100800 */
[----:B------:R-:W-:Y:S04]  /*81c30*/  STL [R1+0x7f5c], R206 ;  /* 0x007f5cce01007387 */ /* 0x000fe80000100800 */
[----:B------:R-:W-:Y:S04]  /*81c40*/  STL [R1+0x7f58], R207 ;  /* 0x007f58cf01007387 */ /* 0x000fe80000100800 */
[----:B-1----:R-:W3:Y:S04]  /*81c50*/  LDL.LU R52, [R1+0x1080] ;  /* 0x0010800001347983 */ /* 0x002ee80000300800 */
[----:B------:R1:W-:Y:S04]  /*81c60*/  STL.64 [R1+0x1240], R40 ;  /* 0x0012402801007387 */ /* 0x0003e80000100a00 */
[----:B------:R4:W-:Y:S04]  /*81c70*/  STL.64 [R1+0x1248], R42 ;  /* 0x0012482a01007387 */ /* 0x0009e80000100a00 */
[----:B------:R4:W-:Y:S04]  /*81c80*/  STL.64 [R1+0x1230], R36 ;  /* 0x0012302401007387 */ /* 0x0009e80000100a00 */
[----:B------:R4:W-:Y:S04]  /*81c90*/  STL.64 [R1+0x1238], R38 ;  /* 0x0012382601007387 */ /* 0x0009e80000100a00 */
[----:B------:R-:W3:Y:S04]  /*81ca0*/  LDL.LU R53, [R1+0x1084] ;  /* 0x0010840001357983 */ /* 0x000ee80000300800 */
[----:B--2---:R-:W3:Y:S04]  /*81cb0*/  LDL.LU R54, [R1+0x1088] ;  /* 0x0010880001367983 */ /* 0x004ee80000300800 */
[----:B------:R-:W3:Y:S04]  /*81cc0*/  LDL.LU R55, [R1+0x108c] ;  /* 0x00108c0001377983 */ /* 0x000ee80000300800 */
        /* <DEDUP_REMOVED lines=26> */
[----:B----4-:R-:W4:Y:S04]  /*81e70*/  LDL.LU R42, [R1+0x1128] ;  /* 0x00112800012a7983 */ /* 0x010f280000300800 */
        /* <DEDUP_REMOVED lines=17> */
[----:B------:R-:W-:Y:S04]  /*81f90*/  LDS R18, [R3+UR14+0xa080] ;  /* 0x00a0800e03127984 */ /* 0x000fe80008000800 */
[----:B------:R-:W-:Y:S04]  /*81fa0*/  LDS R19, [R252+UR14+0xa080] ;  /* 0x00a0800efc137984 */ /* 0x000fe80008000800 */
[----:B------:R-:W-:Y:S04]  /*81fb0*/  LDS R14, [R0+UR14+0xa100] ;  /* 0x00a1000e000e7984 */ /* 0x000fe80008000800 */
[----:B------:R-:W-:Y:S01]  /*81fc0*/  LDS R15, [R2+UR14+0xa100] ;  /* 0x00a1000e020f7984 */ /* 0x000fe20008000800 */
[----:B--2---:R-:W-:-:S15]  /*81fd0*/  HMMA.1688.F32.TF32 R80, R208, R30, R80 ;  /* 0x0000001ed050723c */ /* 0x004fde0000081050 */
[----:B------:R-:W-:-:S09]  /*81fe0*/  NOP ;  /* 0x0000000000007918 */ /* 0x000fd20000000000 */
[----:B------:R-:W-:Y:S01]  /*81ff0*/  IMAD.MOV.U32 R204, RZ, RZ, R80 ;  /* 0x000000ffffcc7224 */ /* 0x000fe200078e0050 */
[----:B------:R-:W-:Y:S01]  /*82000*/  MOV R206, R82 ;  /* 0x0000005200ce7202 */ /* 0x000fe20000000f00 */
[----:B------:R-:W-:Y:S02]  /*82010*/  IMAD.MOV.U32 R205, RZ, RZ, R81 ;  /* 0x000000ffffcd7224 */ /* 0x000fe400078e0051 */
[----:B------:R-:W-:Y:S02]  /*82020*/  IMAD.MOV.U32 R207, RZ, RZ, R83 ;  /* 0x000000ffffcf7224 */ /* 0x000fe400078e0053 */
[----:B---3--:R-:W-:Y:S06]  /*82030*/  HMMA.1688.F32.TF32 R80, R208, R34, R76 ;  /* 0x00000022d050723c */ /* 0x008fec000008104c */
[----:B------:R-:W-:Y:S01]  /*82040*/  HMMA.1688.F32.TF32 R76, R212, R216, R44 ;  /* 0x000000d8d44c723c */ /* 0x000fe2000008102c */
[----:B------:R-:W2:-:S15]  /*82050*/  LDL.LU R44, [R1+0x1030] ;  /* 0x00103000012c7983 */ /* 0x000e9e0000300800 */
[----:B------:R-:W-:-:S01]  /*82060*/  NOP ;  /* 0x0000000000007918 */ /* 0x000fc20000000000 */
[----:B------:R-:W-:Y:S04]  /*82070*/  STL.64 [R1+0x11e0], R80 ;  /* 0x0011e05001007387 */ /* 0x000fe80000100a00 */
[----:B------:R-:W-:Y:S04]  /*82080*/  STL.64 [R1+0x11e8], R82 ;  /* 0x0011e85201007387 */ /* 0x000fe80000100a00 */
[----:B------:R-:W-:Y:S04]  /*82090*/  STL.64 [R1+0x11d0], R76 ;  /* 0x0011d04c01007387 */ /* 0x000fe80000100a00 */
[----:B------:R4:W-:Y:S04]  /*820a0*/  STL.64 [R1+0x11d8], R78 ;  /* 0x0011d84e01007387 */ /* 0x0009e80000100a00 */
[----:B------:R-:W2:Y:S01]  /*820b0*/  LDL.LU R45, [R1+0x1034] ;  /* 0x00103400012d7983 */ /* 0x000ea20000300800 */
[----:B----4-:R-:W-:Y:S03]  /*820c0*/  HMMA.1688.F32.TF32 R76, R212, R220, R40 ;  /* 0x000000dcd44c723c */ /* 0x010fe60000081028 */
[----:B------:R-:W3:-:S15]  /*820d0*/  LDL.LU R40, [R1+0x1010] ;  /* 0x0010100001287983 */ /* 0x000ede0000300800 */
[----:B------:R-:W-:-:S05]  /*820e0*/  NOP ;  /* 0x0000000000007918 */ /* 0x000fca0000000000 */
[----:B------:R-:W-:Y:S04]  /*820f0*/  STL.64 [R1+0x11c0], R76 ;  /* 0x0011c04c01007387 */ /* 0x000fe80000100a00 */
[----:B------:R1:W-:Y:S04]  /*82100*/  STL.64 [R1+0x11c8], R78 ;  /* 0x0011c84e01007387 */ /* 0x0003e80000100a00 */
[----:B------:R-:W3:Y:S04]  /*82110*/  LDL.LU R41, [R1+0x1014] ;  /* 0x0010140001297983 */ /* 0x000ee80000300800 */
[----:B------:R-:W3:Y:S04]  /*82120*/  LDL.LU R42, [R1+0x1018] ;  /* 0x00101800012a7983 */ /* 0x000ee80000300800 */
[----:B------:R-:W3:Y:S01]  /*82130*/  LDL.LU R43, [R1+0x101c] ;  /* 0x00101c00012b7983 */ /* 0x000ee20000300800 */
[C---:B-1----:R-:W-:Y:S06]  /*82140*/  HMMA.1688.F32.TF32 R76, R212.reuse, R224, R72 ;  /* 0x000000e0d44c723c */ /* 0x042fec0000081048 */
[C---:B------:R-:W-:Y:S06]  /*82150*/  HMMA.1688.F32.TF32 R72, R212.reuse, R228, R68 ;  /* 0x000000e4d448723c */ /* 0x040fec0000081044 */
[C---:B------:R-:W-:Y:S06]  /*82160*/  HMMA.1688.F32.TF32 R68, R212.reuse, R232, R64 ;  /* 0x000000e8d444723c */ /* 0x040fec0000081040 */
[C---:B------:R-:W-:Y:S06]  /*82170*/  HMMA.1688.F32.TF32 R64, R212.reuse, R236, R60 ;  /* 0x000000ecd440723c */ /* 0x040fec000008103c */
[C---:B------:R-:W-:Y:S06]  /*82180*/  HMMA.1688.F32.TF32 R60, R212.reuse, R240, R56 ;  /* 0x000000f0d43c723c */ /* 0x040fec0000081038 */
[----:B------:R-:W-:Y:S06]  /*82190*/  HMMA.1688.F32.TF32 R56, R212, R244, R52 ;  /* 0x000000f4d438723c */ /* 0x000fec0000081034 */
        /* <DEDUP_REMOVED lines=11> */
[----:B------:R-:W4:Y:S04]  /*82250*/  LDL.LU R52, [R1+0x1000] ;  /* 0x0010000001347983 */ /* 0x000f280000300800 */
[----:B------:R-:W-:Y:S04]  /*82260*/  STL.64 [R1+0x1190], R56 ;  /* 0x0011903801007387 */ /* 0x000fe80000100a00 */
[----:B------:R-:W-:Y:S04]  /*82270*/  STL.64 [R1+0x1198], R58 ;  /* 0x0011983a01007387 */ /* 0x000fe80000100a00 */
[----:B------:R-:W-:Y:S04]  /*82280*/  STL.64 [R1+0x1180], R48 ;  /* 0x0011803001007387 */ /* 0x000fe80000100a00 */
[----:B------:R1:W-:Y:S04]  /*82290*/  STL.64 [R1+0x1188], R50 ;  /* 0x0011883201007387 */ /* 0x0003e80000100a00 */
[----:B------:R-:W4:Y:S01]  /*822a0*/  LDL.LU R53, [R1+0x1004] ;  /* 0x0010040001357983 */ /* 0x000f220000300800 */
[----:B-1----:R-:W-:Y:S03]  /*822b0*/  HMMA.1688.F32.TF32 R48, R248, R220, R36 ;  /* 0x000000dcf830723c */ /* 0x002fe60000081024 */
[----:B------:R-:W4:-:S15]  /*822c0*/  LDL.LU R36, [R1+0xfd0] ;  /* 0x000fd00001247983 */ /* 0x000f1e0000300800 */
[----:B------:R-:W-:-:S05]  /*822d0*/  NOP ;  /* 0x0000000000007918 */ /* 0x000fca0000000000 */
[----:B------:R1:W-:Y:S04]  /*822e0*/  STL.64 [R1+0x1170], R48 ;  /* 0x0011703001007387 */ /* 0x0003e80000100a00 */
[----:B------:R2:W-:Y:S04]  /*822f0*/  STL.64 [R1+0x1178], R50 ;  /* 0x0011783201007387 */ /* 0x0005e80000100a00 */
[----:B------:R-:W4:Y:S04]  /*82300*/  LDL.LU R37, [R1+0xfd4] ;  /* 0x000fd40001257983 */ /* 0x000f280000300800 */
[----:B------:R-:W4:Y:S01]  /*82310*/  LDL.LU R38, [R1+0xfd8] ;  /* 0x000fd80001267983 */ /* 0x000f220000300800 */
[----:B------:R-:W-:-:S02]  /*82320*/  IMAD.MOV.U32 R46, RZ, RZ, R5 ;  /* 0x000000ffff2e7224 */ /* 0x000fc400078e0005 */
[----:B------:R-:W-:Y:S01]  /*82330*/  IMAD.MOV.U32 R47, RZ, RZ, R4 ;  /* 0x000000ffff2f7224 */ /* 0x000fe200078e0004 */
[----:B-1----:R-:W4:Y:S01]  /*82340*/  LDL.LU R48, [R1+0xfb0] ;  /* 0x000fb00001307983 */ /* 0x002f220000300800 */
[C---:B---3--:R-:W-:Y:S01]  /*82350*/  HMMA.1688.F32.TF32 R40, R248.reuse, R228, R40 ;  /* 0x000000e4f828723c */ /* 0x048fe20000081028 */
[----:B------:R-:W-:Y:S01]  /*82360*/  MOV R54, R17 ;  /* 0x0000001100367202 */ /* 0x000fe20000000f00 */
[----:B------:R-:W-:Y:S01]  /*82370*/  IMAD.MOV.U32 R55, RZ, RZ, R16 ;  /* 0x000000ffff377224 */ /* 0x000fe200078e0010 */
[----:B------:R-:W-:Y:S03]  /*82380*/  LDS R4, [R0+UR14+0x8080] ;  /* 0x0080800e00047984 */ /* 0x000fe60008000800 */
[----:B--2---:R-:W-:Y:S01]  /*82390*/  HMMA.1688.F32.TF32 R44, R248, R224, R44 ;  /* 0x000000e0f82c723c */ /* 0x004fe2000008102c */
[----:B------:R-:W-:Y:S01]  /*823a0*/  IMAD.MOV.U32 R39, RZ, RZ, R12 ;  /* 0x000000ffff277224 */ /* 0x000fe200078e000c */
[----:B------:R-:W1:Y:S01]  /*823b0*/  LDS R5, [R2+UR14+0x8080] ;  /* 0x0080800e02057984 */ /* 0x000e620008000800 */
[----:B------:R-:W-:-:S03]  /*823c0*/  IMAD.MOV.U32 R51, RZ, RZ, R13 ;  /* 0x000000ffff337224 */ /* 0x000fc600078e000d */
[----:B------:R-:W-:Y:S04]  /*823d0*/  LDS R16, [R3+UR14+0x8080] ;  /* 0x0080800e03107984 */ /* 0x000fe80008000800 */
[----:B------:R-:W2:Y:S04]  /*823e0*/  LDS R17, [R252+UR14+0x8080] ;  /* 0x0080800efc117984 */ /* 0x000ea80008000800 */
[----:B------:R-:W-:Y:S04]  /*823f0*/  LDS R12, [R0+UR14+0x8100] ;  /* 0x0081000e000c7984 */ /* 0x000fe80008000800 */
[----:B------:R-:W3:Y:S05]  /*82400*/  LDS R13, [R2+UR14+0x8100] ;  /* 0x0081000e020d7984 */ /* 0x000eea0008000800 */
[----:B------:R1:W-:Y:S04]  /*82410*/  STL.64 [R1+0x1160], R44 ;  /* 0x0011602c01007387 */ /* 0x0003e80000100a00 */
[----:B------:R2:W-:Y:S04]  /*82420*/  STL.64 [R1+0x1168], R46 ;  /* 0x0011682e01007387 */ /* 0x0005e80000100a00 */
[----:B------:R-:W3:Y:S04]  /*82430*/  LDL.LU R49, [R1+0xfb4] ;  /* 0x000fb40001317983 */ /* 0x000ee80000300800 */
[----:B------:R-:W3:Y:S04]  /*82440*/  LDL.LU R50, [R1+0xfb8] ;  /* 0x000fb80001327983 */ /* 0x000ee80000300800 */
[----:B-1----:R-:W3:Y:S04]  /*82450*/  LDL.LU R44, [R1+0xf80] ;  /* 0x000f8000012c7983 */ /* 0x002ee80000300800 */
[----:B------:R1:W-:Y:S04]  /*82460*/  STL.64 [R1+0x1150], R40 ;  /* 0x0011502801007387 */ /* 0x0003e80000100a00 */
[----:B------:R4:W-:Y:S04]  /*82470*/  STL.64 [R1+0x1158], R42 ;  /* 0x0011582a01007387 */ /* 0x0009e80000100a00 */
[----:B------:R-:W3:Y:S04]  /*82480*/  LDL.LU R45, [R1+0xf84] ;  /* 0x000f8400012d7983 */ /* 0x000ee80000300800 */
[----:B--2---:R-:W2:Y:S04]  /*82490*/  LDL.LU R46, [R1+0xf88] ;  /* 0x000f8800012e7983 */ /* 0x004ea80000300800 */
[----:B------:R-:W2:Y:S04]  /*824a0*/  LDL.LU R47, [R1+0xf8c] ;  /* 0x000f8c00012f7983 */ /* 0x000ea80000300800 */
[----:B-1----:R-:W2:Y:S04]  /*824b0*/  LDL.LU R40, [R1+0xf70] ;  /* 0x000f700001287983 */ /* 0x002ea80000300800 */
[----:B------:R-:W2:Y:S01]  /*824c0*/  LDL.LU R41, [R1+0xf74] ;  /* 0x000f740001297983 */ /* 0x000ea20000300800 */
[----:B----4-:R-:W-:-:S15]  /*824d0*/  HMMA.1688.F32.TF32 R52, R248, R232, R52 ;  /* 0x000000e8f834723c */ /* 0x010fde0000081034 */
[----:B------:R-:W-:-:S09]  /*824e0*/  NOP ;  /* 0x0000000000007918 */ /* 0x000fd20000000000 */
[----:B------:R-:W-:Y:S01]  /*824f0*/  IMAD.MOV.U32 R246, RZ, RZ, R52 ;  /* 0x000000fffff67224 */ /* 0x000fe200078e0034 */
[----:B------:R-:W-:Y:S01]  /*82500*/  MOV R242, R54 ;  /* 0x0000003600f27202 */ /* 0x000fe20000000f00 */
[----:B------:R-:W-:Y:S02]  /*82510*/  IMAD.MOV.U32 R247, RZ, RZ, R53 ;  /* 0x000000fffff77224 */ /* 0x000fe400078e0035 */
[----:B------:R-:W-:Y:S02]  /*82520*/  IMAD.MOV.U32 R243, RZ, RZ, R55 ;  /* 0x000000fffff37224 */ /* 0x000fe400078e0037 */
[----:B------:R-:W-:Y:S03]  /*82530*/  HMMA.1688.F32.TF32 R52, R248, R236, R36 ;  /* 0x000000ecf834723c */ /* 0x000fe60000081024 */
[----:B------:R-:W-:Y:S04]  /*82540*/  STL [R1+0x7ef4], R243 ;  /* 0x007ef4f301007387 */ /* 0x000fe80000100800 */
[----:B------:R-:W-:Y:S04]  /*82550*/  STL [R1+0x7ef0], R242 ;  /* 0x007ef0f201007387 */ /* 0x000fe80000100800 */
[----:B------:R-:W-:Y:S04]  /*82560*/  STL [R1+0x7eec], R247 ;  /* 0x007eecf701007387 */ /* 0x000fe80000100800 */
[----:B------:R1:W-:Y:S04]  /*82570*/  STL [R1+0x7ee8], R246 ;  /* 0x007ee8f601007387 */ /* 0x0003e80000100800 */
[----:B------:R-:W4:Y:S04]  /*82580*/  LDL.LU R36, [R1+0xf60] ;  /* 0x000f600001247983 */ /* 0x000f280000300800 */
[----:B------:R-:W-:Y:S04]  /*82590*/  STL.64 [R1+0x1130], R52 ;  /* 0x0011303401007387 */ /* 0x000fe80000100a00 */
[----:B------:R-:W-:Y:S04]  /*825a0*/  STL.64 [R1+0x1138], R54 ;  /* 0x0011383601007387 */ /* 0x000fe80000100a00 */
[----:B------:R-:W4:Y:S04]  /*825b0*/  LDL.LU R37, [R1+0xf64] ;  /* 0x000f640001257983 */ /* 0x000f280000300800 */
[----:B------:R-:W4:Y:S04]  /*825c0*/  LDL.LU R38, [R1+0xf68] ;  /* 0x000f680001267983 */ /* 0x000f280000300800 */
[----:B------:R-:W4:Y:S01]  /*825d0*/  LDL.LU R39, [R1+0xf6c] ;  /* 0x000f6c0001277983 */ /* 0x000f220000300800 */
[----:B------:R-:W-:Y:S01]  /*825e0*/  MOV R42, R9 ;  /* 0x00000009002a7202 */ /* 0x000fe20000000f00 */
[----:B------:R-:W-:-:S02]  /*825f0*/  IMAD.MOV.U32 R43, RZ, RZ, R8 ;  /* 0x000000ffff2b7224 */ /* 0x000fc400078e0008 */
[----:B------:R-:W-:Y:S04]  /*82600*/  LDS R8, [R3+UR14+0x8100] ;  /* 0x0081000e03087984 */ /* 0x000fe80008000800 */
[----:B------:R-:W4:Y:S01]  /*82610*/  LDS R9, [R252+UR14+0x8100] ;  /* 0x0081000efc097984 */ /* 0x000f220008000800 */
[C---:B---3--:R-:W-:Y:S06]  /*82620*/  HMMA.1688.F32.TF32 R48, R248.reuse, R240, R48 ;  /* 0x000000f0f830723c */ /* 0x048fec0000081030 */
[----:B--2---:R-:W-:-:S15]  /*82630*/  HMMA.1688.F32.TF32 R44, R248, R244, R44 ;  /* 0x000000f4f82c723c */ /* 0x004fde000008102c */
[----:B------:R-:W-:-:S03]  /*82640*/  NOP ;  /* 0x0000000000007918 */ /* 0x000fc60000000000 */
[----:B-1----:R-:W-:Y:S01]  /*82650*/  IMAD.MOV.U32 R246, RZ, RZ, R51 ;  /* 0x000000fffff67224 */ /* 0x002fe200078e0033 */
[----:B------:R-:W-:Y:S01]  /*82660*/  MOV R247, R50 ;  /* 0x0000003200f77202 */ /* 0x000fe20000000f00 */
[----:B------:R-:W-:Y:S02]  /*82670*/  IMAD.MOV.U32 R243, RZ, RZ, R48 ;  /* 0x000000fffff37224 */ /* 0x000fe400078e0030 */
[----:B------:R-:W-:Y:S01]  /*82680*/  IMAD.MOV.U32 R242, RZ, RZ, R49 ;  /* 0x000000fffff27224 */ /* 0x000fe200078e0031 */
[----:B------:R-:W-:Y:S04]  /*82690*/  STL [R1+0x7f04], R246 ;  /* 0x007f04f601007387 */ /* 0x000fe80000100800 */
[----:B------:R-:W-:Y:S04]  /*826a0*/  STL [R1+0x7f00], R247 ;  /* 0x007f00f701007387 */ /* 0x000fe80000100800 */
[----:B------:R-:W-:Y:S04]  /*826b0*/  STL [R1+0x7efc], R243 ;  /* 0x007efcf301007387 */ /* 0x000fe80000100800 */
[----:B------:R-:W-:Y:S04]  /*826c0*/  STL [R1+0x7ef8], R242 ;  /* 0x007ef8f201007387 */ /* 0x000fe80000100800 */
[----:B------:R-:W2:Y:S04]  /*826d0*/  LDL.LU R48, [R1+0xf50] ;  /* 0x000f500001307983 */ /* 0x000ea80000300800 */
[----:B------:R1:W-:Y:S04]  /*826e0*/  STL.64 [R1+0x1110], R44 ;  /* 0x0011102c01007387 */ /* 0x0003e80000100a00 */
[----:B------:R3:W-:Y:S01]  /*826f0*/  STL.64 [R1+0x1118], R46 ;  /* 0x0011182e01007387 */ /* 0x0007e20000100a00 */
[----:B------:R-:W-:Y:S03]  /*82700*/  HMMA.1688.F32.TF32 R40, R4, R216, R40 ;  /* 0x000000d80428723c */ /* 0x000fe60000081028 */
[----:B------:R-:W2:Y:S04]  /*82710*/  LDL.LU R49, [R1+0xf54] ;  /* 0x000f540001317983 */ /* 0x000ea80000300800 */
[----:B------:R-:W2:Y:S04]  /*82720*/  LDL.LU R50, [R1+0xf58] ;  /* 0x000f580001327983 */ /* 0x000ea80000300800 */
[----:B------:R-:W2:Y:S04]  /*82730*/  LDL.LU R51, [R1+0xf5c] ;  /* 0x000f5c0001337983 */ /* 0x000ea80000300800 */
[----:B-1----:R-:W2:Y:S04]  /*82740*/  LDL.LU R44, [R1+0xf40] ;  /* 0x000f4000012c7983 */ /* 0x002ea80000300800 */
[----:B------:R-:W2:Y:S04]  /*82750*/  LDL.LU R45, [R1+0xf44] ;  /* 0x000f4400012d7983 */ /* 0x000ea80000300800 */
[----:B---3--:R-:W3:Y:S01]  /*82760*/  LDL.LU R46, [R1+0xf48] ;  /* 0x000f4800012e7983 */ /* 0x008ee20000300800 */
[----:B------:R-:W-:Y:S01]  /*82770*/  IMAD.MOV.U32 R238, RZ, RZ, R40 ;  /* 0x000000ffffee7224 */ /* 0x000fe200078e0028 */
[----:B------:R-:W-:Y:S01]  /*82780*/  MOV R234, R42 ;  /* 0x0000002a00ea7202 */ /* 0x000fe20000000f00 */
[----:B------:R-:W-:Y:S01]  /*82790*/  IMAD.MOV.U32 R239, RZ, RZ, R41 ;  /* 0x000000ffffef7224 */ /* 0x000fe200078e0029 */
[----:B------:R-:W3:Y:S01]  /*827a0*/  LDL.LU R47, [R1+0xf4c] ;  /* 0x000f4c00012f7983 */ /* 0x000ee20000300800 */
[----:B------:R-:W-:-:S03]  /*827b0*/  IMAD.MOV.U32 R230, RZ, RZ, R43 ;  /* 0x000000ffffe67224 */ /* 0x000fc600078e002b */
[----:B------:R-:W3:Y:S04]  /*827c0*/  LDL.LU R40, [R1+0xf30] ;  /* 0x000f300001287983 */ /* 0x000ee80000300800 */
[----:B------:R-:W3:Y:S04]  /*827d0*/  LDL.LU R41, [R1+0xf34] ;  /* 0x000f340001297983 */ /* 0x000ee80000300800 */
[----:B------:R-:W3:Y:S04]  /*827e0*/  LDL.LU R42, [R1+0xf38] ;  /* 0x000f3800012a7983 */ /* 0x000ee80000300800 */
[----:B------:R-:W3:Y:S04]  /*827f0*/  LDL.LU R43, [R1+0xf3c] ;  /* 0x000f3c00012b7983 */ /* 0x000ee80000300800 */
[----:B------:R1:W-:Y:S04]  /*82800*/  STL [R1+0x7f14], R230 ;  /* 0x007f14e601007387 */ /* 0x0003e80000100800 */
[----:B------:R1:W-:Y:S04]  /*82810*/  STL [R1+0x7f10], R234 ;  /* 0x007f10ea01007387 */ /* 0x0003e80000100800 */
[----:B------:R1:W-:Y:S04]  /*82820*/  STL [R1+0x7f0c], R239 ;  /* 0x007f0cef01007387 */ /* 0x0003e80000100800 */
[----:B------:R1:W-:Y:S01]  /*82830*/  STL [R1+0x7f08], R238 ;  /* 0x007f08ee01007387 */ /* 0x0003e20000100800 */
[----:B----4-:R-:W-:-:S15]  /*82840*/  HMMA.1688.F32.TF32 R36, R4, R220, R36 ;  /* 0x000000dc0424723c */ /* 0x010fde0000081024 */
[----:B------:R-:W-:-:S09]  /*82850*/  NOP ;  /* 0x0000000000007918 */ /* 0x000fd20000000000 */
[----:B------:R-:W-:Y:S02]  /*82860*/  IMAD.MOV.U32 R246, RZ, RZ, R36 ;  /* 0x000000fffff67224 */ /* 0x000fe400078e0024 */
[----:B------:R-:W-:Y:S01]  /*82870*/  IMAD.MOV.U32 R247, RZ, RZ, R37 ;  /* 0x000000fffff77224 */ /* 0x000fe200078e0025 */
[----:B------:R-:W4:Y:S04]  /*82880*/  LDL.LU R36, [R1+0xf20] ;  /* 0x000f200001247983 */ /* 0x000f280000300800 */
[----:B------:R-:W4:Y:S01]  /*82890*/  LDL.LU R37, [R1+0xf24] ;  /* 0x000f240001257983 */ /* 0x000f220000300800 */
[----:B------:R-:W-:Y:S01]  /*828a0*/  MOV R243, R38 ;  /* 0x0000002600f37202 */ /* 0x000fe20000000f00 */
[----:B------:R-:W-:Y:S02]  /*828b0*/  IMAD.MOV.U32 R242, RZ, RZ, R39 ;  /* 0x000000fffff27224 */ /* 0x000fe400078e0027 */
[----:B------:R-:W-:-:S02]  /*828c0*/  IMAD.MOV.U32 R38, RZ, RZ, R21 ;  /* 0x000000ffff267224 */ /* 0x000fc400078e0015 */
[----:B------:R-:W-:Y:S01]  /*828d0*/  IMAD.MOV.U32 R39, RZ, RZ, R20 ;  /* 0x000000ffff277224 */ /* 0x000fe200078e0014 */
[----:B------:R-:W-:Y:S04]  /*828e0*/  STL [R1+0x7f24], R242 ;  /* 0x007f24f201007387 */ /* 0x000fe80000100800 */
[----:B------:R-:W-:Y:S04]  /*828f0*/  STL [R1+0x7f20], R243 ;  /* 0x007f20f301007387 */ /* 0x000fe80000100800 */
[----:B------:R-:W-:Y:S04]  /*82900*/  STL [R1+0x7f1c], R246 ;  /* 0x007f1cf601007387 */ /* 0x000fe80000100800 */
[----:B------:R3:W-:Y:S01]  /*82910*/  STL [R1+0x7f18], R247 ;  /* 0x007f18f701007387 */ /* 0x0007e20000100800 */
[----:B--2---:R-:W-:-:S15]  /*82920*/  HMMA.1688.F32.TF32 R20, R4, R224, R48 ;  /* 0x000000e00414723c */ /* 0x004fde0000081030 */
[----:B------:R-:W-:-:S09]  /*82930*/  NOP ;  /* 0x0000000000007918 */ /* 0x000fd20000000000 */
[----:B-1----:R-:W-:Y:S01]  /*82940*/  MOV R230, R20 ;  /* 0x0000001400e67202 */ /* 0x002fe20000000f00 */
[----:B------:R-:W-:Y:S02]  /*82950*/  IMAD.MOV.U32 R234, RZ, RZ, R21 ;  /* 0x000000ffffea7224 */ /* 0x000fe400078e0015 */
[----:B------:R-:W-:Y:S02]  /*82960*/  IMAD.MOV.U32 R239, RZ, RZ, R22 ;  /* 0x000000ffffef7224 */ /* 0x000fe400078e0016 */
[----:B------:R-:W-:Y:S02]  /*82970*/  IMAD.MOV.U32 R238, RZ, RZ, R23 ;  /* 0x000000ffffee7224 */ /* 0x000fe400078e0017 */
[C---:B---3--:R-:W-:Y:S06]  /*82980*/  HMMA.1688.F32.TF32 R20, R4.reuse, R228, R44 ;  /* 0x000000e40414723c */ /* 0x048fec000008102c */
[----:B------:R-:W-:Y:S01]  /*82990*/  HMMA.1688.F32.TF32 R40, R4, R232, R40 ;  /* 0x000000e80428723c */ /* 0x000fe20000081028 */
[----:B------:R1:W-:Y:S04]  /*829a0*/  STL [R1+0x7f34], R238 ;  /* 0x007f34ee01007387 */ /* 0x0003e80000100800 */
[----:B------:R2:W-:Y:S04]  /*829b0*/  STL [R1+0x7f30], R239 ;  /* 0x007f30ef01007387 */ /* 0x0005e80000100800 */
[----:B------:R3:W-:Y:S04]  /*829c0*/  STL [R1+0x7f2c], R230 ;  /* 0x007f2ce601007387 */ /* 0x0007e80000100800 */
[----:B------:R3:W-:Y:S05]  /*829d0*/  STL [R1+0x7f28], R234 ;  /* 0x007f28ea01007387 */ /* 0x0007ea0000100800 */
[----:B------:R-:W-:Y:S01]  /*829e0*/  IMAD.MOV.U32 R247, RZ, RZ, R23 ;  /* 0x000000fffff77224 */ /* 0x000fe200078e0017 */
[----:B------:R-:W-:Y:S01]  /*829f0*/  MOV R242, R20 ;  /* 0x0000001400f27202 */ /* 0x000fe20000000f00 */
[----:B------:R-:W-:Y:S01]  /*82a00*/  IMAD.MOV.U32 R246, RZ, RZ, R22 ;  /* 0x000000fffff67224 */ /* 0x000fe200078e0016 */
[----:B------:R-:W-:Y:S01]  /*82a10*/  LDS R20, [R0+UR14+0x8180] ;  /* 0x0081800e00147984 */ /* 0x000fe20008000800 */
[----:B------:R-:W-:-:S02]  /*82a20*/  IMAD.MOV.U32 R243, RZ, RZ, R21 ;  /* 0x000000fffff37224 */ /* 0x000fc400078e0015 */
[----:B------:R-:W-:Y:S01]  /*82a30*/  IMAD.MOV.U32 R218, RZ, RZ, R43 ;  /* 0x000000ffffda7224 */ /* 0x000fe200078e002b */
[----:B------:R-:W-:Y:S01]  /*82a40*/  STL [R1+0x7f44], R247 ;  /* 0x007f44f701007387 */ /* 0x000fe20000100800 */
[----:B------:R-:W-:Y:S01]  /*82a50*/  IMAD.MOV.U32 R223, RZ, RZ, R42 ;  /* 0x000000ffffdf7224 */ /* 0x000fe200078e002a */
[----:B------:R-:W-:Y:S01]  /*82a60*/  MOV R226, R40 ;  /* 0x0000002800e27202 */ /* 0x000fe20000000f00 */
[----:B------:R-:W-:Y:S01]  /*82a70*/  IMAD.MOV.U32 R222, RZ, RZ, R41 ;  /* 0x000000ffffde7224 */ /* 0x000fe200078e0029 */
[----:B------:R-:W-:Y:S04]  /*82a80*/  STL [R1+0x7f40], R246 ;  /* 0x007f40f601007387 */ /* 0x000fe80000100800 */
[----:B------:R-:W-:Y:S04]  /*82a90*/  STL [R1+0x7f3c], R242 ;  /* 0x007f3cf201007387 */ /* 0x000fe80000100800 */
[----:B------:R-:W-:Y:S04]  /*82aa0*/  STL [R1+0x7f38], R243 ;  /* 0x007f38f301007387 */ /* 0x000fe80000100800 */
[----:B------:R3:W-:Y:S04]  /*82ab0*/  STL [R1+0x7f54], R218 ;  /* 0x007f54da01007387 */ /* 0x0007e80000100800 */
[----:B------:R3:W-:Y:S04]  /*82ac0*/  STL [R1+0x7f50], R223 ;  /* 0x007f50df01007387 */ /* 0x0007e80000100800 */
[----:B------:R3:W-:Y:S04]  /*82ad0*/  STL [R1+0x7f4c], R222 ;  /* 0x007f4cde01007387 */ /* 0x0007e80000100800 */
[----:B------:R3:W-:Y:S04]  /*82ae0*/  STL [R1+0x7f48], R226 ;  /* 0x007f48e201007387 */ /* 0x0007e80000100800 */
        /* <DEDUP_REMOVED lines=68> */
[----:B----4-:R-:W-:Y:S03]  /*82f30*/  HMMA.1688.F32.TF32 R36, R4, R236, R36 ;  /* 0x000000ec0424723c */ /* 0x010fe60000081024 */
[----:B------:R-:W4:Y:S04]  /*82f40*/  LDL.LU R52, [R1+0xcd0] ;  /* 0x000cd00001347983 */ /* 0x000f280000300800 */
[----:B------:R-:W4:Y:S04]  /*82f50*/  LDL.LU R53, [R1+0xcd4] ;  /* 0x000cd40001357983 */ /* 0x000f280000300800 */
[----:B------:R-:W4:Y:S04]  /*82f60*/  LDL.LU R54, [R1+0xcd8] ;  /* 0x000cd80001367983 */ /* 0x000f280000300800 */
[----:B------:R-:W4:Y:S04]  /*82f70*/  LDL.LU R55, [R1+0xcdc] ;  /* 0x000cdc0001377983 */ /* 0x000f280000300800 */
[----:B------:R-:W-:Y:S04]  /*82f80*/  LDS R22, [R0+UR14+0xa180] ;  /* 0x00a1800e00167984 */ /* 0x000fe80008000800 */
[----:B------:R-:W-:Y:S01]  /*82f90*/  LDS R21, [R2+UR14+0x8180] ;  /* 0x0081800e02157984 */ /* 0x000fe20008000800 */
[----:B-1----:R-:W-:Y:S01]  /*82fa0*/  MOV R238, R36 ;  /* 0x0000002400ee7202 */ /* 0x002fe20000000f00 */
[----:B--2---:R-:W-:-:S02]  /*82fb0*/  IMAD.MOV.U32 R239, RZ, RZ, R37 ;  /* 0x000000ffffef7224 */ /* 0x004fc400078e0025 */
[----:B------:R-:W2:Y:S01]  /*82fc0*/  LDL.LU R36, [R1+0xba0] ;  /* 0x000ba00001247983 */ /* 0x000ea20000300800 */
[----:B---3--:R-:W-:Y:S02]  /*82fd0*/  IMAD.MOV.U32 R230, RZ, RZ, R38 ;  /* 0x000000ffffe67224 */ /* 0x008fe400078e0026 */
[----:B------:R-:W-:Y:S01]  /*82fe0*/  IMAD.MOV.U32 R234, RZ, RZ, R39 ;  /* 0x000000ffffea7224 */ /* 0x000fe200078e0027 */
[----:B------:R-:W2:Y:S04]  /*82ff0*/  LDL.LU R37, [R1+0xba4] ;  /* 0x000ba40001257983 */ /* 0x000ea80000300800 */
[----:B------:R-:W2:Y:S04]  /*83000*/  LDL.LU R38, [R1+0xba8] ;  /* 0x000ba80001267983 */ /* 0x000ea80000300800 */
[----:B------:R-:W2:Y:S04]  /*83010*/  LDL.LU R39, [R1+0xbac] ;  /* 0x000bac0001277983 */ /* 0x000ea80000300800 */
[----:B------:R-:W1:Y:S01]  /*83020*/  LDS R23, [R2+UR14+0xa180] ;  /* 0x00a1800e02177984 */ /* 0x000e620008000800 */
[C---:B------:R-:W-:Y:S06]  /*83030*/  HMMA.1688.F32.TF32 R108, R4.reuse, R240, R108 ;  /* 0x000000f0046c723c */ /* 0x040fec000008106c */
[----:B------:R-:W-:-:S15]  /*83040*/  HMMA.1688.F32.TF32 R4, R4, R244, R104 ;  /* 0x000000f40404723c */ /* 0x000fde0000081068 */
[----:B------:R-:W-:-:S09]  /*83050*/  NOP ;  /* 0x0000000000007918 */ /* 0x000fd20000000000 */
[----:B------:R-:W-:Y:S01]  /*83060*/  MOV R218, R4 ;  /* 0x0000000400da7202 */ /* 0x000fe20000000f00 */
[----:B------:R-:W-:Y:S02]  /*83070*/  IMAD.MOV.U32 R223, RZ, RZ, R5 ;  /* 0x000000ffffdf7224 */ /* 0x000fe400078e0005 */
[----:B------:R-:W-:Y:S02]  /*83080*/  IMAD.MOV.U32 R222, RZ, RZ, R6 ;  /* 0x000000ffffde7224 */ /* 0x000fe400078e0006 */
[----:B------:R-:W-:Y:S02]  /*83090*/  IMAD.MOV.U32 R226, RZ, RZ, R7 ;  /* 0x000000ffffe27224 */ /* 0x000fe400078e0007 */
[----:B------:R-:W-:-:S15]  /*830a0*/  HMMA.1688.F32.TF32 R4, R16, R216, R100 ;  /* 0x000000d81004723c */ /* 0x000fde0000081064 */
[----:B------:R-:W-:-:S09]  /*830b0*/  NOP ;  /* 0x0000000000007918 */ /* 0x000fd20000000000 */
[----:B------:R-:W-:Y:S01]  /*830c0*/  MOV R219, R4 ;  /* 0x0000000400db7202 */ /* 0x000fe20000000f00 */
[----:B------:R-:W-:Y:S02]  /*830d0*/  IMAD.MOV.U32 R227, RZ, RZ, R5 ;  /* 0x000000ffffe37224 */ /* 0x000fe400078e0005 */
[----:B------:R-:W-:Y:S02]  /*830e0*/  IMAD.MOV.U32 R231, RZ, RZ, R6 ;  /* 0x000000ffffe77224 */ /* 0x000fe400078e0006 */
[----:B------:R-:W-:Y:S02]  /*830f0*/  IMAD.MOV.U32 R235, RZ, RZ, R7 ;  /* 0x000000ffffeb7224 */ /* 0x000fe400078e0007 */
[C---:B------:R-:W-:Y:S06]  /*83100*/  HMMA.1688.F32.TF32 R4, R16.reuse, R220, R96 ;  /* 0x000000dc1004723c */ /* 0x040fec0000081060 */
[C---:B------:R-:W-:Y:S06]  /*83110*/  HMMA.1688.F32.TF32 R92, R16.reuse, R224, R92 ;  /* 0x000000e0105c723c */ /* 0x040fec000008105c */
[C---:B------:R-:W-:Y:S11]  /*83120*/  HMMA.1688.F32.TF32 R88, R16.reuse, R228, R88 ;  /* 0x000000e41058723c */ /* 0x040ff60000081058 */
[----:B------:R-:W-:Y:S04]  /*83130*/  STL.64 [R1+0x1070], R4 ;  /* 0x0010700401007387 */ /* 0x000fe80000100a00 */
[----:B------:R3:W-:Y:S02]  /*83140*/  STL.64 [R1+0x1078], R6 ;  /* 0x0010780601007387 */ /* 0x0007e40000100a00 */
[C---:B---3--:R-:W-:Y:S02]  /*83150*/  HMMA.1688.F32.TF32 R4, R16.reuse, R232, R84 ;  /* 0x000000e81004723c */ /* 0x048fe40000081054 */
[----:B------:R-:W-:Y:S04]  /*83160*/  STL.64 [R1+0x1060], R92 ;  /* 0x0010605c01007387 */ /* 0x000fe80000100a00 */
[----:B------:R-:W-:Y:S01]  /*83170*/  STL.64 [R1+0x1068], R94 ;  /* 0x0010685e01007387 */ /* 0x000fe20000100a00 */
[C---:B------:R-:W-:Y:S03]  /*83180*/  HMMA.1688.F32.TF32 R80, R16.reuse, R236, R80 ;  /* 0x000000ec1050723c */ /* 0x040fe60000081050 */
[----:B------:R-:W-:Y:S03]  /*83190*/  STL.64 [R1+0x1050], R88 ;  /* 0x0010505801007387 */ /* 0x000fe60000100a00 */
[C---:B------:R-:W-:Y:S01]  /*831a0*/  HMMA.1688.F32.TF32 R76, R16.reuse, R240, R76 ;  /* 0x000000f0104c723c */ /* 0x040fe2000008104c */
[----:B------:R-:W-:Y:S09]  /*831b0*/  STL.64 [R1+0x1058], R90 ;  /* 0x0010585a01007387 */ /* 0x000ff20000100a00 */
[----:B------:R-:W-:Y:S04]  /*831c0*/  STL.64 [R1+0x1040], R4 ;  /* 0x0010400401007387 */ /* 0x000fe80000100a00 */
[----:B------:R3:W-:Y:S02]  /*831d0*/  STL.64 [R1+0x1048], R6 ;  /* 0x0010480601007387 */ /* 0x0007e40000100a00 */
[----:B---3--:R-:W-:Y:S02]  /*831e0*/  HMMA.1688.F32.TF32 R4, R16, R244, R72 ;  /* 0x000000f41004723c */ /* 0x008fe40000081048 */
        /* <DEDUP_REMOVED lines=8> */
[C---:B---3--:R-:W-:Y:S02]  /*83270*/  HMMA.1688.F32.TF32 R4, R12.reuse, R224, R60 ;  /* 0x000000e00c04723c */ /* 0x048fe4000008103c */
[----:B------:R-:W-:Y:S04]  /*83280*/  STL.64 [R1+0xfc0], R16 ;  /* 0x000fc01001007387 */ /* 0x000fe80000100a00 */
[----:B------:R3:W-:Y:S01]  /*83290*/  STL.64 [R1+0xfc8], R18 ;  /* 0x000fc81201007387 */ /* 0x0007e20000100a00 */
[C---:B----4-:R-:W-:Y:S03]  /*832a0*/  HMMA.1688.F32.TF32 R52, R12.reuse, R232, R52 ;  /* 0x000000e80c34723c */ /* 0x050fe60000081034 */
[----:B------:R-:W-:Y:S04]  /*832b0*/  STL.64 [R1+0x1000], R64 ;  /* 0x0010004001007387 */ /* 0x000fe80000100a00 */
[----:B------:R-:W-:Y:S01]  /*832c0*/  STL.64 [R1+0x1008], R66 ;  /* 0x0010084201007387 */ /* 0x000fe20000100a00 */
[C---:B---3--:R-:W-:Y:S08]  /*832d0*/  HMMA.1688.F32.TF32 R16, R12.reuse, R228, R56 ;  /* 0x000000e40c10723c */ /* 0x048ff00000081038 */
[----:B------:R-:W-:Y:S04]  /*832e0*/  STL.64 [R1+0x1010], R4 ;  /* 0x0010100401007387 */ /* 0x000fe80000100a00 */
[----:B------:R3:W-:Y:S02]  /*832f0*/  STL.64 [R1+0x1018], R6 ;  /* 0x0010180601007387 */ /* 0x0007e40000100a00 */
[C---:B---3--:R-:W-:Y:S09]  /*83300*/  HMMA.1688.F32.TF32 R4, R12.reuse, R236, R48 ;  /* 0x000000ec0c04723c */ /* 0x048ff20000081030 */
[----:B------:R-:W-:Y:S04]  /*83310*/  STL.64 [R1+0xff0], R16 ;  /* 0x000ff01001007387 */ /* 0x000fe80000100a00 */
[----:B------:R3:W-:Y:S04]  /*83320*/  STL.64 [R1+0xff8], R18 ;  /* 0x000ff81201007387 */ /* 0x0007e80000100a00 */
[----:B------:R-:W-:Y:S04]  /*83330*/  STL.64 [R1+0xfe0], R52 ;  /* 0x000fe03401007387 */ /* 0x000fe80000100a00 */
[----:B------:R-:W-:Y:S01]  /*83340*/  STL.64 [R1+0xfe8], R54 ;  /* 0x000fe83601007387 */ /* 0x000fe20000100a00 */
[C---:B---3--:R-:W-:Y:S06]  /*83350*/  HMMA.1688.F32.TF32 R16, R12.reuse, R240, R44 ;  /* 0x000000f00c10723c */ /* 0x048fec000008102c */
[----:B------:R-:W-:Y:S01]  /*83360*/  HMMA.1688.F32.TF32 R12, R12, R244, R40 ;  /* 0x000000f40c0c723c */ /* 0x000fe20000081028 */
[----:B------:R-:W-:Y:S04]  /*83370*/  STL.64 [R1+0xfb0], R4 ;  /* 0x000fb00401007387 */ /* 0x000fe80000100a00 */
[----:B------:R2:W-:Y:S02]  /*83380*/  STL.64 [R1+0xfb8], R6 ;  /* 0x000fb80601007387 */ /* 0x0005e40000100a00 */
[----:B--2---:R-:W-:Y:S10]  /*83390*/  HMMA.1688.F32.TF32 R4, R8, R216, R36 ;  /* 0x000000d80804723c */ /* 0x004ff40000081024 */
[----:B------:R-:W-:Y:S04]  /*833a0*/  STL.64 [R1+0xfa0], R16 ;  /* 0x000fa01001007387 */ /* 0x000fe80000100a00 */
[----:B------:R-:W-:Y:S04]  /*833b0*/  STL.64 [R1+0xfa8], R18 ;  /* 0x000fa81201007387 */ /* 0x000fe80000100a00 */
[----:B------:R-:W2:Y:S04]  /*833c0*/  LDL.LU R36, [R1+0x930] ;  /* 0x0009300001247983 */ /* 0x000ea80000300800 */
[----:B------:R-:W-:Y:S04]  /*833d0*/  STL.64 [R1+0xf60], R12 ;  /* 0x000f600c01007387 */ /* 0x000fe80000100a00 */
[----:B------:R3:W-:Y:S04]  /*833e0*/  STL.64 [R1+0xf68], R14 ;  /* 0x000f680e01007387 */ /* 0x0007e80000100a00 */
[----:B------:R-:W-:Y:S04]  /*833f0*/  STL.64 [R1+0xf50], R4 ;  /* 0x000f500401007387 */ /* 0x000fe80000100a00 */
[----:B------:R-:W-:Y:S04]  /*83400*/  STL.64 [R1+0xf58], R6 ;  /* 0x000f580601007387 */ /* 0x000fe80000100a00 */
[----:B------:R-:W2:Y:S04]  /*83410*/  LDL.LU R37, [R1+0x934] ;  /* 0x0009340001257983 */ /* 0x000ea80000300800 */
[----:B------:R-:W2:Y:S04]  /*83420*/  LDL.LU R38, [R1+0x938] ;  /* 0x0009380001267983 */ /* 0x000ea80000300800 */
[----:B------:R-:W2:Y:S04]  /*83430*/  LDL.LU R39, [R1+0x93c] ;  /* 0x00093c0001277983 */ /* 0x000ea80000300800 */
        /* <DEDUP_REMOVED lines=72> */
[C---:B------:R-:W-:Y:S11]  /*838c0*/  HMMA.1688.F32.TF32 R16, R8.reuse, R228, R92 ;  /* 0x000000e40810723c */ /* 0x040ff6000008105c */
        /* <DEDUP_REMOVED lines=10> */
[----:B-1----:R-:W-:Y:S06]  /*83970*/  HMMA.1688.F32.TF32 R12, R8, R244, R76 ;  /* 0x000000f4080c723c */ /* 0x002fec000008104c */
[C---:B------:R-:W-:Y:S01]  /*83980*/  HMMA.1688.F32.TF32 R8, R20.reuse, R216, R72 ;  /* 0x000000d81408723c */ /* 0x040fe20000081048 */
[----:B------:R-:W-:Y:S04]  /*83990*/  STL.64 [R1+0xf80], R84 ;  /* 0x000f805401007387 */ /* 0x000fe80000100a00 */
[----:B------:R-:W-:Y:S06]  /*839a0*/  STL.64 [R1+0xf88], R86 ;  /* 0x000f885601007387 */ /* 0x000fec0000100a00 */
[----:B------:R-:W-:Y:S04]  /*839b0*/  STL.64 [R1+0xf70], R16 ;  /* 0x000f701001007387 */ /* 0x000fe80000100a00 */
[----:B------:R-:W-:Y:S04]  /*839c0*/  STL.64 [R1+0xf78], R18 ;  /* 0x000f781201007387 */ /* 0x000fe80000100a00 */
[----:B------:R-:W-:Y:S04]  /*839d0*/  STL.64 [R1+0xf10], R12 ;  /* 0x000f100c01007387 */ /* 0x000fe80000100a00 */
[----:B------:R-:W-:Y:S04]  /*839e0*/  STL.64 [R1+0xf18], R14 ;  /* 0x000f180e01007387 */ /* 0x000fe80000100a00 */
[----:B------:R-:W-:Y:S04]  /*839f0*/  STL.64 [R1+0xf00], R8 ;  /* 0x000f000801007387 */ /* 0x000fe80000100a00 */
[----:B------:R1:W-:Y:S01]  /*83a00*/  STL.64 [R1+0xf08], R10 ;  /* 0x000f080a01007387 */ /* 0x0003e20000100a00 */
[C---:B------:R-:W-:Y:S01]  /*83a10*/  HMMA.1688.F32.TF32 R60, R20.reuse, R228, R60 ;  /* 0x000000e4143c723c */ /* 0x040fe2000008103c */
[----:B------:R-:W-:Y:S01]  /*83a20*/  MOV R247, R108 ;  /* 0x0000006c00f77202 */ /* 0x000fe20000000f00 */
[----:B------:R-:W-:Y:S01]  /*83a30*/  IMAD.MOV.U32 R246, RZ, RZ, R109 ;  /* 0x000000fffff67224 */ /* 0x000fe200078e006d */
[----:B------:R-:W-:Y:S03]  /*83a40*/  LDS R16, [R0+UR14+0x8200] ;  /* 0x0082000e00107984 */ /* 0x000fe60008000800 */
[C---:B------:R-:W-:Y:S01]  /*83a50*/  HMMA.1688.F32.TF32 R56, R20.reuse, R232, R56 ;  /* 0x000000e81438723c */ /* 0x040fe20000081038 */
[----:B------:R-:W-:Y:S01]  /*83a60*/  IMAD.MOV.U32 R242, RZ, RZ, R110 ;  /* 0x000000fffff27224 */ /* 0x000fe200078e006e */
[----:B------:R-:W-:Y:S04]  /*83a70*/  LDS R18, [R0+UR14+0xa200] ;  /* 0x00a2000e00127984 */ /* 0x000fe80008000800 */
[C---:B-1----:R-:W-:Y:S01]  /*83a80*/  HMMA.1688.F32.TF32 R8, R20.reuse, R220, R68 ;  /* 0x000000dc1408723c */ /* 0x042fe20000081044 */
[----:B------:R-:W-:Y:S01]  /*83a90*/  IMAD.MOV.U32 R243, RZ, RZ, R111 ;  /* 0x000000fffff37224 */ /* 0x000fe200078e006f */
[----:B------:R-:W-:Y:S04]  /*83aa0*/  LDS R17, [R2+UR14+0x8200] ;  /* 0x0082000e02117984 */ /* 0x000fe80008000800 */
[C---:B------:R-:W-:Y:S01]  /*83ab0*/  HMMA.1688.F32.TF32 R52, R20.reuse, R236, R52 ;  /* 0x000000ec1434723c */ /* 0x040fe20000081034 */
[----:B------:R-:W-:Y:S04]  /*83ac0*/  LDS R19, [R2+UR14+0xa200] ;  /* 0x00a2000e02137984 */ /* 0x000fe80008000800 */
[----:B------:R-:W-:Y:S01]  /*83ad0*/  LDS R12, [R3+UR14+0x8200] ;  /* 0x0082000e030c7984 */ /* 0x000fe20008000800 */
[----:B------:R-:W-:Y:S03]  /*83ae0*/  HMMA.1688.F32.TF32 R44, R20, R244, R44 ;  /* 0x000000f4142c723c */ /* 0x000fe6000008102c */
[----:B------:R-:W-:Y:S03]  /*83af0*/  LDS R14, [R3+UR14+0xa200] ;  /* 0x00a2000e030e7984 */ /* 0x000fe60008000800 */
[----:B------:R-:W-:Y:S01]  /*83b00*/  HMMA.1688.F32.TF32 R248, R4, R220, R36 ;  /* 0x000000dc04f8723c */ /* 0x000fe20000081024 */
[----:B------:R-:W-:Y:S04]  /*83b10*/  LDS R13, [R252+UR14+0x8200] ;  /* 0x0082000efc0d7984 */ /* 0x000fe80008000800 */
[----:B------:R-:W-:Y:S04]  /*83b20*/  STL.64 [R1+0xef0], R8 ;  /* 0x000ef00801007387 */ /* 0x000fe80000100a00 */
[----:B------:R1:W-:Y:S04]  /*83b30*/  STL.64 [R1+0xef8], R10 ;  /* 0x000ef80a01007387 */ /* 0x0003e80000100a00 */
[----:B------:R-:W2:Y:S01]  /*83b40*/  LDS R15, [R252+UR14+0xa200] ;  /* 0x00a2000efc0f7984 */ /* 0x000ea20008000800 */
[----:B-1----:R-:W-:Y:S06]  /*83b50*/  HMMA.1688.F32.TF32 R8, R20, R224, R64 ;  /* 0x000000e01408723c */ /* 0x002fec0000081040 */
        /* <DEDUP_REMOVED lines=12> */
[----:B------:R4:W-:Y:S04]  /*83c20*/  STL.64 [R1+0xe90], R44 ;  /* 0x000e902c01007387 */ /* 0x0009e80000100a00 */
[----:B------:R2:W-:Y:S04]  /*83c30*/  STL.64 [R1+0xe98], R46 ;  /* 0x000e982e01007387 */ /* 0x0005e80000100a00 */
[----:B------:R-:W2:Y:S04]  /*83c40*/  LDL.LU R36, [R1+0x550] ;  /* 0x0005500001247983 */ /* 0x000ea80000300800 */
[----:B------:R-:W-:Y:S04]  /*83c50*/  STL.64 [R1+0xe80], R20 ;  /* 0x000e801401007387 */ /* 0x000fe80000100a00 */
[----:B------:R-:W-:Y:S04]  /*83c60*/  STL.64 [R1+0xe88], R22 ;  /* 0x000e881601007387 */ /* 0x000fe80000100a00 */
[----:B------:R-:W2:Y:S04]  /*83c70*/  LDL.LU R37, [R1+0x554] ;  /* 0x0005540001257983 */ /* 0x000ea80000300800 */
[----:B------:R-:W2:Y:S04]  /*83c80*/  LDL.LU R38, [R1+0x558] ;  /* 0x0005580001267983 */ /* 0x000ea80000300800 */
[----:B------:R-:W2:Y:S04]  /*83c90*/  LDL.LU R39, [R1+0x55c] ;  /* 0x00055c0001277983 */ /* 0x000ea80000300800 */
[----:B------:R-:W2:Y:S04]  /*83ca0*/  LDL.LU R40, [R1+0x580] ;  /* 0x0005800001287983 */ /* 0x000ea80000300800 */
[----:B------:R-:W2:Y:S04]  /*83cb0*/  LDL.LU R41, [R1+0x584] ;  /* 0x0005840001297983 */ /* 0x000ea80000300800 */
[----:B------:R-:W2:Y:S04]  /*83cc0*/  LDL.LU R42, [R1+0x588] ;  /* 0x00058800012a7983 */ /* 0x000ea80000300800 */
[----:B------:R-:W2:Y:S04]  /*83cd0*/  LDL.LU R43, [R1+0x58c] ;  /* 0x00058c00012b7983 */ /* 0x000ea80000300800 */
[----:B-1----:R-:W2:Y:S04]  /*83ce0*/  LDL.LU R48, [R1+0x5d0] ;  /* 0x0005d00001307983 */ /* 0x002ea80000300800 */
[----:B------:R-:W2:Y:S04]  /*83cf0*/  LDL.LU R49, [R1+0x5d4] ;  /* 0x0005d40001317983 */ /* 0x000ea80000300800 */
[----:B---3--:R-:W3:Y:S04]  /*83d00*/  LDL.LU R50, [R1+0x5d8] ;  /* 0x0005d80001327983 */ /* 0x008ee80000300800 */
        /* <DEDUP_REMOVED lines=69> */
[----:B----4-:R-:W4:Y:S04]  /*84160*/  LDL.LU R44, [R1+0x590] ;  /* 0x00059000012c7983 */ /* 0x010f280000300800 */
[----:B------:R-:W4:Y:S04]  /*84170*/  LDL.LU R45, [R1+0x594] ;  /* 0x00059400012d7983 */ /* 0x000f280000300800 */
[----:B--2---:R-:W4:Y:S04]  /*84180*/  LDL.LU R46, [R1+0x598] ;  /* 0x00059800012e7983 */ /* 0x004f280000300800 */
[----:B------:R-:W4:Y:S04]  /*84190*/  LDL.LU R47, [R1+0x59c] ;  /* 0x00059c00012f7983 */ /* 0x000f280000300800 */
[----:B------:R-:W-:Y:S04]  /*841a0*/  STL [R1+0x7ea4], R248 ;  /* 0x007ea4f801007387 */ /* 0x000fe80000100800 */
[----:B------:R-:W-:Y:S04]  /*841b0*/  STL [R1+0x7ea0], R249 ;  /* 0x007ea0f901007387 */ /* 0x000fe80000100800 */
[----:B------:R-:W-:Y:S04]  /*841c0*/  STL [R1+0x7e9c], R250 ;  /* 0x007e9cfa01007387 */ /* 0x000fe80000100800 */
[----:B------:R-:W-:Y:S04]  /*841d0*/  STL [R1+0x7e98], R251 ;  /* 0x007e98fb01007387 */ /* 0x000fe80000100800 */
[----:B------:R-:W-:Y:S04]  /*841e0*/  LDS R8, [R0+UR14+0x8280] ;  /* 0x0082800e00087984 */ /* 0x000fe80008000800 */
[----:B------:R-:W-:Y:S04]  /*841f0*/  LDS R10, [R0+UR14+0xa280] ;  /* 0x00a2800e000a7984 */ /* 0x000fe80008000800 */
[----:B------:R-:W-:Y:S04]  /*84200*/  LDS R9, [R2+UR14+0x8280] ;  /* 0x0082800e02097984 */ /* 0x000fe80008000800 */
[----:B------:R-:W1:Y:S04]  /*84210*/  LDS R11, [R2+UR14+0xa280] ;  /* 0x00a2800e020b7984 */ /* 0x000e680008000800 */
[----:B------:R-:W-:Y:S04]  /*84220*/  LDS R20, [R3+UR14+0x8280] ;  /* 0x0082800e03147984 */ /* 0x000fe80008000800 */
[----:B------:R-:W-:Y:S01]  /*84230*/  LDS R22, [R3+UR14+0xa280] ;  /* 0x00a2800e03167984 */ /* 0x000fe20008000800 */
[----:B---3--:R-:W-:Y:S03]  /*84240*/  HMMA.1688.F32.TF32 R56, R12, R220, R56 ;  /* 0x000000dc0c38723c */ /* 0x008fe60000081038 */
[----:B------:R-:W-:Y:S04]  /*84250*/  LDS R21, [R252+UR14+0x8280] ;  /* 0x0082800efc157984 */ /* 0x000fe80008000800 */
[----:B------:R-:W2:Y:S01]  /*84260*/  LDS R23, [R252+UR14+0xa280] ;  /* 0x00a2800efc177984 */ /* 0x000ea20008000800 */
[C---:B------:R-:W-:Y:S06]  /*84270*/  HMMA.1688.F32.TF32 R68, R16.reuse, R240, R68 ;  /* 0x000000f01044723c */ /* 0x040fec0000081044 */
[C---:B------:R-:W-:Y:S06]  /*84280*/  HMMA.1688.F32.TF32 R80, R16.reuse, R228, R80 ;  /* 0x000000e41050723c */ /* 0x040fec0000081050 */
[----:B------:R-:W-:Y:S06]  /*84290*/  HMMA.1688.F32.TF32 R88, R16, R220, R88 ;  /* 0x000000dc1058723c */ /* 0x000fec0000081058 */
[C---:B------:R-:W-:Y:S06]  /*842a0*/  HMMA.1688.F32.TF32 R112, R4.reuse, R228, R112 ;  /* 0x000000e40470723c */ /* 0x040fec0000081070 */
[C---:B------:R-:W-:Y:S06]  /*842b0*/  HMMA.1688.F32.TF32 R116, R4.reuse, R224, R116 ;  /* 0x000000e00474723c */ /* 0x040fec0000081074 */
[C---:B------:R-:W-:Y:S06]  /*842c0*/  HMMA.1688.F32.TF32 R108, R4.reuse, R232, R108 ;  /* 0x000000e8046c723c */ /* 0x040fec000008106c */
[C---:B------:R-:W-:Y:S06]  /*842d0*/  HMMA.1688.F32.TF32 R100, R4.reuse, R240, R100 ;  /* 0x000000f00464723c */ /* 0x040fec0000081064 */
[C---:B------:R-:W-:Y:S06]  /*842e0*/  HMMA.1688.F32.TF32 R104, R4.reuse, R236, R104 ;  /* 0x000000ec0468723c */ /* 0x040fec0000081068 */
[----:B------:R-:W-:Y:S01]  /*842f0*/  HMMA.1688.F32.TF32 R4, R4, R244, R96 ;  /* 0x000000f40404723c */ /* 0x000fe20000081060 */
        /* <DEDUP_REMOVED lines=10> */
[----:B------:R3:W-:Y:S02]  /*843a0*/  STL.64 [R1+0xe28], R6 ;  /* 0x000e280601007387 */ /* 0x0007e40000100a00 */
[C---:B---3--:R-:W-:Y:S02]  /*843b0*/  HMMA.1688.F32.TF32 R4, R16.reuse, R224, R84 ;  /* 0x000000e01004723c */ /* 0x048fe40000081054 */
[----:B------:R-:W-:Y:S04]  /*843c0*/  STL.64 [R1+0xe10], R92 ;  /* 0x000e105c01007387 */ /* 0x000fe80000100a00 */
[----:B------:R-:W-:Y:S01]  /*843d0*/  STL.64 [R1+0xe18], R94 ;  /* 0x000e185e01007387 */ /* 0x000fe20000100a00 */
[C---:B------:R-:W-:Y:S03]  /*843e0*/  HMMA.1688.F32.TF32 R76, R16.reuse, R232, R76 ;  /* 0x000000e8104c723c */ /* 0x040fe6000008104c */
[----:B------:R-:W-:Y:S04]  /*843f0*/  STL.64 [R1+0xe00], R88 ;  /* 0x000e005801007387 */ /* 0x000fe80000100a00 */
[----:B------:R-:W-:Y:S09]  /*84400*/  STL.64 [R1+0xe08], R90 ;  /* 0x000e085a01007387 */ /* 0x000ff20000100a00 */
[----:B------:R-:W-:Y:S04]  /*84410*/  STL.64 [R1+0xdf0], R4 ;  /* 0x000df00401007387 */ /* 0x000fe80000100a00 */
[----:B------:R3:W-:Y:S02]  /*84420*/  STL.64 [R1+0xdf8], R6 ;  /* 0x000df80601007387 */ /* 0x0007e40000100a00 */
[C---:B---3--:R-:W-:Y:S02]  /*84430*/  HMMA.1688.F32.TF32 R4, R16.reuse, R236, R72 ;  /* 0x000000ec1004723c */ /* 0x048fe40000081048 */
[----:B------:R-:W-:Y:S04]  /*84440*/  STL.64 [R1+0xde0], R80 ;  /* 0x000de05001007387 */ /* 0x000fe80000100a00 */
[----:B------:R-:W-:Y:S01]  /*84450*/  STL.64 [R1+0xde8], R82 ;  /* 0x000de85201007387 */ /* 0x000fe20000100a00 */
[----:B------:R-:W-:Y:S03]  /*84460*/  HMMA.1688.F32.TF32 R16, R16, R244, R64 ;  /* 0x000000f41010723c */ /* 0x000fe60000081040 */
[----:B------:R-:W-:Y:S04]  /*84470*/  STL.64 [R1+0xdd0], R76 ;  /* 0x000dd04c01007387 */ /* 0x000fe80000100a00 */
[----:B------:R-:W-:Y:S09]  /*84480*/  STL.64 [R1+0xdd8], R78 ;  /* 0x000dd84e01007387 */ /* 0x000ff20000100a00 */
[----:B------:R-:W-:Y:S04]  /*84490*/  STL.64 [R1+0xdb0], R4 ;  /* 0x000db00401007387 */ /* 0x000fe80000100a00 */
[----:B------:R3:W-:Y:S02]  /*844a0*/  STL.64 [R1+0xdb8], R6 ;  /* 0x000db80601007387 */ /* 0x0007e40000100a00 */
[C---:B---3--:R-:W-:Y:S02]  /*844b0*/  HMMA.1688.F32.TF32 R4, R12.reuse, R216, R60 ;  /* 0x000000d80c04723c */ /* 0x048fe4000008103c */
[----:B------:R-:W-:Y:S04]  /*844c0*/  STL.64 [R1+0xda0], R68 ;  /* 0x000da04401007387 */ /* 0x000fe80000100a00 */
[----:B------:R-:W-:Y:S04]  /*844d0*/  STL.64 [R1+0xda8], R70 ;  /* 0x000da84601007387 */ /* 0x000fe80000100a00 */
[----:B------:R-:W-:Y:S04]  /*844e0*/  STL.64 [R1+0xd50], R16 ;  /* 0x000d501001007387 */ /* 0x000fe80000100a00 */
[----:B------:R3:W-:Y:S09]  /*844f0*/  STL.64 [R1+0xd58], R18 ;  /* 0x000d581201007387 */ /* 0x0007f20000100a00 */
[----:B------:R-:W-:Y:S01]  /*84500*/  STL.64 [R1+0xd40], R4 ;  /* 0x000d400401007387 */ /* 0x000fe20000100a00 */
[C---:B---3--:R-:W-:Y:S03]  /*84510*/  HMMA.1688.F32.TF32 R16, R12.reuse, R224, R52 ;  /* 0x000000e00c10723c */ /* 0x048fe60000081034 */
[----:B------:R3:W-:Y:S03]  /*84520*/  STL.64 [R1+0xd48], R6 ;  /* 0x000d480601007387 */ /* 0x0007e60000100a00 */
[C---:B---3--:R-:W-:Y:S01]  /*84530*/  HMMA.1688.F32.TF32 R4, R12.reuse, R228, R48 ;  /* 0x000000e40c04723c */ /* 0x048fe20000081030 */
[----:B------:R-:W-:Y:S04]  /*84540*/  STL.64 [R1+0xd80], R56 ;  /* 0x000d803801007387 */ /* 0x000fe80000100a00 */
[----:B------:R-:W-:Y:S01]  /*84550*/  STL.64 [R1+0xd88], R58 ;  /* 0x000d883a01007387 */ /* 0x000fe20000100a00 */
[C---:B----4-:R-:W-:Y:S11]  /*84560*/  HMMA.1688.F32.TF32 R44, R12.reuse, R232, R44 ;  /* 0x000000e80c2c723c */ /* 0x050ff6000008102c */
[----:B------:R-:W-:Y:S04]  /*84570*/  STL.64 [R1+0xd90], R16 ;  /* 0x000d901001007387 */ /* 0x000fe80000100a00 */
[----:B------:R3:W-:Y:S04]  /*84580*/  STL.64 [R1+0xd98], R18 ;  /* 0x000d981201007387 */ /* 0x0007e80000100a00 */
[----:B------:R-:W-:Y:S01]  /*84590*/  STL.64 [R1+0xd70], R4 ;  /* 0x000d700401007387 */ /* 0x000fe20000100a00 */
[C---:B---3--:R-:W-:Y:S03]  /*845a0*/  HMMA.1688.F32.TF32 R16, R12.reuse, R236, R40 ;  /* 0x000000ec0c10723c */ /* 0x048fe60000081028 */
[----:B------:R3:W-:Y:S03]  /*845b0*/  STL.64 [R1+0xd78], R6 ;  /* 0x000d780601007387 */ /* 0x0007e60000100a00 */
[----:B---3--:R-:W-:Y:S01]  /*845c0*/  HMMA.1688.F32.TF32 R4, R12, R240, R36 ;  /* 0x000000f00c04723c */ /* 0x008fe20000081024 */
[----:B------:R3:W-:Y:S04]  /*845d0*/  STL.64 [R1+0xd60], R44 ;  /* 0x000d602c01007387 */ /* 0x0007e80000100a00 */
[----:B------:R4:W-:Y:S04]  /*845e0*/  STL.64 [R1+0xd68], R46 ;  /* 0x000d682e01007387 */ /* 0x0009e80000100a00 */
[----:B------:R-:W2:Y:S08]  /*845f0*/  LDL.LU R56, [R1+0x330] ;  /* 0x0003300001387983 */ /* 0x000eb00000300800 */
[----:B------:R-:W-:Y:S04]  /*84600*/  STL.64 [R1+0xd30], R16 ;  /* 0x000d301001007387 */ /* 0x000fe80000100a00 */
[----:B------:R1:W-:Y:S04]  /*84610*/  STL.64 [R1+0xd38], R18 ;  /* 0x000d381201007387 */ /* 0x0003e80000100a00 */
        /* <DEDUP_REMOVED lines=49> */
[----:B---3--:R-:W3:Y:S04]  /*84930*/  LDL.LU R44, [R1+0x300] ;  /* 0x00030000012c7983 */ /* 0x008ee80000300800 */
[----:B------:R-:W3:Y:S04]  /*84940*/  LDL.LU R45, [R1+0x304] ;  /* 0x00030400012d7983 */ /* 0x000ee80000300800 */
[----:B----4-:R-:W3:Y:S04]  /*84950*/  LDL.LU R46, [R1+0x308] ;  /* 0x00030800012e7983 */ /* 0x010ee80000300800 */
[----:B------:R-:W3:Y:S04]  /*84960*/  LDL.LU R47, [R1+0x30c] ;  /* 0x00030c00012f7983 */ /* 0x000ee80000300800 */
        /* <DEDUP_REMOVED lines=8> */
[----:B------:R-:W-:Y:S01]  /*849f0*/  MOV R248, R108 ;  /* 0x0000006c00f87202 */ /* 0x000fe20000000f00 */
[----:B------:R-:W-:-:S02]  /*84a00*/  IMAD.MOV.U32 R249, RZ, RZ, R109 ;  /* 0x000000fffff97224 */ /* 0x000fc400078e006d */
[----:B------:R-:W-:Y:S01]  /*84a10*/  IMAD.MOV.U32 R250, RZ, RZ, R110 ;  /* 0x000000fffffa7224 */ /* 0x000fe200078e006e */
[----:B------:R-:W-:Y:S01]  /*84a20*/  LDS R4, [R0+UR14+0x8300] ;  /* 0x0083000e00047984 */ /* 0x000fe20008000800 */
[----:B------:R-:W-:-:S03]  /*84a30*/  IMAD.MOV.U32 R251, RZ, RZ, R111 ;  /* 0x000000fffffb7224 */ /* 0x000fc600078e006f */
[----:B------:R-:W-:Y:S04]  /*84a40*/  LDS R6, [R0+UR14+0xa300] ;  /* 0x00a3000e00067984 */ /* 0x000fe80008000800 */
[----:B------:R-:W-:Y:S04]  /*84a50*/  LDS R5, [R2+UR14+0x8300] ;  /* 0x0083000e02057984 */ /* 0x000fe80008000800 */
[----:B------:R-:W4:Y:S01]  /*84a60*/  LDS R7, [R2+UR14+0xa300] ;  /* 0x00a3000e02077984 */ /* 0x000f220008000800 */
[----:B-1----:R-:W-:Y:S06]  /*84a70*/  HMMA.1688.F32.TF32 R16, R12, R244, R92 ;  /* 0x000000f40c10723c */ /* 0x002fec000008105c */
[----:B--2---:R-:W-:-:S15]  /*84a80*/  HMMA.1688.F32.TF32 R12, R8, R216, R88 ;  /* 0x000000d8080c723c */ /* 0x004fde0000081058 */
[----:B------:R-:W-:-:S02]  /*84a90*/  NOP ;  /* 0x0000000000007918 */ /* 0x000fc40000000000 */
[----:B------:R-:W-:Y:S04]  /*84aa0*/  STL.64 [R1+0xcd0], R16 ;  /* 0x000cd01001007387 */ /* 0x000fe80000100a00 */
[----:B------:R1:W-:Y:S02]  /*84ab0*/  STL.64 [R1+0xcd8], R18 ;  /* 0x000cd81201007387 */ /* 0x0003e40000100a00 */
[C---:B-1----:R-:W-:Y:S02]  /*84ac0*/  HMMA.1688.F32.TF32 R16, R8.reuse, R220, R84 ;  /* 0x000000dc0810723c */ /* 0x042fe40000081054 */
[----:B------:R-:W-:Y:S04]  /*84ad0*/  STL.64 [R1+0xcc0], R12 ;  /* 0x000cc00c01007387 */ /* 0x000fe80000100a00 */
[----:B------:R1:W-:Y:S01]  /*84ae0*/  STL.64 [R1+0xcc8], R14 ;  /* 0x000cc80e01007387 */ /* 0x0003e20000100a00 */
[C---:B------:R-:W-:Y:S06]  /*84af0*/  HMMA.1688.F32.TF32 R76, R8.reuse, R228, R76 ;  /* 0x000000e4084c723c */ /* 0x040fec000008104c */
[C---:B-1----:R-:W-:Y:S10]  /*84b00*/  HMMA.1688.F32.TF32 R12, R8.reuse, R224, R80 ;  /* 0x000000e0080c723c */ /* 0x042ff40000081050 */
[----:B------:R-:W-:Y:S04]  /*84b10*/  STL.64 [R1+0xcb0], R16 ;  /* 0x000cb01001007387 */ /* 0x000fe80000100a00 */
[----:B------:R1:W-:Y:S02]  /*84b20*/  STL.64 [R1+0xcb8], R18 ;  /* 0x000cb81201007387 */ /* 0x0003e40000100a00 */
[C---:B-1----:R-:W-:Y:S07]  /*84b30*/  HMMA.1688.F32.TF32 R16, R8.reuse, R232, R72 ;  /* 0x000000e80810723c */ /* 0x042fee0000081048 */
[----:B------:R-:W-:Y:S04]  /*84b40*/  STL.64 [R1+0xca0], R12 ;  /* 0x000ca00c01007387 */ /* 0x000fe80000100a00 */
[----:B------:R1:W-:Y:S01]  /*84b50*/  STL.64 [R1+0xca8], R14 ;  /* 0x000ca80e01007387 */ /* 0x0003e20000100a00 */
[C---:B------:R-:W-:Y:S03]  /*84b60*/  HMMA.1688.F32.TF32 R64, R8.reuse, R240, R64 ;  /* 0x000000f00840723c */ /* 0x040fe60000081040 */
[----:B------:R-:W-:Y:S04]  /*84b70*/  STL.64 [R1+0xc70], R76 ;  /* 0x000c704c01007387 */ /* 0x000fe80000100a00 */
[----:B------:R-:W-:Y:S01]  /*84b80*/  STL.64 [R1+0xc78], R78 ;  /* 0x000c784e01007387 */ /* 0x000fe20000100a00 */
[C---:B-1----:R-:W-:Y:S03]  /*84b90*/  HMMA.1688.F32.TF32 R12, R8.reuse, R236, R68 ;  /* 0x000000ec080c723c */ /* 0x042fe60000081044 */
[----:B------:R-:W-:Y:S04]  /*84ba0*/  STL.64 [R1+0xc60], R16 ;  /* 0x000c601001007387 */ /* 0x000fe80000100a00 */
[----:B------:R1:W-:Y:S02]  /*84bb0*/  STL.64 [R1+0xc68], R18 ;  /* 0x000c681201007387 */ /* 0x0003e40000100a00 */
[----:B-1----:R-:W-:-:S14]  /*84bc0*/  HMMA.1688.F32.TF32 R16, R8, R244, R60 ;  /* 0x000000f40810723c */ /* 0x002fdc000008103c */
[----:B------:R-:W-:Y:S04]  /*84bd0*/  STL.64 [R1+0xc40], R12 ;  /* 0x000c400c01007387 */ /* 0x000fe80000100a00 */
[----:B------:R1:W-:Y:S04]  /*84be0*/  STL.64 [R1+0xc48], R14 ;  /* 0x000c480e01007387 */ /* 0x0003e80000100a00 */
[----:B------:R-:W-:Y:S04]  /*84bf0*/  STL.64 [R1+0xc30], R64 ;  /* 0x000c304001007387 */ /* 0x000fe80000100a00 */
[----:B------:R-:W-:Y:S01]  /*84c00*/  STL.64 [R1+0xc38], R66 ;  /* 0x000c384201007387 */ /* 0x000fe20000100a00 */
[C---:B-1----:R-:W-:Y:S03]  /*84c10*/  HMMA.1688.F32.TF32 R12, R20.reuse, R216, R56 ;  /* 0x000000d8140c723c */ /* 0x042fe60000081038 */
[----:B------:R-:W-:Y:S04]  /*84c20*/  LDS R8, [R3+UR14+0x8300] ;  /* 0x0083000e03087984 */ /* 0x000fe80008000800 */
[----:B------:R-:W-:Y:S04]  /*84c30*/  LDS R10, [R3+UR14+0xa300] ;  /* 0x00a3000e030a7984 */ /* 0x000fe80008000800 */
[----:B------:R-:W-:Y:S04]  /*84c40*/  STL.64 [R1+0xc00], R16 ;  /* 0x000c001001007387 */ /* 0x000fe80000100a00 */
[----:B------:R1:W-:Y:S01]  /*84c50*/  STL.64 [R1+0xc08], R18 ;  /* 0x000c081201007387 */ /* 0x0003e20000100a00 */
[C---:B---3--:R-:W-:Y:S03]  /*84c60*/  HMMA.1688.F32.TF32 R44, R20.reuse, R228, R44 ;  /* 0x000000e4142c723c */ /* 0x048fe6000008102c */
[----:B------:R-:W-:Y:S03]  /*84c70*/  LDS R9, [R252+UR14+0x8300] ;  /* 0x0083000efc097984 */ /* 0x000fe60008000800 */
[C---:B----4-:R-:W-:Y:S01]  /*84c80*/  HMMA.1688.F32.TF32 R40, R20.reuse, R232, R40 ;  /* 0x000000e81428723c */ /* 0x050fe20000081028 */
[----:B------:R-:W2:Y:S05]  /*84c90*/  LDS R11, [R252+UR14+0xa300] ;  /* 0x00a3000efc0b7984 */ /* 0x000eaa0008000800 */
[C---:B-1----:R-:W-:Y:S01]  /*84ca0*/  HMMA.1688.F32.TF32 R16, R20.reuse, R220, R52 ;  /* 0x000000dc1410723c */ /* 0x042fe20000081034 */
[----:B------:R-:W-:Y:S04]  /*84cb0*/  STL.64 [R1+0x460], R12 ;  /* 0x0004600c01007387 */ /* 0x000fe80000100a00 */
[----:B------:R-:W-:Y:S01]  /*84cc0*/  STL.64 [R1+0x468], R14 ;  /* 0x0004680e01007387 */ /* 0x000fe20000100a00 */
[C---:B------:R-:W-:Y:S03]  /*84cd0*/  HMMA.1688.F32.TF32 R36, R20.reuse, R236, R36 ;  /* 0x000000ec1424723c */ /* 0x040fe60000081024 */
[----:B------:R-:W-:Y:S04]  /*84ce0*/  LDS R12, [R0+UR14+0x8380] ;  /* 0x0083800e000c7984 */ /* 0x000fe80008000800 */
[----:B------:R-:W-:Y:S04]  /*84cf0*/  LDS R14, [R0+UR14+0xa380] ;  /* 0x00a3800e000e7984 */ /* 0x000fe80008000800 */
[----:B------:R-:W-:Y:S04]  /*84d00*/  LDS R13, [R2+UR14+0x8380] ;  /* 0x0083800e020d7984 */ /* 0x000fe80008000800 */
[----:B------:R-:W1:Y:S04]  /*84d10*/  LDS R15, [R2+UR14+0xa380] ;  /* 0x00a3800e020f7984 */ /* 0x000e680008000800 */
[----:B------:R-:W-:Y:S04]  /*84d20*/  STL.64 [R1+0xbf0], R16 ;  /* 0x000bf01001007387 */ /* 0x000fe80000100a00 */
[----:B------:R3:W-:Y:S02]  /*84d30*/  STL.64 [R1+0xbf8], R18 ;  /* 0x000bf81201007387 */ /* 0x0007e40000100a00 */
[----:B---3--:R-:W-:-:S15]  /*84d40*/  HMMA.1688.F32.TF32 R16, R20, R224, R48 ;  /* 0x000000e01410723c */ /* 0x008fde0000081030 */
[----:B------:R-:W-:-:S08]  /*84d50*/  NOP ;  /* 0x0000000000007918 */ /* 0x000fd00000000000 */
[----:B------:R-:W-:Y:S04]  /*84d60*/  STL.64 [R1+0xba0], R16 ;  /* 0x000ba01001007387 */ /* 0x000fe80000100a00 */
[----:B------:R-:W-:Y:S04]  /*84d70*/  STL.64 [R1+0xba8], R18 ;  /* 0x000ba81201007387 */ /* 0x000fe80000100a00 */
[----:B------:R-:W-:Y:S04]  /*84d80*/  STL.64 [R1+0xb90], R44 ;  /* 0x000b902c01007387 */ /* 0x000fe80000100a00 */
[----:B------:R-:W-:Y:S04]  /*84d90*/  STL.64 [R1+0xb98], R46 ;  /* 0x000b982e01007387 */ /* 0x000fe80000100a00 */
[----:B------:R3:W-:Y:S04]  /*84da0*/  STL.64 [R1+0xb80], R40 ;  /* 0x000b802801007387 */ /* 0x0007e80000100a00 */
[----:B------:R4:W-:Y:S04]  /*84db0*/  STL.64 [R1+0xb88], R42 ;  /* 0x000b882a01007387 */ /* 0x0009e80000100a00 */
[----:B------:R-:W-:Y:S04]  /*84dc0*/  LDS R16, [R3+UR14+0x8380] ;  /* 0x0083800e03107984 */ /* 0x000fe80008000800 */
[----:B---3--:R-:W3:Y:S04]  /*84dd0*/  LDL.LU R40, [R1+0xe0] ;  /* 0x0000e00001287983 */ /* 0x008ee80000300800 */
[----:B------:R2:W-:Y:S04]  /*84de0*/  STL.64 [R1+0xb70], R36 ;  /* 0x000b702401007387 */ /* 0x0005e80000100a00 */
[----:B------:R1:W-:Y:S04]  /*84df0*/  STL.64 [R1+0xb78], R38 ;  /* 0x000b782601007387 */ /* 0x0003e80000100a00 */
[----:B------:R-:W3:Y:S04]  /*84e00*/  LDL.LU R41, [R1+0xe4] ;  /* 0x0000e40001297983 */ /* 0x000ee80000300800 */
[----:B----4-:R-:W3:Y:S04]  /*84e10*/  LDL.LU R42, [R1+0xe8] ;  /* 0x0000e800012a7983 */ /* 0x010ee80000300800 */
        /* <DEDUP_REMOVED lines=95> */
[----:B-1----:R-:W2:Y:S04]  /*85410*/  LDL.LU R38, [R1+0xd8] ;  /* 0x0000d80001267983 */ /* 0x002ea80000300800 */
[----:B------:R-:W2:Y:S04]  /*85420*/  LDL.LU R39, [R1+0xdc] ;  /* 0x0000dc0001277983 */ /* 0x000ea80000300800 */
[----:B------:R-:W-:Y:S04]  /*85430*/  LDS R18, [R3+UR14+0xa380] ;  /* 0x00a3800e03127984 */ /* 0x000fe80008000800 */
[----:B------:R-:W-:Y:S04]  /*85440*/  LDS R17, [R252+UR14+0x8380] ;  /* 0x0083800efc117984 */ /* 0x000fe80008000800 */
[----:B------:R-:W2:Y:S01]  /*85450*/  LDS R19, [R252+UR14+0xa380] ;  /* 0x00a3800efc137984 */ /* 0x000ea20008000800 */
[C---:B---3--:R-:W-:Y:S06]  /*85460*/  HMMA.1688.F32.TF32 R120, R20.reuse, R240, R120 ;  /* 0x000000f01478723c */ /* 0x048fec0000081078 */
[----:B----4-:R-:W-:-:S15]  /*85470*/  HMMA.1688.F32.TF32 R20, R20, R244, R116 ;  /* 0x000000f41414723c */ /* 0x010fde0000081074 */
[----:B------:R-:W-:-:S02]  /*85480*/  NOP ;  /* 0x0000000000007918 */ /* 0x000fc40000000000 */
[----:B------:R-:W-:Y:S04]  /*85490*/  STL.64 [R1+0xb60], R120 ;  /* 0x000b607801007387 */ /* 0x000fe80000100a00 */
[----:B------:R1:W-:Y:S04]  /*854a0*/  STL.64 [R1+0xb68], R122 ;  /* 0x000b687a01007387 */ /* 0x0003e80000100a00 */
[----:B-1----:R-:W3:Y:S04]  /*854b0*/  LDL.LU.64 R122, [R1+0x8100] ;  /* 0x00810000017a7983 */ /* 0x002ee80000300a00 */
[----:B------:R-:W3:Y:S04]  /*854c0*/  LDL.LU.64 R120, [R1+0x80f8] ;  /* 0x0080f80001787983 */ /* 0x000ee80000300a00 */
[----:B------:R-:W4:Y:S04]  /*854d0*/  LDL.LU.64 R118, [R1+0x80f0] ;  /* 0x0080f00001767983 */ /* 0x000f280000300a00 */
[----:B------:R-:W4:Y:S04]  /*854e0*/  LDL.LU.64 R116, [R1+0x80e8] ;  /* 0x0080e80001747983 */ /* 0x000f280000300a00 */
[----:B------:R1:W-:Y:S04]  /*854f0*/  STL.64 [R1+0xb50], R20 ;  /* 0x000b501401007387 */ /* 0x0003e80000100a00 */
[----:B------:R1:W-:Y:S04]  /*85500*/  STL.64 [R1+0xb58], R22 ;  /* 0x000b581601007387 */ /* 0x0003e80000100a00 */
[----:B-1----:R-:W2:Y:S04]  /*85510*/  LDL.LU R20, [R1+0x70] ;  /* 0x0000700001147983 */ /* 0x002ea80000300800 */
[----:B------:R-:W2:Y:S04]  /*85520*/  LDL.LU R21, [R1+0x74] ;  /* 0x0000740001157983 */ /* 0x000ea80000300800 */
[----:B------:R-:W2:Y:S04]  /*85530*/  LDL.LU R22, [R1+0x78] ;  /* 0x0000780001167983 */ /* 0x000ea80000300800 */
[----:B------:R-:W2:Y:S01]  /*85540*/  LDL.LU R23, [R1+0x7c] ;  /* 0x00007c0001177983 */ /* 0x000ea20000300800 */
[C---:B------:R-:W-:Y:S06]  /*85550*/  HMMA.1688.F32.TF32 R112, R4.reuse, R216, R112 ;  /* 0x000000d80470723c */ /* 0x040fec0000081070 */
[C---:B------:R-:W-:Y:S06]  /*85560*/  HMMA.1688.F32.TF32 R108, R4.reuse, R220, R108 ;  /* 0x000000dc046c723c */ /* 0x040fec000008106c */
[C---:B------:R-:W-:Y:S06]  /*85570*/  HMMA.1688.F32.TF32 R104, R4.reuse, R224, R104 ;  /* 0x000000e00468723c */ /* 0x040fec0000081068 */
[C---:B------:R-:W-:Y:S06]  /*85580*/  HMMA.1688.F32.TF32 R100, R4.reuse, R232, R100 ;  /* 0x000000e80464723c */ /* 0x040fec0000081064 */
[C---:B------:R-:W-:Y:S01]  /*85590*/  HMMA.1688.F32.TF32 R96, R4.reuse, R236, R96 ;  /* 0x000000ec0460723c */ /* 0x040fe20000081060 */
[----:B------:R-:W-:Y:S05]  /*855a0*/  STL.64 [R1+0xb30], R112 ;  /* 0x000b307001007387 */ /* 0x000fea0000100a00 */
[C---:B------:R-:W-:Y:S01]  /*855b0*/  HMMA.1688.F32.TF32 R92, R4.reuse, R240, R92 ;  /* 0x000000f0045c723c */ /* 0x040fe2000008105c */
        /* <DEDUP_REMOVED lines=8> */
[----:B------:R1:W-:Y:S04]  /*85640*/  STL.64 [R1+0xaf8], R106 ;  /* 0x000af86a01007387 */ /* 0x0003e80000100a00 */
[----:B-1----:R-:W3:Y:S04]  /*85650*/  LDL.LU.64 R106, [R1+0x80c0] ;  /* 0x0080c000016a7983 */ /* 0x002ee80000300a00 */
[----:B------:R-:W3:Y:S01]  /*85660*/  LDL.LU.64 R104, [R1+0x80b8] ;  /* 0x0080b80001687983 */ /* 0x000ee20000300a00 */
[C---:B--2---:R-:W-:Y:S06]  /*85670*/  HMMA.1688.F32.TF32 R20, R4.reuse, R228, R20 ;  /* 0x000000e40414723c */ /* 0x044fec0000081014 */
        /* <DEDUP_REMOVED lines=10> */
[----:B-1----:R-:W2:Y:S04]  /*85720*/  LDL.LU.64 R102, [R1+0x80b0] ;  /* 0x0080b00001667983 */ /* 0x002ea80000300a00 */
[----:B------:R-:W2:Y:S04]  /*85730*/  LDL.LU.64 R100, [R1+0x80a8] ;  /* 0x0080a80001647983 */ /* 0x000ea80000300a00 */
[----:B------:R-:W-:Y:S04]  /*85740*/  STL.64 [R1+0xac0], R96 ;  /* 0x000ac06001007387 */ /* 0x000fe80000100a00 */
[----:B------:R1:W-:Y:S01]  /*85750*/  STL.64 [R1+0xac8], R98 ;  /* 0x000ac86201007387 */ /* 0x0003e20000100a00 */
[C---:B------:R-:W-:Y:S03]  /*85760*/  HMMA.1688.F32.TF32 R76, R8.reuse, R224, R76 ;  /* 0x000000e0084c723c */ /* 0x040fe6000008104c */
[----:B------:R-:W-:Y:S03]  /*85770*/  LDS R21, [R2+UR14+0x8400] ;  /* 0x0084000e02157984 */ /* 0x000fe60008000800 */
[C---:B------:R-:W-:Y:S01]  /*85780*/  HMMA.1688.F32.TF32 R208, R8.reuse, R236, R208 ;  /* 0x000000ec08d0723c */ /* 0x040fe200000810d0 */
[----:B------:R-:W4:Y:S04]  /*85790*/  LDS R23, [R2+UR14+0xa400] ;  /* 0x00a4000e02177984 */ /* 0x000f280008000800 */
[----:B-1----:R-:W3:Y:S04]  /*857a0*/  LDL.LU.64 R98, [R1+0x80a0] ;  /* 0x0080a00001627983 */ /* 0x002ee80000300a00 */
[----:B------:R-:W3:Y:S04]  /*857b0*/  LDL.LU.64 R96, [R1+0x8098] ;  /* 0x0080980001607983 */ /* 0x000ee80000300a00 */
[----:B------:R-:W-:Y:S04]  /*857c0*/  STL.64 [R1+0xaa0], R92 ;  /* 0x000aa05c01007387 */ /* 0x000fe80000100a00 */
[----:B------:R1:W-:Y:S04]  /*857d0*/  STL.64 [R1+0xaa8], R94 ;  /* 0x000aa85e01007387 */ /* 0x0003e80000100a00 */
[----:B-1----:R-:W2:Y:S04]  /*857e0*/  LDL.LU.64 R94, [R1+0x8090] ;  /* 0x00809000015e7983 */ /* 0x002ea80000300a00 */
[----:B------:R-:W2:Y:S04]  /*857f0*/  LDL.LU.64 R92, [R1+0x8088] ;  /* 0x00808800015c7983 */ /* 0x000ea80000300a00 */
[----:B------:R-:W3:Y:S04]  /*85800*/  LDL.LU.64 R90, [R1+0x8080] ;  /* 0x00808000015a7983 */ /* 0x000ee80000300a00 */
[----:B------:R-:W3:Y:S04]  /*85810*/  LDL.LU.64 R88, [R1+0x8078] ;  /* 0x0080780001587983 */ /* 0x000ee80000300a00 */
[----:B------:R1:W-:Y:S04]  /*85820*/  STL.64 [R1+0xa80], R4 ;  /* 0x000a800401007387 */ /* 0x0003e80000100a00 */
[----:B------:R4:W-:Y:S04]  /*85830*/  STL.64 [R1+0xa88], R6 ;  /* 0x000a880601007387 */ /* 0x0009e80000100a00 */
[----:B-1----:R-:W2:Y:S04]  /*85840*/  LDL.LU R4, [R1+0x1b0] ;  /* 0x0001b00001047983 */ /* 0x002ea80000300800 */
[----:B------:R-:W2:Y:S04]  /*85850*/  LDL.LU R5, [R1+0x1b4] ;  /* 0x0001b40001057983 */ /* 0x000ea80000300800 */
[----:B----4-:R-:W2:Y:S04]  /*85860*/  LDL.LU R6, [R1+0x1b8] ;  /* 0x0001b80001067983 */ /* 0x010ea80000300800 */
[----:B------:R-:W2:Y:S04]  /*85870*/  LDL.LU R7, [R1+0x1bc] ;  /* 0x0001bc0001077983 */ /* 0x000ea80000300800 */
[----:B------:R-:W-:Y:S04]  /*85880*/  STL.64 [R1+0xa50], R84 ;  /* 0x000a505401007387 */ /* 0x000fe80000100a00 */
[----:B------:R1:W-:Y:S04]  /*85890*/  STL.64 [R1+0xa58], R86 ;  /* 0x000a585601007387 */ /* 0x0003e80000100a00 */
[----:B-1----:R-:W4:Y:S04]  /*858a0*/  LDL.LU.64 R86, [R1+0x8070] ;  /* 0x0080700001567983 */ /* 0x002f280000300a00 */
[----:B------:R-:W4:Y:S04]  /*858b0*/  LDL.LU.64 R84, [R1+0x8068] ;  /* 0x0080680001547983 */ /* 0x000f280000300a00 */
[----:B------:R-:W-:Y:S04]  /*858c0*/  STL.64 [R1+0xa30], R80 ;  /* 0x000a305001007387 */ /* 0x000fe80000100a00 */
[----:B------:R1:W-:Y:S04]  /*858d0*/  STL.64 [R1+0xa38], R82 ;  /* 0x000a385201007387 */ /* 0x0003e80000100a00 */
[----:B-1----:R-:W3:Y:S04]  /*858e0*/  LDL.LU.64 R82, [R1+0x8060] ;  /* 0x0080600001527983 */ /* 0x002ee80000300a00 */
[----:B------:R-:W3:Y:S04]  /*858f0*/  LDL.LU.64 R80, [R1+0x8058] ;  /* 0x0080580001507983 */ /* 0x000ee80000300a00 */
[----:B------:R-:W-:Y:S04]  /*85900*/  STL.64 [R1+0xa10], R76 ;  /* 0x000a104c01007387 */ /* 0x000fe80000100a00 */
[----:B------:R1:W-:Y:S04]  /*85910*/  STL.64 [R1+0xa18], R78 ;  /* 0x000a184e01007387 */ /* 0x0003e80000100a00 */
[----:B-1----:R-:W4:Y:S04]  /*85920*/  LDL.LU.64 R78, [R1+0x8050] ;  /* 0x00805000014e7983 */ /* 0x002f280000300a00 */
[----:B------:R-:W4:Y:S01]  /*85930*/  LDL.LU.64 R76, [R1+0x8048] ;  /* 0x00804800014c7983 */ /* 0x000f220000300a00 */
[----:B------:R-:W-:Y:S06]  /*85940*/  HMMA.1688.F32.TF32 R200, R8, R240, R200 ;  /* 0x000000f008c8723c */ /* 0x000fec00000810c8 */
[C---:B------:R-:W-:Y:S06]  /*85950*/  HMMA.1688.F32.TF32 R68, R12.reuse, R216, R68 ;  /* 0x000000d80c44723c */ /* 0x040fec0000081044 */
[C---:B------:R-:W-:Y:S06]  /*85960*/  HMMA.1688.F32.TF32 R56, R12.reuse, R228, R56 ;  /* 0x000000e40c38723c */ /* 0x040fec0000081038 */
[----:B------:R-:W-:Y:S06]  /*85970*/  HMMA.1688.F32.TF32 R44, R12, R240, R44 ;  /* 0x000000f00c2c723c */ /* 0x000fec000008102c */
[----:B--2---:R-:W-:-:S15]  /*85980*/  HMMA.1688.F32.TF32 R4, R8, R228, R4 ;  /* 0x000000e40804723c */ /* 0x004fde0000081004 */
[----:B------:R-:W-:-:S08]  /*85990*/  NOP ;  /* 0x0000000000007918 */ /* 0x000fd00000000000 */
[----:B------:R-:W-:Y:S04]  /*859a0*/  STL.64 [R1+0xa00], R4 ;  /* 0x000a000401007387 */ /* 0x000fe80000100a00 */
[----:B------:R1:W-:Y:S02]  /*859b0*/  STL.64 [R1+0xa08], R6 ;  /* 0x000a080601007387 */ /* 0x0003e40000100a00 */
[----:B-1----:R-:W-:-:S15]  /*859c0*/  HMMA.1688.F32.TF32 R4, R8, R232, R212 ;  /* 0x000000e80804723c */ /* 0x002fde00000810d4 */
[----:B------:R-:W-:-:S08]  /*859d0*/  NOP ;  /* 0x0000000000007918 */ /* 0x000fd00000000000 */
[----:B------:R-:W-:Y:S04]  /*859e0*/  STL.64 [R1+0x9f0], R4 ;  /* 0x0009f00401007387 */ /* 0x000fe80000100a00 */
[----:B------:R1:W-:Y:S02]  /*859f0*/  STL.64 [R1+0x9f8], R6 ;  /* 0x0009f80601007387 */ /* 0x0003e40000100a00 */
[----:B-1----:R-:W-:Y:S02]  /*85a00*/  HMMA.1688.F32.TF32 R4, R8, R244, R72 ;  /* 0x000000f40804723c */ /* 0x002fe40000081048 */
[----:B------:R-:W-:Y:S04]  /*85a10*/  STL.64 [R1+0x9e0], R208 ;  /* 0x0009e0d001007387 */ /* 0x000fe80000100a00 */
[----:B------:R-:W-:Y:S01]  /*85a20*/  STL.64 [R1+0x9e8], R210 ;  /* 0x0009e8d201007387 */ /* 0x000fe20000100a00 */
[C---:B------:R-:W-:Y:S03]  /*85a30*/  HMMA.1688.F32.TF32 R8, R12.reuse, R220, R64 ;  /* 0x000000dc0c08723c */ /* 0x040fe60000081040 */
[----:B------:R-:W-:Y:S04]  /*85a40*/  STL.64 [R1+0x9d0], R200 ;  /* 0x0009d0c801007387 */ /* 0x000fe80000100a00 */
[----:B------:R-:W-:Y:S09]  /*85a50*/  STL.64 [R1+0x9d8], R202 ;  /* 0x0009d8ca01007387 */ /* 0x000ff20000100a00 */
        /* <DEDUP_REMOVED lines=10> */
[----:B-1----:R-:W-:Y:S01]  /*85b00*/  HMMA.1688.F32.TF32 R4, R12, R236, R48 ;  /* 0x000000ec0c04723c */ /* 0x002fe20000081030 */
[----:B------:R-:W-:Y:S04]  /*85b10*/  STL.64 [R1+0x980], R56 ;  /* 0x0009803801007387 */ /* 0x000fe80000100a00 */
[----:B------:R-:W-:-:S12]  /*85b20*/  STL.64 [R1+0x988], R58 ;  /* 0x0009883a01007387 */ /* 0x000fd80000100a00 */
[----:B------:R-:W-:Y:S04]  /*85b30*/  STL.64 [R1+0x970], R8 ;  /* 0x0009700801007387 */ /* 0x000fe80000100a00 */
[----:B------:R1:W-:Y:S04]  /*85b40*/  STL.64 [R1+0x978], R10 ;  /* 0x0009780a01007387 */ /* 0x0003e80000100a00 */
[----:B------:R-:W-:Y:S01]  /*85b50*/  STL.64 [R1+0x960], R4 ;  /* 0x0009600401007387 */ /* 0x000fe20000100a00 */
[----:B-1----:R-:W-:Y:S03]  /*85b60*/  HMMA.1688.F32.TF32 R8, R12, R244, R40 ;  /* 0x000000f40c08723c */ /* 0x002fe60000081028 */
[----:B------:R1:W-:Y:S03]  /*85b70*/  STL.64 [R1+0x968], R6 ;  /* 0x0009680601007387 */ /* 0x0003e60000100a00 */
[C---:B-1----:R-:W-:Y:S01]  /*85b80*/  HMMA.1688.F32.TF32 R4, R16.reuse, R216, R36 ;  /* 0x000000d81004723c */ /* 0x042fe20000081024 */
[----:B------:R-:W-:Y:S04]  /*85b90*/  STL.64 [R1+0x950], R44 ;  /* 0x0009502c01007387 */ /* 0x000fe80000100a00 */
[----:B------:R-:W-:Y:S04]  /*85ba0*/  STL.64 [R1+0x958], R46 ;  /* 0x0009582e01007387 */ /* 0x000fe80000100a00 */
[----:B------:R-:W2:Y:S08]  /*85bb0*/  LDL.LU R200, [R1] ;  /* 0x0000000001c87983 */ /* 0x000eb00000300800 */
[----:B------:R1:W-:Y:S04]  /*85bc0*/  STL.64 [R1+0x930], R8 ;  /* 0x0009300801007387 */ /* 0x0003e80000100a00 */
        /* <DEDUP_REMOVED lines=62> */
[----:B------:R-:W-:Y:S04]  /*85fb0*/  LDS R4, [R3+UR14+0x8400] ;  /* 0x0084000e03047984 */ /* 0x000fe80008000800 */
[----:B------:R-:W-:Y:S04]  /*85fc0*/  LDS R6, [R3+UR14+0xa400] ;  /* 0x00a4000e03067984 */ /* 0x000fe80008000800 */
[----:B------:R-:W-:Y:S04]  /*85fd0*/  LDS R5, [R252+UR14+0x8400] ;  /* 0x0084000efc057984 */ /* 0x000fe80008000800 */
[----:B------:R-:W1:Y:S01]  /*85fe0*/  LDS R7, [R252+UR14+0xa400] ;  /* 0x00a4000efc077984 */ /* 0x000e620008000800 */
[C---:B----4-:R-:W-:Y:S06]  /*85ff0*/  HMMA.1688.F32.TF32 R52, R16.reuse, R240, R52 ;  /* 0x000000f01034723c */ /* 0x050fec0000081034 */
[C---:B--2---:R-:W-:Y:S06]  /*86000*/  HMMA.1688.F32.TF32 R56, R16.reuse, R236, R56 ;  /* 0x000000ec1038723c */ /* 0x044fec0000081038 */
[C---:B------:R-:W-:Y:S06]  /*86010*/  HMMA.1688.F32.TF32 R60, R16.reuse, R232, R60 ;  /* 0x000000e8103c723c */ /* 0x040fec000008103c */
[C---:B------:R-:W-:Y:S06]  /*86020*/  HMMA.1688.F32.TF32 R68, R16.reuse, R224, R68 ;  /* 0x000000e01044723c */ /* 0x040fec0000081044 */
[C---:B------:R-:W-:Y:S06]  /*86030*/  HMMA.1688.F32.TF32 R72, R16.reuse, R220, R72 ;  /* 0x000000dc1048723c */ /* 0x040fec0000081048 */
[----:B------:R-:W-:-:S15]  /*86040*/  HMMA.1688.F32.TF32 R64, R16, R228, R64 ;  /* 0x000000e41040723c */ /* 0x000fde0000081040 */
[----:B------:R-:W-:-:S02]  /*86050*/  NOP ;  /* 0x0000000000007918 */ /* 0x000fc40000000000 */
[----:B------:R-:W-:Y:S04]  /*86060*/  STL.64 [R1+0x910], R72 ;  /* 0x0009104801007387 */ /* 0x000fe80000100a00 */
[----:B------:R2:W-:Y:S01]  /*86070*/  STL.64 [R1+0x918], R74 ;  /* 0x0009184a01007387 */ /* 0x0005e20000100a00 */
[----:B------:R-:W-:Y:S03]  /*86080*/  HMMA.1688.F32.TF32 R16, R16, R244, R48 ;  /* 0x000000f41010723c */ /* 0x000fe60000081030 */
[----:B--2---:R-:W2:Y:S04]  /*86090*/  LDL.LU.64 R74, [R1+0x8040] ;  /* 0x00804000014a7983 */ /* 0x004ea80000300a00 */
[----:B------:R-:W2:Y:S04]  /*860a0*/  LDL.LU.64 R72, [R1+0x8038] ;  /* 0x0080380001487983 */ /* 0x000ea80000300a00 */
[----:B------:R-:W-:Y:S04]  /*860b0*/  STL.64 [R1+0x8f0], R68 ;  /* 0x0008f04401007387 */ /* 0x000fe80000100a00 */
[----:B------:R4:W-:Y:S04]  /*860c0*/  STL.64 [R1+0x8f8], R70 ;  /* 0x0008f84601007387 */ /* 0x0009e80000100a00 */
[----:B----4-:R-:W4:Y:S04]  /*860d0*/  LDL.LU.64 R70, [R1+0x8030] ;  /* 0x0080300001467983 */ /* 0x010f280000300a00 */
[----:B------:R-:W4:Y:S04]  /*860e0*/  LDL.LU.64 R68, [R1+0x8028] ;  /* 0x0080280001447983 */ /* 0x000f280000300a00 */
[----:B------:R-:W-:Y:S04]  /*860f0*/  STL.64 [R1+0x8d0], R64 ;  /* 0x0008d04001007387 */ /* 0x000fe80000100a00 */
[----:B------:R1:W-:Y:S04]  /*86100*/  STL.64 [R1+0x8d8], R66 ;  /* 0x0008d84201007387 */ /* 0x0003e80000100a00 */
[----:B-1----:R-:W2:Y:S04]  /*86110*/  LDL.LU.64 R66, [R1+0x8020] ;  /* 0x0080200001427983 */ /* 0x002ea80000300a00 */
[----:B------:R-:W2:Y:S04]  /*86120*/  LDL.LU.64 R64, [R1+0x8018] ;  /* 0x0080180001407983 */ /* 0x000ea80000300a00 */
[----:B------:R-:W-:Y:S04]  /*86130*/  STL.64 [R1+0x8c0], R60 ;  /* 0x0008c03c01007387 */ /* 0x000fe80000100a00 */
[----:B------:R1:W-:Y:S04]  /*86140*/  STL.64 [R1+0x8c8], R62 ;  /* 0x0008c83e01007387 */ /* 0x0003e80000100a00 */
[----:B-1----:R-:W4:Y:S04]  /*86150*/  LDL.LU.64 R62, [R1+0x8010] ;  /* 0x00801000013e7983 */ /* 0x002f280000300a00 */
        /* <DEDUP_REMOVED lines=9> */
[----:B------:R-:W2:Y:S04]  /*861f0*/  LDL.LU.64 R50, [R1+0x7fe0] ;  /* 0x007fe00001327983 */ /* 0x000ea80000300a00 */
[----:B------:R-:W2:Y:S04]  /*86200*/  LDL.LU.64 R48, [R1+0x7fd8] ;  /* 0x007fd80001307983 */ /* 0x000ea80000300a00 */
[----:B------:R1:W-:Y:S04]  /*86210*/  STL.64 [R1+0x860], R16 ;  /* 0x0008601001007387 */ /* 0x0003e80000100a00 */
[----:B------:R3:W-:Y:S04]  /*86220*/  STL.64 [R1+0x868], R18 ;  /* 0x0008681201007387 */ /* 0x0007e80000100a00 */
[----:B-1----:R-:W4:Y:S04]  /*86230*/  LDL.LU R16, [R1+0x40] ;  /* 0x0000400001107983 */ /* 0x002f280000300800 */
[----:B------:R-:W4:Y:S04]  /*86240*/  LDL.LU R17, [R1+0x44] ;  /* 0x0000440001117983 */ /* 0x000f280000300800 */
[----:B---3--:R-:W4:Y:S04]  /*86250*/  LDL.LU R18, [R1+0x48] ;  /* 0x0000480001127983 */ /* 0x008f280000300800 */
[----:B------:R-:W4:Y:S01]  /*86260*/  LDL.LU R19, [R1+0x4c] ;  /* 0x00004c0001137983 */ /* 0x000f220000300800 */
[C---:B------:R-:W-:Y:S06]  /*86270*/  HMMA.1688.F32.TF32 R8, R20.reuse, R216, R8 ;  /* 0x000000d81408723c */ /* 0x040fec0000081008 */
        /* <DEDUP_REMOVED lines=9> */
[----:B------:R1:W-:Y:S01]  /*86310*/  STL.64 [R1+0x828], R46 ;  /* 0x0008282e01007387 */ /* 0x0003e20000100a00 */
[C---:B------:R-:W-:Y:S03]  /*86320*/  HMMA.1688.F32.TF32 R212, R20.reuse, R240, R212 ;  /* 0x000000f014d4723c */ /* 0x040fe600000810d4 */
[----:B------:R-:W-:Y:S03]  /*86330*/  LDS R8, [R0+UR14+0x8480] ;  /* 0x0084800e00087984 */ /* 0x000fe60008000800 */
[----:B------:R-:W-:Y:S01]  /*86340*/  HMMA.1688.F32.TF32 R208, R20, R244, R208 ;  /* 0x000000f414d0723c */ /* 0x000fe200000810d0 */
[----:B------:R-:W-:Y:S04]  /*86350*/  LDS R10, [R0+UR14+0xa480] ;  /* 0x00a4800e000a7984 */ /* 0x000fe80008000800 */
[----:B-1----:R-:W3:Y:S04]  /*86360*/  LDL.LU.64 R46, [R1+0x7fd0] ;  /* 0x007fd000012e7983 */ /* 0x002ee80000300a00 */
[----:B------:R-:W3:Y:S01]  /*86370*/  LDL.LU.64 R44, [R1+0x7fc8] ;  /* 0x007fc800012c7983 */ /* 0x000ee20000300a00 */
[----:B------:R-:W-:Y:S03]  /*86380*/  HMMA.1688.F32.TF32 R200, R4, R216, R200 ;  /* 0x000000d804c8723c */ /* 0x000fe600000810c8 */
[----:B------:R-:W-:Y:S04]  /*86390*/  LDS R9, [R2+UR14+0x8480] ;  /* 0x0084800e02097984 */ /* 0x000fe80008000800 */
[----:B------:R-:W1:Y:S04]  /*863a0*/  LDS R11, [R2+UR14+0xa480] ;  /* 0x00a4800e020b7984 */ /* 0x000e680008000800 */
[----:B------:R-:W-:Y:S04]  /*863b0*/  LDS R12, [R3+UR14+0x8480] ;  /* 0x0084800e030c7984 */ /* 0x000fe80008000800 */
[----:B------:R-:W-:Y:S04]  /*863c0*/  LDS R14, [R3+UR14+0xa480] ;  /* 0x00a4800e030e7984 */ /* 0x000fe80008000800 */
[----:B------:R-:W-:Y:S04]  /*863d0*/  LDS R13, [R252+UR14+0x8480] ;  /* 0x0084800efc0d7984 */ /* 0x000fe80008000800 */
[----:B------:R-:W1:Y:S01]  /*863e0*/  LDS R15, [R252+UR14+0xa480] ;  /* 0x00a4800efc0f7984 */ /* 0x000e620008000800 */
[----:B----4-:R-:W-:-:S15]  /*863f0*/  HMMA.1688.F32.TF32 R16, R20, R228, R16 ;  /* 0x000000e41410723c */ /* 0x010fde0000081010 */
[----:B------:R-:W-:-:S08]  /*86400*/  NOP ;  /* 0x0000000000007918 */ /* 0x000fd00000000000 */
[----:B------:R-:W-:Y:S04]  /*86410*/  STL.64 [R1+0x800], R16 ;  /* 0x0008001001007387 */ /* 0x000fe80000100a00 */
[----:B------:R-:W-:Y:S04]  /*86420*/  STL.64 [R1+0x808], R18 ;  /* 0x0008081201007387 */ /* 0x000fe80000100a00 */
[----:B------:R-:W-:Y:S04]  /*86430*/  STL.64 [R1+0x7f0], R40 ;  /* 0x0007f02801007387 */ /* 0x000fe80000100a00 */
[----:B------:R4:W-:Y:S04]  /*86440*/  STL.64 [R1+0x7f8], R42 ;  /* 0x0007f82a01007387 */ /* 0x0009e80000100a00 */
[----:B------:R-:W-:Y:S04]  /*86450*/  LDS R16, [R0+UR14+0x8500] ;  /* 0x0085000e00107984 */ /* 0x000fe80008000800 */
[----:B------:R-:W-:Y:S04]  /*86460*/  LDS R18, [R0+UR14+0xa500] ;  /* 0x00a5000e00127984 */ /* 0x000fe80008000800 */
[----:B----4-:R-:W4:Y:S04]  /*86470*/  LDL.LU.64 R42, [R1+0x7fc0] ;  /* 0x007fc000012a7983 */ /* 0x010f280000300a00 */
[----:B------:R-:W4:Y:S04]  /*86480*/  LDL.LU.64 R40, [R1+0x7fb8] ;  /* 0x007fb80001287983 */ /* 0x000f280000300a00 */
[----:B------:R-:W-:Y:S04]  /*86490*/  STL.64 [R1+0x7e0], R36 ;  /* 0x0007e02401007387 */ /* 0x000fe80000100a00 */
[----:B------:R1:W-:Y:S04]  /*864a0*/  STL.64 [R1+0x7e8], R38 ;  /* 0x0007e82601007387 */ /* 0x0003e80000100a00 */
[----:B------:R-:W-:Y:S04]  /*864b0*/  LDS R17, [R2+UR14+0x8500] ;  /* 0x0085000e02117984 */ /* 0x000fe80008000800 */
[----:B------:R-:W2:Y:S04]  /*864c0*/  LDS R19, [R2+UR14+0xa500] ;  /* 0x00a5000e02137984 */ /* 0x000ea80008000800 */
[----:B-1----:R-:W3:Y:S04]  /*864d0*/  LDL.LU.64 R38, [R1+0x7fb0] ;  /* 0x007fb00001267983 */ /* 0x002ee80000300a00 */
[----:B------:R-:W3:Y:S04]  /*864e0*/  LDL.LU.64 R36, [R1+0x7fa8] ;  /* 0x007fa80001247983 */ /* 0x000ee80000300a00 */
[----:B------:R-:W-:Y:S04]  /*864f0*/  STL.64 [R1+0x7d0], R212 ;  /* 0x0007d0d401007387 */ /* 0x000fe80000100a00 */
[----:B------:R-:W-:Y:S04]  /*86500*/  STL.64 [R1+0x7d8], R214 ;  /* 0x0007d8d601007387 */ /* 0x000fe80000100a00 */
[----:B------:R-:W-:Y:S04]  /*86510*/  STL.64 [R1+0x7a0], R208 ;  /* 0x0007a0d001007387 */ /* 0x000fe80000100a00 */
[----:B------:R-:W-:Y:S04]  /*86520*/  STL.64 [R1+0x7a8], R210 ;  /* 0x0007a8d201007387 */ /* 0x000fe80000100a00 */
[----:B------:R-:W-:Y:S04]  /*86530*/  STL.64 [R1+0x790], R200 ;  /* 0x000790c801007387 */ /* 0x000fe80000100a00 */
[----:B------:R-:W-:Y:S01]  /*86540*/  STL.64 [R1+0x798], R202 ;  /* 0x000798ca01007387 */ /* 0x000fe20000100a00 */
[C---:B----4-:R-:W-:Y:S06]  /*86550*/  HMMA.1688.F32.TF32 R40, R4.reuse, R224, R40 ;  /* 0x000000e00428723c */ /* 0x050fec0000081028 */
[C---:B---3--:R-:W-:Y:S06]  /*86560*/  HMMA.1688.F32.TF32 R20, R4.reuse, R220, R36 ;  /* 0x000000dc0414723c */ /* 0x048fec0000081024 */
[----:B------:R-:W-:-:S15]  /*86570*/  HMMA.1688.F32.TF32 R36, R4, R228, R44 ;  /* 0x000000e40424723c */ /* 0x000fde000008102c */
[----:B------:R-:W-:-:S02]  /*86580*/  NOP ;  /* 0x0000000000007918 */ /* 0x000fc40000000000 */
[----:B------:R-:W-:Y:S04]  /*86590*/  STL.64 [R1+0x780], R20 ;  /* 0x0007801401007387 */ /* 0x000fe80000100a00 */
[----:B------:R-:W-:Y:S04]  /*865a0*/  STL.64 [R1+0x788], R22 ;  /* 0x0007881601007387 */ /* 0x000fe80000100a00 */
[----:B------:R-:W-:Y:S04]  /*865b0*/  STL.64 [R1+0x770], R40 ;  /* 0x0007702801007387 */ /* 0x000fe80000100a00 */
[----:B------:R1:W-:Y:S04]  /*865c0*/  STL.64 [R1+0x778], R42 ;  /* 0x0007782a01007387 */ /* 0x0003e80000100a00 */
[----:B------:R-:W-:Y:S04]  /*865d0*/  STL.64 [R1+0x760], R36 ;  /* 0x0007602401007387 */ /* 0x000fe80000100a00 */
[----:B------:R2:W-:Y:S01]  /*865e0*/  STL.64 [R1+0x768], R38 ;  /* 0x0007682601007387 */ /* 0x0005e20000100a00 */
[C---:B-1----:R-:W-:Y:S03]  /*865f0*/  HMMA.1688.F32.TF32 R40, R4.reuse, R236, R52 ;  /* 0x000000ec0428723c */ /* 0x042fe60000081034 */
[----:B------:R-:W-:Y:S04]  /*86600*/  LDS R20, [R3+UR14+0x8500] ;  /* 0x0085000e03147984 */ /* 0x000fe80008000800 */
[----:B------:R-:W-:Y:S01]  /*86610*/  LDS R22, [R3+UR14+0xa500] ;  /* 0x00a5000e03167984 */ /* 0x000fe20008000800 */
[C---:B--2---:R-:W-:Y:S03]  /*86620*/  HMMA.1688.F32.TF32 R36, R4.reuse, R232, R48 ;  /* 0x000000e80424723c */ /* 0x044fe60000081030 */
[----:B------:R-:W-:Y:S04]  /*86630*/  LDS R21, [R252+UR14+0x8500] ;  /* 0x0085000efc157984 */ /* 0x000fe80008000800 */
[----:B------:R-:W1:Y:S01]  /*86640*/  LDS R23, [R252+UR14+0xa500] ;  /* 0x00a5000efc177984 */ /* 0x000e620008000800 */
[----:B------:R-:W-:Y:S01]  /*86650*/  HMMA.1688.F32.TF32 R44, R4, R240, R56 ;  /* 0x000000f0042c723c */ /* 0x000fe20000081038 */
[----:B------:R-:W-:Y:S01]  /*86660*/  MOV R212, R172 ;  /* 0x000000ac00d47202 */ /* 0x000fe20000000f00 */
[----:B------:R-:W-:-:S02]  /*86670*/  IMAD.MOV.U32 R213, RZ, RZ, R173 ;  /* 0x000000ffffd57224 */ /* 0x000fc400078e00ad */
[----:B------:R-:W-:Y:S01]  /*86680*/  IMAD.MOV.U32 R214, RZ, RZ, R174 ;  /* 0x000000ffffd67224 */ /* 0x000fe200078e00ae */
[----:B------:R-:W-:Y:S01]  /*86690*/  MOV R208, R164 ;  /* 0x000000a400d07202 */ /* 0x000fe20000000f00 */
[----:B------:R-:W-:Y:S02]  /*866a0*/  IMAD.MOV.U32 R215, RZ, RZ, R168 ;  /* 0x000000ffffd77224 */ /* 0x000fe400078e00a8 */
[----:B------:R-:W-:Y:S02]  /*866b0*/  IMAD.MOV.U32 R209, RZ, RZ, R165 ;  /* 0x000000ffffd17224 */ /* 0x000fe400078e00a5 */
[----:B------:R-:W-:Y:S02]  /*866c0*/  IMAD.MOV.U32 R210, RZ, RZ, R166 ;  /* 0x000000ffffd27224 */ /* 0x000fe400078e00a6 */
[----:B------:R-:W-:Y:S01]  /*866d0*/  IMAD.MOV.U32 R211, RZ, RZ, R167 ;  /* 0x000000ffffd37224 */ /* 0x000fe200078e00a7 */
[----:B------:R-:W-:Y:S01]  /*866e0*/  MOV R200, R169 ;  /* 0x000000a900c87202 */ /* 0x000fe20000000f00 */
[----:B------:R-:W-:Y:S01]  /*866f0*/  IMAD.MOV.U32 R201, RZ, RZ, R170 ;  /* 0x000000ffffc97224 */ /* 0x000fe200078e00aa */
[----:B------:R-:W-:Y:S04]  /*86700*/  LDS R52, [R0+UR14+0x8600] ;  /* 0x0086000e00347984 */ /* 0x000fe80008000800 */
[----:B------:R-:W-:Y:S04]  /*86710*/  STL.64 [R1+0x750], R36 ;  /* 0x0007502401007387 */ /* 0x000fe80000100a00 */
[----:B------:R2:W-:Y:S04]  /*86720*/  STL.64 [R1+0x758], R38 ;  /* 0x0007582601007387 */ /* 0x0005e80000100a00 */
[----:B------:R-:W-:Y:S04]  /*86730*/  STL.64 [R1+0x740], R40 ;  /* 0x0007402801007387 */ /* 0x000fe80000100a00 */
[----:B------:R3:W-:Y:S01]  /*86740*/  STL.64 [R1+0x748], R42 ;  /* 0x0007482a01007387 */ /* 0x0007e20000100a00 */
[----:B--2---:R-:W-:Y:S01]  /*86750*/  HMMA.1688.F32.TF32 R36, R4, R244, R60 ;  /* 0x000000f40424723c */ /* 0x004fe2000008103c */
[----:B------:R-:W-:-:S02]  /*86760*/  IMAD.MOV.U32 R202, RZ, RZ, R171 ;  /* 0x000000ffffca7224 */ /* 0x000fc400078e00ab */
[----:B------:R-:W-:Y:S03]  /*86770*/  LDS R54, [R0+UR14+0xa600] ;  /* 0x00a6000e00367984 */ /* 0x000fe60008000800 */
[C---:B------:R-:W-:Y:S01]  /*86780*/  HMMA.1688.F32.TF32 R4, R8.reuse, R220, R68 ;  /* 0x000000dc0804723c */ /* 0x040fe20000081044 */
[----:B------:R-:W-:Y:S01]  /*86790*/  IMAD.MOV.U32 R203, RZ, RZ, R175 ;  /* 0x000000ffffcb7224 */ /* 0x000fe200078e00af */
[----:B------:R-:W-:Y:S04]  /*867a0*/  LDS R53, [R2+UR14+0x8600] ;  /* 0x0086000e02357984 */ /* 0x000fe80008000800 */
[C---:B---3--:R-:W-:Y:S01]  /*867b0*/  HMMA.1688.F32.TF32 R40, R8.reuse, R216, R64 ;  /* 0x000000d80828723c */ /* 0x048fe20000081040 */
[----:B------:R-:W-:Y:S04]  /*867c0*/  STL.64 [R1+0x720], R44 ;  /* 0x0007202c01007387 */ /* 0x000fe80000100a00 */
[----:B------:R-:W-:Y:S04]  /*867d0*/  STL.64 [R1+0x728], R46 ;  /* 0x0007282e01007387 */ /* 0x000fe80000100a00 */
[----:B------:R-:W-:Y:S04]  /*867e0*/  LDS R55, [R2+UR14+0xa600] ;  /* 0x00a6000e02377984 */ /* 0x000fe80008000800 */
[----:B------:R-:W-:Y:S04]  /*867f0*/  STL.64 [R1+0x710], R36 ;  /* 0x0007102401007387 */ /* 0x000fe80000100a00 */
[----:B------:R2:W-:Y:S06]  /*86800*/  STL.64 [R1+0x718], R38 ;  /* 0x0007182601007387 */ /* 0x0005ec0000100a00 */
[----:B------:R-:W-:Y:S04]  /*86810*/  STL.64 [R1+0x6f0], R40 ;  /* 0x0006f02801007387 */ /* 0x000fe80000100a00 */
[----:B------:R3:W-:Y:S01]  /*86820*/  STL.64 [R1+0x6f8], R42 ;  /* 0x0006f82a01007387 */ /* 0x0007e20000100a00 */
[C---:B--2---:R-:W-:Y:S03]  /*86830*/  HMMA.1688.F32.TF32 R36, R8.reuse, R224, R72 ;  /* 0x000000e00824723c */ /* 0x044fe60000081048 */
[----:B------:R-:W-:Y:S04]  /*86840*/  STL.64 [R1+0x6e0], R4 ;  /* 0x0006e00401007387 */ /* 0x000fe80000100a00 */
[----:B------:R2:W-:Y:S01]  /*86850*/  STL.64 [R1+0x6e8], R6 ;  /* 0x0006e80601007387 */ /* 0x0005e20000100a00 */
[C---:B---3--:R-:W-:Y:S03]  /*86860*/  HMMA.1688.F32.TF32 R40, R8.reuse, R228, R76 ;  /* 0x000000e40828723c */ /* 0x048fe6000008104c */
[----:B------:R-:W-:Y:S04]  /*86870*/  LDS R76, [R3+UR14+0x8600] ;  /* 0x0086000e034c7984 */ /* 0x000fe80008000800 */
[----:B------:R-:W-:Y:S01]  /*86880*/  LDS R78, [R3+UR14+0xa600] ;  /* 0x00a6000e034e7984 */ /* 0x000fe20008000800 */
[C---:B--2---:R-:W-:Y:S03]  /*86890*/  HMMA.1688.F32.TF32 R4, R8.reuse, R232, R80 ;  /* 0x000000e80804723c */ /* 0x044fe60000081050 */
[----:B------:R-:W-:Y:S04]  /*868a0*/  LDS R77, [R252+UR14+0x8600] ;  /* 0x0086000efc4d7984 */ /* 0x000fe80008000800 */
[----:B------:R-:W-:Y:S04]  /*868b0*/  STL.64 [R1+0x6d0], R36 ;  /* 0x0006d02401007387 */ /* 0x000fe80000100a00 */
[----:B------:R2:W-:Y:S04]  /*868c0*/  STL.64 [R1+0x6d8], R38 ;  /* 0x0006d82601007387 */ /* 0x0005e80000100a00 */
[----:B------:R-:W-:Y:S04]  /*868d0*/  LDS R79, [R252+UR14+0xa600] ;  /* 0x00a6000efc4f7984 */ /* 0x000fe80008000800 */
[----:B------:R-:W-:Y:S01]  /*868e0*/  STL.64 [R1+0x6a0], R40 ;  /* 0x0006a02801007387 */ /* 0x000fe20000100a00 */
[C---:B--2---:R-:W-:Y:S03]  /*868f0*/  HMMA.1688.F32.TF32 R36, R8.reuse, R236, R84 ;  /* 0x000000ec0824723c */ /* 0x044fe60000081054 */
[----:B------:R2:W-:Y:S04]  /*86900*/  STL.64 [R1+0x6a8], R42 ;  /* 0x0006a82a01007387 */ /* 0x0005e80000100a00 */
[----:B------:R-:W-:Y:S04]  /*86910*/  STL.64 [R1+0x670], R4 ;  /* 0x0006700401007387 */ /* 0x000fe80000100a00 */
[----:B------:R3:W-:Y:S01]  /*86920*/  STL.64 [R1+0x678], R6 ;  /* 0x0006780601007387 */ /* 0x0007e20000100a00 */
[C---:B--2---:R-:W-:Y:S03]  /*86930*/  HMMA.1688.F32.TF32 R40, R8.reuse, R240, R88 ;  /* 0x000000f00828723c */ /* 0x044fe60000081058 */
[----:B------:R-:W-:Y:S04]  /*86940*/  LDS R88, [R0+UR14+0x8580] ;  /* 0x0085800e00587984 */ /* 0x000fe80008000800 */
[----:B------:R-:W-:Y:S01]  /*86950*/  LDS R90, [R0+UR14+0xa580] ;  /* 0x00a5800e005a7984 */ /* 0x000fe20008000800 */
[----:B---3--:R-:W-:Y:S03]  /*86960*/  HMMA.1688.F32.TF32 R4, R8, R244, R92 ;  /* 0x000000f40804723c */ /* 0x008fe6000008105c */
[----:B------:R-:W-:Y:S04]  /*86970*/  LDS R89, [R2+UR14+0x8580] ;  /* 0x0085800e02597984 */ /* 0x000fe80008000800 */
[----:B------:R-:W-:Y:S01]  /*86980*/  STL.64 [R1+0x660], R36 ;  /* 0x0006602401007387 */ /* 0x000fe20000100a00 */
[C---:B------:R-:W-:Y:S03]  /*86990*/  HMMA.1688.F32.TF32 R8, R12.reuse, R220, R100 ;  /* 0x000000dc0c08723c */ /* 0x040fe60000081064 */
[----:B------:R2:W-:Y:S04]  /*869a0*/  STL.64 [R1+0x668], R38 ;  /* 0x0006682601007387 */ /* 0x0005e80000100a00 */
[----:B------:R-:W3:Y:S04]  /*869b0*/  LDS R91, [R2+UR14+0xa580] ;  /* 0x00a5800e025b7984 */ /* 0x000ee80008000800 */
[----:B------:R-:W-:Y:S01]  /*869c0*/  STL.64 [R1+0x650], R40 ;  /* 0x0006502801007387 */ /* 0x000fe20000100a00 */
[C---:B--2---:R-:W-:Y:S03]  /*869d0*/  HMMA.1688.F32.TF32 R36, R12.reuse, R216, R96 ;  /* 0x000000d80c24723c */ /* 0x044fe60000081060 */
[----:B------:R-:W-:Y:S04]  /*869e0*/  STL.64 [R1+0x658], R42 ;  /* 0x0006582a01007387 */ /* 0x000fe80000100a00 */
[----:B------:R-:W-:Y:S04]  /*869f0*/  STL.64 [R1+0x620], R4 ;  /* 0x0006200401007387 */ /* 0x000fe80000100a00 */
[----:B------:R2:W-:Y:S04]  /*86a00*/  STL.64 [R1+0x628], R6 ;  /* 0x0006280601007387 */ /* 0x0005e80000100a00 */
[----:B------:R-:W-:Y:S04]  /*86a10*/  LDS R100, [R0+UR14+0x8680] ;  /* 0x0086800e00647984 */ /* 0x000fe80008000800 */
[----:B------:R-:W-:Y:S01]  /*86a20*/  LDS R102, [R0+UR14+0xa680] ;  /* 0x00a6800e00667984 */ /* 0x000fe20008000800 */
[C---:B--2---:R-:W-:Y:S03]  /*86a30*/  HMMA.1688.F32.TF32 R4, R12.reuse, R224, R104 ;  /* 0x000000e00c04723c */ /* 0x044fe60000081068 */
[----:B------:R-:W-:Y:S04]  /*86a40*/  LDS R101, [R2+UR14+0x8680] ;  /* 0x0086800e02657984 */ /* 0x000fe80008000800 */
[----:B------:R-:W-:Y:S04]  /*86a50*/  STL.64 [R1+0x610], R36 ;  /* 0x0006102401007387 */ /* 0x000fe80000100a00 */
[----:B------:R2:W-:Y:S04]  /*86a60*/  STL.64 [R1+0x618], R38 ;  /* 0x0006182601007387 */ /* 0x0005e80000100a00 */
[----:B------:R-:W-:Y:S04]  /*86a70*/  STL.64 [R1+0x600], R8 ;  /* 0x0006000801007387 */ /* 0x000fe80000100a00 */
[----:B------:R4:W-:Y:S01]  /*86a80*/  STL.64 [R1+0x608], R10 ;  /* 0x0006080a01007387 */ /* 0x0009e20000100a00 */
[C---:B--2---:R-:W-:Y:S03]  /*86a90*/  HMMA.1688.F32.TF32 R36, R12.reuse, R228, R108 ;  /* 0x000000e40c24723c */ /* 0x044fe6000008106c */
[----:B------:R-:W-:Y:S04]  /*86aa0*/  LDS R103, [R2+UR14+0xa680] ;  /* 0x00a6800e02677984 */ /* 0x000fe80008000800 */
[----:B------:R-:W-:Y:S01]  /*86ab0*/  STL.64 [R1+0x5f0], R4 ;  /* 0x0005f00401007387 */ /* 0x000fe20000100a00 */
[C---:B----4-:R-:W-:Y:S03]  /*86ac0*/  HMMA.1688.F32.TF32 R8, R12.reuse, R232, R112 ;  /* 0x000000e80c08723c */ /* 0x050fe60000081070 */
[----:B------:R2:W-:Y:S03]  /*86ad0*/  STL.64 [R1+0x5f8], R6 ;  /* 0x0005f80601007387 */ /* 0x0005e60000100a00 */
[C---:B--2---:R-:W-:Y:S09]  /*86ae0*/  HMMA.1688.F32.TF32 R4, R12.reuse, R236, R116 ;  /* 0x000000ec0c04723c */ /* 0x044ff20000081074 */
[----:B------:R-:W-:Y:S04]  /*86af0*/  STL.64 [R1+0x5e0], R36 ;  /* 0x0005e02401007387 */ /* 0x000fe80000100a00 */
[----:B------:R2:W-:Y:S04]  /*86b00*/  STL.64 [R1+0x5e8], R38 ;  /* 0x0005e82601007387 */ /* 0x0005e80000100a00 */
[----:B------:R-:W-:Y:S04]  /*86b10*/  STL.64 [R1+0x5d0], R8 ;  /* 0x0005d00801007387 */ /* 0x000fe80000100a00 */
[----:B------:R4:W-:Y:S01]  /*86b20*/  STL.64 [R1+0x5d8], R10 ;  /* 0x0005d80a01007387 */ /* 0x0009e20000100a00 */
[C---:B--2---:R-:W-:Y:S03]  /*86b30*/  HMMA.1688.F32.TF32 R36, R12.reuse, R240, R120 ;  /* 0x000000f00c24723c */ /* 0x044fe60000081078 */
[----:B------:R-:W-:Y:S04]  /*86b40*/  LDS R120, [R3+UR14+0x8680] ;  /* 0x0086800e03787984 */ /* 0x000fe80008000800 */
[----:B------:R-:W-:Y:S01]  /*86b50*/  STL.64 [R1+0x5c0], R4 ;  /* 0x0005c00401007387 */ /* 0x000fe20000100a00 */
[----:B----4-:R-:W-:Y:S03]  /*86b60*/  HMMA.1688.F32.TF32 R8, R12, R244, R124 ;  /* 0x000000f40c08723c */ /* 0x010fe6000008107c */
[----:B------:R2:W-:Y:S04]  /*86b70*/  STL.64 [R1+0x5c8], R6 ;  /* 0x0005c80601007387 */ /* 0x0005e80000100a00 */
[----:B------:R-:W-:Y:S04]  /*86b80*/  LDS R122, [R3+UR14+0xa680] ;  /* 0x00a6800e037a7984 */ /* 0x000fe80008000800 */
[----:B------:R-:W-:Y:S01]  /*86b90*/  LDS R121, [R252+UR14+0x8680] ;  /* 0x0086800efc797984 */ /* 0x000fe20008000800 */
[C---:B--2---:R-:W-:Y:S03]  /*86ba0*/  HMMA.1688.F32.TF32 R4, R16.reuse, R216, R128 ;  /* 0x000000d81004723c */ /* 0x044fe60000081080 */
[----:B------:R-:W-:Y:S04]  /*86bb0*/  LDS R123, [R252+UR14+0xa680] ;  /* 0x00a6800efc7b7984 */ /* 0x000fe80008000800 */
[----:B------:R-:W-:Y:S04]  /*86bc0*/  STL.64 [R1+0x5b0], R36 ;  /* 0x0005b02401007387 */ /* 0x000fe80000100a00 */
[----:B------:R-:W-:Y:S04]  /*86bd0*/  STL.64 [R1+0x5b8], R38 ;  /* 0x0005b82601007387 */ /* 0x000fe80000100a00 */
[----:B------:R-:W-:Y:S04]  /*86be0*/  STL.64 [R1+0x590], R8 ;  /* 0x0005900801007387 */ /* 0x000fe80000100a00 */
[----:B------:R2:W-:Y:S04]  /*86bf0*/  STL.64 [R1+0x598], R10 ;  /* 0x0005980a01007387 */ /* 0x0005e80000100a00 */
[----:B------:R-:W-:Y:S04]  /*86c00*/  STL.64 [R1+0x580], R4 ;  /* 0x0005800401007387 */ /* 0x000fe80000100a00 */
[----:B------:R4:W-:Y:S01]  /*86c10*/  STL.64 [R1+0x588], R6 ;  /* 0x0005880601007387 */ /* 0x0009e20000100a00 */
[C---:B--2---:R-:W-:Y:S06]  /*86c20*/  HMMA.1688.F32.TF32 R8, R16.reuse, R220, R132 ;  /* 0x000000dc1008723c */ /* 0x044fec0000081084 */
[C---:B----4-:R-:W-:Y:S06]  /*86c30*/  HMMA.1688.F32.TF32 R4, R16.reuse, R224, R136 ;  /* 0x000000e01004723c */ /* 0x050fec0000081088 */
[C---:B------:R-:W-:Y:S11]  /*86c40*/  HMMA.1688.F32.TF32 R12, R16.reuse, R228, R140 ;  /* 0x000000e4100c723c */ /* 0x040ff6000008108c */
[----:B------:R-:W-:Y:S04]  /*86c50*/  STL.64 [R1+0x570], R8 ;  /* 0x0005700801007387 */ /* 0x000fe80000100a00 */
[----:B------:R2:W-:Y:S04]  /*86c60*/  STL.64 [R1+0x578], R10 ;  /* 0x0005780a01007387 */ /* 0x0005e80000100a00 */
[----:B------:R-:W-:Y:S04]  /*86c70*/  STL.64 [R1+0x550], R4 ;  /* 0x0005500401007387 */ /* 0x000fe80000100a00 */
[----:B------:R4:W-:Y:S01]  /*86c80*/  STL.64 [R1+0x558], R6 ;  /* 0x0005580601007387 */ /* 0x0009e20000100a00 */
[C---:B--2---:R-:W-:Y:S06]  /*86c90*/  HMMA.1688.F32.TF32 R8, R16.reuse, R232, R144 ;  /* 0x000000e81008723c */ /* 0x044fec0000081090 */
[C---:B----4-:R-:W-:Y:S01]  /*86ca0*/  HMMA.1688.F32.TF32 R4, R16.reuse, R236, R148 ;  /* 0x000000ec1004723c */ /* 0x050fe20000081094 */
[----:B------:R-:W-:Y:S04]  /*86cb0*/  STL.64 [R1+0x520], R12 ;  /* 0x0005200c01007387 */ /* 0x000fe80000100a00 */
[----:B------:R2:W-:Y:S04]  /*86cc0*/  STL.64 [R1+0x528], R14 ;  /* 0x0005280e01007387 */ /* 0x0005e80000100a00 */
[----:B------:R-:W-:Y:S08]  /*86cd0*/  LDS R148, [R0+UR14+0x8700] ;  /* 0x0087000e00947984 */ /* 0x000ff00008000800 */
[----:B------:R-:W-:Y:S01]  /*86ce0*/  STL.64 [R1+0x510], R8 ;  /* 0x0005100801007387 */ /* 0x000fe20000100a00 */
[C---:B--2---:R-:W-:Y:S03]  /*86cf0*/  HMMA.1688.F32.TF32 R12, R16.reuse, R240, R152 ;  /* 0x000000f0100c723c */ /* 0x044fe60000081098 */
[----:B------:R2:W-:Y:S04]  /*86d00*/  STL.64 [R1+0x518], R10 ;  /* 0x0005180a01007387 */ /* 0x0005e80000100a00 */
[----:B------:R-:W-:Y:S04]  /*86d10*/  LDS R150, [R0+UR14+0xa700] ;  /* 0x00a7000e00967984 */ /* 0x000fe80008000800 */
[----:B------:R-:W-:Y:S01]  /*86d20*/  STL.64 [R1+0x500], R4 ;  /* 0x0005000401007387 */ /* 0x000fe20000100a00 */
[----:B--2---:R-:W-:Y:S03]  /*86d30*/  HMMA.1688.F32.TF32 R8, R16, R244, R156 ;  /* 0x000000f41008723c */ /* 0x004fe6000008109c */
[----:B------:R1:W-:Y:S04]  /*86d40*/  STL.64 [R1+0x508], R6 ;  /* 0x0005080601007387 */ /* 0x0003e80000100a00 */
[----:B------:R-:W-:Y:S04]  /*86d50*/  LDS R149, [R2+UR14+0x8700] ;  /* 0x0087000e02957984 */ /* 0x000fe80008000800 */
[----:B------:R-:W-:Y:S01]  /*86d60*/  LDS R151, [R2+UR14+0xa700] ;  /* 0x00a7000e02977984 */ /* 0x000fe20008000800 */
[C---:B-1----:R-:W-:Y:S03]  /*86d70*/  HMMA.1688.F32.TF32 R4, R20.reuse, R216, R160 ;  /* 0x000000d81404723c */ /* 0x042fe600000810a0 */
[----:B------:R-:W-:Y:S04]  /*86d80*/  STL.64 [R1+0x4f0], R12 ;  /* 0x0004f00c01007387 */ /* 0x000fe80000100a00 */
[----:B------:R1:W-:Y:S04]  /*86d90*/  STL.64 [R1+0x4f8], R14 ;  /* 0x0004f80e01007387 */ /* 0x0003e80000100a00 */
[----:B------:R-:W2:Y:S04]  /*86da0*/  LDL.LU R36, [R1+0x1a0] ;  /* 0x0001a00001247983 */ /* 0x000ea80000300800 */
[----:B------:R-:W-:Y:S04]  /*86db0*/  STL.64 [R1+0x4e0], R8 ;  /* 0x0004e00801007387 */ /* 0x000fe80000100a00 */
[----:B------:R-:W-:Y:S01]  /*86dc0*/  STL.64 [R1+0x4e8], R10 ;  /* 0x0004e80a01007387 */ /* 0x000fe20000100a00 */
[C---:B-1----:R-:W-:Y:S03]  /*86dd0*/  HMMA.1688.F32.TF32 R12, R20.reuse, R232, R176 ;  /* 0x000000e8140c723c */ /* 0x042fe600000810b0 */
[----:B------:R-:W-:Y:S04]  /*86de0*/  LDS R8, [R3+UR14+0x8580] ;  /* 0x0085800e03087984 */ /* 0x000fe80008000800 */
        /* <DEDUP_REMOVED lines=8> */
[----:B------:R-:W3:Y:S04]  /*86e70*/  LDL.LU R168, [R1+0x7f98] ;  /* 0x007f980001a87983 */ /* 0x000ee80000300800 */
[----:B------:R-:W1:Y:S04]  /*86e80*/  LDL.LU R164, [R1+0x7f94] ;  /* 0x007f940001a47983 */ /* 0x000e680000300800 */
[----:B------:R-:W1:Y:S04]  /*86e90*/  LDL.LU R165, [R1+0x7f90] ;  /* 0x007f900001a57983 */ /* 0x000e680000300800 */
[----:B------:R-:W1:Y:S04]  /*86ea0*/  LDL.LU R166, [R1+0x7f8c] ;  /* 0x007f8c0001a67983 */ /* 0x000e680000300800 */
[----:B------:R-:W1:Y:S04]  /*86eb0*/  LDL.LU R167, [R1+0x7f88] ;  /* 0x007f880001a77983 */ /* 0x000e680000300800 */
[----:B------:R-:W3:Y:S04]  /*86ec0*/  LDL.LU R169, [R1+0x7f84] ;  /* 0x007f840001a97983 */ /* 0x000ee80000300800 */
[----:B------:R-:W3:Y:S04]  /*86ed0*/  LDL.LU R170, [R1+0x7f80] ;  /* 0x007f800001aa7983 */ /* 0x000ee80000300800 */
[----:B------:R-:W3:Y:S04]  /*86ee0*/  LDL.LU R171, [R1+0x7f7c] ;  /* 0x007f7c0001ab7983 */ /* 0x000ee80000300800 */
[----:B------:R-:W4:Y:S01]  /*86ef0*/  LDL.LU R175, [R1+0x7f78] ;  /* 0x007f780001af7983 */ /* 0x000f220000300800 */
[C---:B------:R-:W-:Y:S03]  /*86f00*/  HMMA.1688.F32.TF32 R16, R20.reuse, R240, R184 ;  /* 0x000000f01410723c */ /* 0x040fe600000810b8 */
[----:B------:R-:W-:Y:S04]  /*86f10*/  LDS R10, [R3+UR14+0xa580] ;  /* 0x00a5800e030a7984 */ /* 0x000fe80008000800 */
[----:B------:R-:W-:Y:S04]  /*86f20*/  LDS R9, [R252+UR14+0x8580] ;  /* 0x0085800efc097984 */ /* 0x000fe80008000800 */
[----:B------:R-:W2:Y:S01]  /*86f30*/  LDS R11, [R252+UR14+0xa580] ;  /* 0x00a5800efc0b7984 */ /* 0x000ea20008000800 */
[----:B-1----:R-:W-:-:S15]  /*86f40*/  HMMA.1688.F32.TF32 R4, R20, R220, R164 ;  /* 0x000000dc1404723c */ /* 0x002fde00000810a4 */
[----:B------:R-:W-:-:S08]  /*86f50*/  NOP ;  /* 0x0000000000007918 */ /* 0x000fd00000000000 */
[----:B------:R-:W-:Y:S04]  /*86f60*/  STL.64 [R1+0x4a0], R4 ;  /* 0x0004a00401007387 */ /* 0x000fe80000100a00 */
[----:B------:R3:W-:Y:S02]  /*86f70*/  STL.64 [R1+0x4a8], R6 ;  /* 0x0004a80601007387 */ /* 0x0007e40000100a00 */
[----:B---3--:R-:W-:-:S15]  /*86f80*/  HMMA.1688.F32.TF32 R4, R20, R224, R168 ;  /* 0x000000e01404723c */ /* 0x008fde00000810a8 */
[----:B------:R-:W-:-:S08]  /*86f90*/  NOP ;  /* 0x0000000000007918 */ /* 0x000fd00000000000 */
[----:B------:R-:W-:Y:S04]  /*86fa0*/  STL.64 [R1+0x490], R4 ;  /* 0x0004900401007387 */ /* 0x000fe80000100a00 */
[----:B------:R4:W-:Y:S02]  /*86fb0*/  STL.64 [R1+0x498], R6 ;  /* 0x0004980601007387 */ /* 0x0009e40000100a00 */
[----:B----4-:R-:W-:-:S15]  /*86fc0*/  HMMA.1688.F32.TF32 R4, R20, R228, R172 ;  /* 0x000000e41404723c */ /* 0x010fde00000810ac */
[----:B------:R-:W-:-:S08]  /*86fd0*/  NOP ;  /* 0x0000000000007918 */ /* 0x000fd00000000000 */
[----:B------:R-:W-:Y:S04]  /*86fe0*/  STL.64 [R1+0x450], R4 ;  /* 0x0004500401007387 */ /* 0x000fe80000100a00 */
[----:B------:R1:W-:Y:S02]  /*86ff0*/  STL.64 [R1+0x458], R6 ;  /* 0x0004580601007387 */ /* 0x0003e40000100a00 */
[C---:B-1----:R-:W-:Y:S02]  /*87000*/  HMMA.1688.F32.TF32 R4, R20.reuse, R236, R180 ;  /* 0x000000ec1404723c */ /* 0x042fe400000810b4 */
[----:B------:R-:W-:Y:S04]  /*87010*/  STL.64 [R1+0x430], R12 ;  /* 0x0004300c01007387 */ /* 0x000fe80000100a00 */
[----:B------:R1:W-:Y:S02]  /*87020*/  STL.64 [R1+0x438], R14 ;  /* 0x0004380e01007387 */ /* 0x0003e40000100a00 */
[----:B-1----:R-:W-:Y:S02]  /*87030*/  HMMA.1688.F32.TF32 R12, R20, R244, R188 ;  /* 0x000000f4140c723c */ /* 0x002fe400000810bc */
[----:B------:R-:W-:Y:S04]  /*87040*/  LDS R188, [R0+UR14+0x8780] ;  /* 0x0087800e00bc7984 */ /* 0x000fe80008000800 */
[----:B------:R-:W-:Y:S09]  /*87050*/  LDS R190, [R0+UR14+0xa780] ;  /* 0x00a7800e00be7984 */ /* 0x000ff20008000800 */
[----:B------:R-:W-:Y:S04]  /*87060*/  STL.64 [R1+0x420], R4 ;  /* 0x0004200401007387 */ /* 0x000fe80000100a00 */
[----:B------:R1:W-:Y:S04]  /*87070*/  STL.64 [R1+0x428], R6 ;  /* 0x0004280601007387 */ /* 0x0003e80000100a00 */
[----:B------:R-:W-:Y:S04]  /*87080*/  LDS R189, [R2+UR14+0x8780] ;  /* 0x0087800e02bd7984 */ /* 0x000fe80008000800 */
[----:B------:R-:W-:Y:S01]  /*87090*/  LDS R191, [R2+UR14+0xa780] ;  /* 0x00a7800e02bf7984 */ /* 0x000fe20008000800 */
[C---:B-1----:R-:W-:Y:S03]  /*870a0*/  HMMA.1688.F32.TF32 R4, R88.reuse, R216, R192 ;  /* 0x000000d85804723c */ /* 0x042fe600000810c0 */
[----:B------:R-:W-:Y:S04]  /*870b0*/  STL.64 [R1+0x410], R16 ;  /* 0x0004101001007387 */ /* 0x000fe80000100a00 */
[----:B------:R1:W-:Y:S04]  /*870c0*/  STL.64 [R1+0x418], R18 ;  /* 0x0004181201007387 */ /* 0x0003e80000100a00 */
[----:B------:R-:W-:Y:S04]  /*870d0*/  STL.64 [R1+0x120], R12 ;  /* 0x0001200c01007387 */ /* 0x000fe80000100a00 */
[----:B------:R2:W-:Y:S01]  /*870e0*/  STL.64 [R1+0x128], R14 ;  /* 0x0001280e01007387 */ /* 0x0005e20000100a00 */
[C---:B-1----:R-:W-:Y:S07]  /*870f0*/  HMMA.1688.F32.TF32 R16, R88.reuse, R220, R196 ;  /* 0x000000dc5810723c */ /* 0x042fee00000810c4 */
[----:B------:R-:W-:Y:S01]  /*87100*/  STL.64 [R1+0x110], R4 ;  /* 0x0001100401007387 */ /* 0x000fe20000100a00 */
[C---:B--2---:R-:W-:Y:S03]  /*87110*/  HMMA.1688.F32.TF32 R12, R88.reuse, R224, R36 ;  /* 0x000000e0580c723c */ /* 0x044fe60000081024 */
[----:B------:R1:W-:Y:S03]  /*87120*/  STL.64 [R1+0x118], R6 ;  /* 0x0001180601007387 */ /* 0x0003e60000100a00 */
[C---:B------:R-:W-:Y:S06]  /*87130*/  HMMA.1688.F32.TF32 R192, R88.reuse, R232, R208 ;  /* 0x000000e858c0723c */ /* 0x040fec00000810d0 */
[C---:B-1----:R-:W-:Y:S03]  /*87140*/  HMMA.1688.F32.TF32 R4, R88.reuse, R228, R212 ;  /* 0x000000e45804723c */ /* 0x042fe600000810d4 */
[----:B------:R-:W-:Y:S04]  /*87150*/  STL.64 [R1+0x30], R16 ;  /* 0x0000301001007387 */ /* 0x000fe80000100a00 */
[----:B------:R-:W-:Y:S01]  /*87160*/  STL.64 [R1+0x38], R18 ;  /* 0x0000381201007387 */ /* 0x000fe20000100a00 */
[----:B------:R-:W-:Y:S07]  /*87170*/  HMMA.1688.F32.TF32 R196, R88, R236, R200 ;  /* 0x000000ec58c4723c */ /* 0x000fee00000810c8 */
[----:B------:R-:W-:Y:S01]  /*87180*/  MOV R200, R29 ;  /* 0x0000001d00c87202 */ /* 0x000fe20000000f00 */
[----:B------:R-:W-:-:S02]  /*87190*/  IMAD.MOV.U32 R201, RZ, RZ, R28 ;  /* 0x000000ffffc97224 */ /* 0x000fc400078e001c */
[----:B------:R-:W-:-:S05]  /*871a0*/  IMAD.MOV.U32 R202, RZ, RZ, R25 ;  /* 0x000000ffffca7224 */ /* 0x000fca00078e0019 */
[----:B------:R-:W-:Y:S04]  /*871b0*/  STL.64 [R1+0x7cf0], R6 ;  /* 0x007cf00601007387 */ /* 0x000fe80000100a00 */
[----:B------:R-:W-:Y:S04]  /*871c0*/  STL.64 [R1+0x20], R12 ;  /* 0x0000200c01007387 */ /* 0x000fe80000100a00 */
[----:B------:R1:W-:Y:S04]  /*871d0*/  STL.64 [R1+0x28], R14 ;  /* 0x0000280e01007387 */ /* 0x0003e80000100a00 */
[----:B------:R2:W-:Y:S04]  /*871e0*/  STL.64 [R1+0x7ce8], R4 ;  /* 0x007ce80401007387 */ /* 0x0005e80000100a00 */
[----:B------:R-:W-:Y:S01]  /*871f0*/  STL.64 [R1+0x7d00], R194 ;  /* 0x007d00c201007387 */ /* 0x000fe20000100a00 */
[----:B------:R-:W-:-:S03]  /*87200*/  IMAD.MOV.U32 R203, RZ, RZ, R24 ;  /* 0x000000ffffcb7224 */ /* 0x000fc600078e0018 */
[----:B------:R-:W-:Y:S04]  /*87210*/  STL.64 [R1+0x7cf8], R192 ;  /* 0x007cf8c001007387 */ /* 0x000fe80000100a00 */
[----:B------:R-:W3:Y:S04]  /*87220*/  LDL.LU R29, [R1+0x7f74] ;  /* 0x007f7400011d7983 */ /* 0x000ee80000300800 */
[----:B------:R-:W3:Y:S04]  /*87230*/  LDL.LU R28, [R1+0x7f70] ;  /* 0x007f7000011c7983 */ /* 0x000ee80000300800 */
        /* <DEDUP_REMOVED lines=34> */
[----:B------:R-:W-:Y:S04]  /*87460*/  STL [R1+0x7d14], R196 ;  /* 0x007d14c401007387 */ /* 0x000fe80000100800 */
[----:B------:R-:W-:Y:S04]  /*87470*/  STL [R1+0x7d10], R197 ;  /* 0x007d10c501007387 */ /* 0x000fe80000100800 */
[----:B------:R4:W-:Y:S04]  /*87480*/  STL [R1+0x7d0c], R198 ;  /* 0x007d0cc601007387 */ /* 0x0009e80000100800 */
[----:B------:R4:W-:Y:S01]  /*87490*/  STL [R1+0x7d08], R199 ;  /* 0x007d08c701007387 */ /* 0x0009e20000100800 */
[----:B-1----:R-:W-:Y:S06]  /*874a0*/  HMMA.1688.F32.TF32 R12, R8, R220, R40 ;  /* 0x000000dc080c723c */ /* 0x002fec0000081028 */
[C---:B--2---:R-:W-:Y:S06]  /*874b0*/  HMMA.1688.F32.TF32 R84, R88.reuse, R240, R56 ;  /* 0x000000f05854723c */ /* 0x044fec0000081038 */
[----:B---3--:R-:W-:Y:S06]  /*874c0*/  HMMA.1688.F32.TF32 R88, R88, R244, R48 ;  /* 0x000000f45858723c */ /* 0x008fec0000081030 */
[C---:B----4-:R-:W-:Y:S11]  /*874d0*/  HMMA.1688.F32.TF32 R16, R8.reuse, R216, R44 ;  /* 0x000000d80810723c */ /* 0x050ff6000008102c */
[----:B------:R-:W-:Y:S04]  /*874e0*/  STL.64 [R1+0x7d20], R86 ;  /* 0x007d205601007387 */ /* 0x000fe80000100a00 */
[----:B------:R-:W-:Y:S01]  /*874f0*/  STL.64 [R1+0x7d18], R84 ;  /* 0x007d185401007387 */ /* 0x000fe20000100a00 */
[C---:B------:R-:W-:Y:S03]  /*87500*/  HMMA.1688.F32.TF32 R4, R8.reuse, R224, R36 ;  /* 0x000000e00804723c */ /* 0x040fe60000081024 */
[----:B------:R-:W-:Y:S04]  /*87510*/  STL.64 [R1+0x7d30], R90 ;  /* 0x007d305a01007387 */ /* 0x000fe80000100a00 */
[----:B------:R-:W-:Y:S04]  /*87520*/  STL.64 [R1+0x7d28], R88 ;  /* 0x007d285801007387 */ /* 0x000fe80000100a00 */
[----:B------:R-:W-:Y:S04]  /*87530*/  STL.64 [R1+0x7d40], R18 ;  /* 0x007d401201007387 */ /* 0x000fe80000100a00 */
[----:B------:R-:W-:Y:S01]  /*87540*/  STL.64 [R1+0x7d38], R16 ;  /* 0x007d381001007387 */ /* 0x000fe20000100a00 */
[C---:B------:R-:W-:Y:S03]  /*87550*/  HMMA.1688.F32.TF32 R20, R8.reuse, R228, R212 ;  /* 0x000000e40814723c */ /* 0x040fe600000810d4 */
[----:B------:R-:W-:Y:S04]  /*87560*/  STL.64 [R1+0x100], R12 ;  /* 0x0001000c01007387 */ /* 0x000fe80000100a00 */
[----:B------:R1:W-:Y:S01]  /*87570*/  STL.64 [R1+0x108], R14 ;  /* 0x0001080e01007387 */ /* 0x0003e20000100a00 */
[C---:B------:R-:W-:Y:S06]  /*87580*/  HMMA.1688.F32.TF32 R24, R8.reuse, R232, R24 ;  /* 0x000000e80818723c */ /* 0x040fec0000081018 */
[----:B------:R-:W-:Y:S01]  /*87590*/  HMMA.1688.F32.TF32 R28, R8, R236, R28 ;  /* 0x000000ec081c723c */ /* 0x000fe2000008101c */
[----:B------:R-:W-:Y:S01]  /*875a0*/  IMAD.MOV.U32 R198, RZ, RZ, R6 ;  /* 0x000000ffffc67224 */ /* 0x000fe200078e0006 */
[----:B------:R-:W-:Y:S01]  /*875b0*/  MOV R196, R4 ;  /* 0x0000000400c47202 */ /* 0x000fe20000000f00 */
[----:B------:R-:W-:-:S02]  /*875c0*/  IMAD.MOV.U32 R199, RZ, RZ, R7 ;  /* 0x000000ffffc77224 */ /* 0x000fc400078e0007 */
[----:B------:R-:W-:Y:S01]  /*875d0*/  IMAD.MOV.U32 R197, RZ, RZ, R5 ;  /* 0x000000ffffc57224 */ /* 0x000fe200078e0005 */
[C---:B-1----:R-:W-:Y:S02]  /*875e0*/  HMMA.1688.F32.TF32 R12, R8.reuse, R240, R208 ;  /* 0x000000f0080c723c */ /* 0x042fe400000810d0 */
        /* <DEDUP_REMOVED lines=10> */
[----:B------:R-:W2:Y:S04]  /*87690*/  LDL.LU R44, [R1+0x4c0] ;  /* 0x0004c000012c7983 */ /* 0x000ea80000300800 */
[----:B------:R-:W2:Y:S04]  /*876a0*/  LDL.LU R45, [R1+0x4c4] ;  /* 0x0004c400012d7983 */ /* 0x000ea80000300800 */
[----:B------:R-:W2:Y:S04]  /*876b0*/  LDL.LU R46, [R1+0x4c8] ;  /* 0x0004c800012e7983 */ /* 0x000ea80000300800 */
[----:B------:R-:W2:Y:S04]  /*876c0*/  LDL.LU R47, [R1+0x4cc] ;  /* 0x0004cc00012f7983 */ /* 0x000ea80000300800 */
        /* <DEDUP_REMOVED lines=30> */
[----:B------:R-:W-:Y:S03]  /*878b0*/  HMMA.1688.F32.TF32 R8, R8, R244, R200 ;  /* 0x000000f40808723c */ /* 0x000fe600000810c8 */
[----:B------:R-:W4:Y:S04]  /*878c0*/  LDL.LU R200, [R1+0x5a0] ;  /* 0x0005a00001c87983 */ /* 0x000f280000300800 */
[----:B------:R-:W4:Y:S04]  /*878d0*/  LDL.LU R201, [R1+0x5a4] ;  /* 0x0005a40001c97983 */ /* 0x000f280000300800 */
[----:B------:R-:W4:Y:S04]  /*878e0*/  LDL.LU R202, [R1+0x5a8] ;  /* 0x0005a80001ca7983 */ /* 0x000f280000300800 */
[----:B------:R-:W4:Y:S08]  /*878f0*/  LDL.LU R203, [R1+0x5ac] ;  /* 0x0005ac0001cb7983 */ /* 0x000f300000300800 */
[----:B------:R-:W-:Y:S04]  /*87900*/  STL.64 [R1+0x7da0], R10 ;  /* 0x007da00a01007387 */ /* 0x000fe80000100a00 */
[----:B------:R1:W-:Y:S01]  /*87910*/  STL.64 [R1+0x7d98], R8 ;  /* 0x007d980801007387 */ /* 0x0003e20000100a00 */
[C---:B--2---:R-:W-:Y:S06]  /*87920*/  HMMA.1688.F32.TF32 R44, R52.reuse, R236, R44 ;  /* 0x000000ec342c723c */ /* 0x044fec000008102c */
[C---:B---3--:R-:W-:Y:S06]  /*87930*/  HMMA.1688.F32.TF32 R32, R52.reuse, R220, R32 ;  /* 0x000000dc3420723c */ /* 0x048fec0000081020 */
[C---:B----4-:R-:W-:Y:S06]  /*87940*/  HMMA.1688.F32.TF32 R116, R52.reuse, R216, R60 ;  /* 0x000000d83474723c */ /* 0x050fec000008103c */
[C---:B------:R-:W-:Y:S06]  /*87950*/  HMMA.1688.F32.TF32 R36, R52.reuse, R224, R36 ;  /* 0x000000e03424723c */ /* 0x040fec0000081024 */
[C---:B------:R-:W-:Y:S11]  /*87960*/  HMMA.1688.F32.TF32 R40, R52.reuse, R228, R40 ;  /* 0x000000e43428723c */ /* 0x040ff60000081028 */
[----:B------:R-:W-:Y:S01]  /*87970*/  STL.64 [R1+0x7db0], R118 ;  /* 0x007db07601007387 */ /* 0x000fe20000100a00 */
[C---:B------:R-:W-:Y:S03]  /*87980*/  HMMA.1688.F32.TF32 R144, R52.reuse, R232, R56 ;  /* 0x000000e83490723c */ /* 0x040fe60000081038 */
[----:B------:R-:W-:Y:S03]  /*87990*/  STL.64 [R1+0x7da8], R116 ;  /* 0x007da87401007387 */ /* 0x000fe60000100a00 */
[C---:B------:R-:W-:Y:S01]  /*879a0*/  HMMA.1688.F32.TF32 R48, R52.reuse, R240, R48 ;  /* 0x000000f03430723c */ /* 0x040fe20000081030 */
[----:B------:R-:W-:Y:S05]  /*879b0*/  STL.64 [R1+0x7dc0], R34 ;  /* 0x007dc02201007387 */ /* 0x000fea0000100a00 */
[----:B------:R-:W-:Y:S01]  /*879c0*/  HMMA.1688.F32.TF32 R52, R52, R244, R212 ;  /* 0x000000f43434723c */ /* 0x000fe200000810d4 */
        /* <DEDUP_REMOVED lines=44> */
[C---:B------:R-:W-:Y:S03]  /*87c90*/  HMMA.1688.F32.TF32 R60, R76.reuse, R220, R200 ;  /* 0x000000dc4c3c723c */ /* 0x040fe600000810c8 */
        /* <DEDUP_REMOVED lines=16> */
[----:B------:R-:W-:Y:S04]  /*87da0*/  STL.64 [R1+0x7e40], R62 ;  /* 0x007e403e01007387 */ /* 0x000fe80000100a00 */
[----:B------:R-:W-:Y:S01]  /*87db0*/  STL.64 [R1+0x7e38], R60 ;  /* 0x007e383c01007387 */ /* 0x000fe20000100a00 */
[C---:B---3--:R-:W-:Y:S06]  /*87dc0*/  HMMA.1688.F32.TF32 R72, R76.reuse, R232, R72 ;  /* 0x000000e84c48723c */ /* 0x048fec0000081048 */
[C---:B----4-:R-:W-:Y:S06]  /*87dd0*/  HMMA.1688.F32.TF32 R64, R76.reuse, R224, R64 ;  /* 0x000000e04c40723c */ /* 0x050fec0000081040 */
[C---:B--2---:R-:W-:Y:S06]  /*87de0*/  HMMA.1688.F32.TF32 R68, R76.reuse, R228, R68 ;  /* 0x000000e44c44723c */ /* 0x044fec0000081044 */
[C---:B------:R-:W-:Y:S11]  /*87df0*/  HMMA.1688.F32.TF32 R4, R76.reuse, R236, R108 ;  /* 0x000000ec4c04723c */ /* 0x040ff6000008106c */
[----:B------:R-:W-:Y:S04]  /*87e00*/  STL.64 [R1+0x7e50], R66 ;  /* 0x007e504201007387 */ /* 0x000fe80000100a00 */
[----:B------:R-:W-:Y:S01]  /*87e10*/  STL.64 [R1+0x7e48], R64 ;  /* 0x007e484001007387 */ /* 0x000fe20000100a00 */
[C---:B-1----:R-:W-:Y:S03]  /*87e20*/  HMMA.1688.F32.TF32 R12, R76.reuse, R240, R104 ;  /* 0x000000f04c0c723c */ /* 0x042fe60000081068 */
[----:B------:R-:W-:Y:S04]  /*87e30*/  STL.64 [R1+0x7e60], R70 ;  /* 0x007e604601007387 */ /* 0x000fe80000100a00 */
[----:B------:R-:W-:Y:S04]  /*87e40*/  STL.64 [R1+0x7e58], R68 ;  /* 0x007e584401007387 */ /* 0x000fe80000100a00 */
[----:B------:R-:W-:Y:S01]  /*87e50*/  STL.64 [R1+0x7e70], R74 ;  /* 0x007e704a01007387 */ /* 0x000fe20000100a00 */
[----:B------:R-:W-:Y:S03]  /*87e60*/  HMMA.1688.F32.TF32 R8, R76, R244, R96 ;  /* 0x000000f44c08723c */ /* 0x000fe60000081060 */
[----:B------:R-:W-:Y:S04]  /*87e70*/  STL.64 [R1+0x7e68], R72 ;  /* 0x007e684801007387 */ /* 0x000fe80000100a00 */
[----:B------:R-:W-:Y:S04]  /*87e80*/  STL.64 [R1+0x1c0], R4 ;  /* 0x0001c00401007387 */ /* 0x000fe80000100a00 */
[----:B------:R1:W-:Y:S02]  /*87e90*/  STL.64 [R1+0x1c8], R6 ;  /* 0x0001c80601007387 */ /* 0x0003e40000100a00 */
[C---:B-1----:R-:W-:Y:S02]  /*87ea0*/  HMMA.1688.F32.TF32 R4, R100.reuse, R216, R92 ;  /* 0x000000d86404723c */ /* 0x042fe4000008105c */
[----:B------:R-:W-:Y:S04]  /*87eb0*/  STL.64 [R1+0x1b0], R12 ;  /* 0x0001b00c01007387 */ /* 0x000fe80000100a00 */
[----:B------:R-:W-:Y:S04]  /*87ec0*/  STL.64 [R1+0x1b8], R14 ;  /* 0x0001b80e01007387 */ /* 0x000fe80000100a00 */
[----:B------:R-:W-:Y:S04]  /*87ed0*/  STL.64 [R1+0x1a0], R8 ;  /* 0x0001a00801007387 */ /* 0x000fe80000100a00 */
[----:B------:R-:W-:Y:S09]  /*87ee0*/  STL.64 [R1+0x1a8], R10 ;  /* 0x0001a80a01007387 */ /* 0x000ff20000100a00 */
[----:B------:R-:W-:Y:S04]  /*87ef0*/  STL.64 [R1+0x190], R4 ;  /* 0x0001900401007387 */ /* 0x000fe80000100a00 */
[----:B------:R1:W-:Y:S02]  /*87f00*/  STL.64 [R1+0x198], R6 ;  /* 0x0001980601007387 */ /* 0x0003e40000100a00 */
[C---:B-1----:R-:W-:Y:S02]  /*87f10*/  HMMA.1688.F32.TF32 R4, R100.reuse, R220, R200 ;  /* 0x000000dc6404723c */ /* 0x042fe400000810c8 */
[----:B------:R-:W-:Y:S04]  /*87f20*/  LDS R200, [R3+UR14+0x8700] ;  /* 0x0087000e03c87984 */ /* 0x000fe80008000800 */
[----:B------:R-:W-:Y:S01]  /*87f30*/  LDS R202, [R3+UR14+0xa700] ;  /* 0x00a7000e03ca7984 */ /* 0x000fe20008000800 */
[C---:B------:R-:W-:Y:S03]  /*87f40*/  HMMA.1688.F32.TF32 R172, R100.reuse, R232, R208 ;  /* 0x000000e864ac723c */ /* 0x040fe600000810d0 */
[----:B------:R-:W-:Y:S04]  /*87f50*/  LDS R201, [R252+UR14+0x8700] ;  /* 0x0087000efcc97984 */ /* 0x000fe80008000800 */
[----:B------:R-:W1:Y:S09]  /*87f60*/  LDS R203, [R252+UR14+0xa700] ;  /* 0x00a7000efccb7984 */ /* 0x000e720008000800 */
[----:B------:R-:W-:Y:S04]  /*87f70*/  STL.64 [R1+0x180], R4 ;  /* 0x0001800401007387 */ /* 0x000fe80000100a00 */
[----:B------:R2:W-:Y:S02]  /*87f80*/  STL.64 [R1+0x188], R6 ;  /* 0x0001880601007387 */ /* 0x0005e40000100a00 */
[----:B--2---:R-:W-:-:S15]  /*87f90*/  HMMA.1688.F32.TF32 R4, R100, R224, R80 ;  /* 0x000000e06404723c */ /* 0x004fde0000081050 */
[----:B------:R-:W-:-:S08]  /*87fa0*/  NOP ;  /* 0x0000000000007918 */ /* 0x000fd00000000000 */
[----:B------:R-:W-:Y:S04]  /*87fb0*/  STL.64 [R1+0x170], R4 ;  /* 0x0001700401007387 */ /* 0x000fe80000100a00 */
[----:B------:R2:W-:Y:S02]  /*87fc0*/  STL.64 [R1+0x178], R6 ;  /* 0x0001780601007387 */ /* 0x0005e40000100a00 */
[----:B--2---:R-:W-:-:S15]  /*87fd0*/  HMMA.1688.F32.TF32 R4, R100, R228, R212 ;  /* 0x000000e46404723c */ /* 0x004fde00000810d4 */
[----:B------:R-:W-:-:S08]  /*87fe0*/  NOP ;  /* 0x0000000000007918 */ /* 0x000fd00000000000 */
[----:B------:R2:W-:Y:S04]  /*87ff0*/  STL.64 [R1+0x160], R4 ;  /* 0x0001600401007387 */ /* 0x0005e80000100a00 */
[----:B------:R3:W-:Y:S04]  /*88000*/  STL.64 [R1+0x168], R6 ;  /* 0x0001680601007387 */ /* 0x0007e80000100a00 */
        /* <DEDUP_REMOVED lines=92> */
[----:B------:R-:W-:Y:S04]  /*885d0*/  STL.64 [R1+0x7e80], R174 ;  /* 0x007e80ae01007387 */ /* 0x000fe80000100a00 */
[----:B------:R-:W-:Y:S01]  /*885e0*/  STL.64 [R1+0x7e78], R172 ;  /* 0x007e78ac01007387 */ /* 0x000fe20000100a00 */
[C---:B----4-:R-:W-:Y:S06]  /*885f0*/  HMMA.1688.F32.TF32 R176, R148.reuse, R236, R176 ;  /* 0x000000ec94b0723c */ /* 0x050fec00000810b0 */
[C---:B------:R-:W-:Y:S06]  /*88600*/  HMMA.1688.F32.TF32 R140, R148.reuse, R232, R140 ;  /* 0x000000e8948c723c */ /* 0x040fec000008108c */
[C---:B------:R-:W-:Y:S06]  /*88610*/  HMMA.1688.F32.TF32 R136, R148.reuse, R228, R136 ;  /* 0x000000e49488723c */ /* 0x040fec0000081088 */
[C---:B------:R-:W-:Y:S06]  /*88620*/  HMMA.1688.F32.TF32 R128, R148.reuse, R220, R128 ;  /* 0x000000dc9480723c */ /* 0x040fec0000081080 */
[----:B------:R-:W-:Y:S06]  /*88630*/  HMMA.1688.F32.TF32 R124, R148, R216, R124 ;  /* 0x000000d8947c723c */ /* 0x000fec000008107c */
[----:B--2---:R-:W-:-:S15]  /*88640*/  HMMA.1688.F32.TF32 R92, R100, R236, R92 ;  /* 0x000000ec645c723c */ /* 0x004fde000008105c */
[----:B------:R-:W-:-:S08]  /*88650*/  NOP ;  /* 0x0000000000007918 */ /* 0x000fd00000000000 */
[----:B------:R-:W-:Y:S04]  /*88660*/  STL.64 [R1+0x7e90], R94 ;  /* 0x007e905e01007387 */ /* 0x000fe80000100a00 */
[----:B------:R-:W-:Y:S04]  /*88670*/  STL.64 [R1+0x7e88], R92 ;  /* 0x007e885c01007387 */ /* 0x000fe80000100a00 */
        /* <DEDUP_REMOVED lines=13> */
[----:B------:R-:W4:Y:S01]  /*88750*/  LDL.LU R25, [R1+0x12a4] ;  /* 0x0012a40001197983 */ /* 0x000f220000300800 */
[C---:B---3--:R-:W-:Y:S03]  /*88760*/  HMMA.1688.F32.TF32 R132, R148.reuse, R224, R132 ;  /* 0x000000e09484723c */ /* 0x048fe60000081084 */
[----:B------:R-:W4:Y:S04]  /*88770*/  LDL.LU R26, [R1+0x12a8] ;  /* 0x0012a800011a7983 */ /* 0x000f280000300800 */
[----:B------:R-:W4:Y:S04]  /*88780*/  LDL.LU R27, [R1+0x12ac] ;  /* 0x0012ac00011b7983 */ /* 0x000f280000300800 */
[----:B------:R-:W3:Y:S01]  /*88790*/  LDL.LU R28, [R1+0x1280] ;  /* 0x00128000011c7983 */ /* 0x000ee20000300800 */
[C---:B------:R-:W-:Y:S03]  /*887a0*/  HMMA.1688.F32.TF32 R180, R148.reuse, R240, R180 ;  /* 0x000000f094b4723c */ /* 0x040fe600000810b4 */
[----:B------:R-:W3:Y:S03]  /*887b0*/  LDL.LU R29, [R1+0x1284] ;  /* 0x00128400011d7983 */ /* 0x000ee60000300800 */
[----:B------:R-:W-:Y:S01]  /*887c0*/  HMMA.1688.F32.TF32 R148, R148, R244, R184 ;  /* 0x000000f49494723c */ /* 0x000fe200000810b8 */
[----:B------:R-:W3:Y:S04]  /*887d0*/  LDL.LU R30, [R1+0x1288] ;  /* 0x00128800011e7983 */ /* 0x000ee80000300800 */
[----:B------:R-:W3:Y:S01]  /*887e0*/  LDL.LU R31, [R1+0x128c] ;  /* 0x00128c00011f7983 */ /* 0x000ee20000300800 */
[----:B-1----:R-:W-:Y:S03]  /*887f0*/  HMMA.1688.F32.TF32 R184, R200, R228, R208 ;  /* 0x000000e4c8b8723c */ /* 0x002fe600000810d0 */
[----:B------:R-:W2:Y:S04]  /*88800*/  LDL.LU R208, [R1+0xd10] ;  /* 0x000d100001d07983 */ /* 0x000ea80000300800 */
[----:B------:R-:W2:Y:S04]  /*88810*/  LDL.LU R209, [R1+0xd14] ;  /* 0x000d140001d17983 */ /* 0x000ea80000300800 */
[----:B------:R-:W2:Y:S04]  /*88820*/  LDL.LU R210, [R1+0xd18] ;  /* 0x000d180001d27983 */ /* 0x000ea80000300800 */
[----:B------:R-:W2:Y:S04]  /*88830*/  LDL.LU R211, [R1+0xd1c] ;  /* 0x000d1c0001d37983 */ /* 0x000ea80000300800 */
[----:B------:R-:W4:Y:S04]  /*88840*/  LDL.LU R36, [R1+0xc90] ;  /* 0x000c900001247983 */ /* 0x000f280000300800 */
[----:B------:R-:W4:Y:S04]  /*88850*/  LDL.LU R37, [R1+0xc94] ;  /* 0x000c940001257983 */ /* 0x000f280000300800 */
[----:B------:R-:W4:Y:S04]  /*88860*/  LDL.LU R38, [R1+0xc98] ;  /* 0x000c980001267983 */ /* 0x000f280000300800 */
[----:B------:R-:W4:Y:S01]  /*88870*/  LDL.LU R39, [R1+0xc9c] ;  /* 0x000c9c0001277983 */ /* 0x000f220000300800 */
[C---:B------:R-:W-:Y:S03]  /*88880*/  HMMA.1688.F32.TF32 R96, R100.reuse, R240, R96 ;  /* 0x000000f06460723c */ /* 0x040fe60000081060 */
        /* <DEDUP_REMOVED lines=8> */
[----:B------:R-:W3:Y:S01]  /*88910*/  LDL.LU R195, [R1+0xd0c] ;  /* 0x000d0c0001c37983 */ /* 0x000ee20000300800 */
[C---:B------:R-:W-:Y:S06]  /*88920*/  HMMA.1688.F32.TF32 R104, R120.reuse, R216, R104 ;  /* 0x000000d87868723c */ /* 0x040fec0000081068 */
[C---:B------:R-:W-:Y:S06]  /*88930*/  HMMA.1688.F32.TF32 R108, R120.reuse, R220, R108 ;  /* 0x000000dc786c723c */ /* 0x040fec000008106c */
[C---:B------:R-:W-:Y:S06]  /*88940*/  HMMA.1688.F32.TF32 R112, R120.reuse, R224, R112 ;  /* 0x000000e07870723c */ /* 0x040fec0000081070 */
[C---:B------:R-:W-:Y:S01]  /*88950*/  HMMA.1688.F32.TF32 R76, R120.reuse, R228, R212 ;  /* 0x000000e4784c723c */ /* 0x040fe200000810d4 */
[----:B------:R-:W-:Y:S04]  /*88960*/  LDS R212, [R3+UR14+0x8780] ;  /* 0x0087800e03d47984 */ /* 0x000fe80008000800 */
[----:B------:R-:W-:Y:S01]  /*88970*/  LDS R214, [R3+UR14+0xa780] ;  /* 0x00a7800e03d67984 */ /* 0x000fe20008000800 */
[C---:B------:R-:W-:Y:S03]  /*88980*/  HMMA.1688.F32.TF32 R80, R120.reuse, R232, R80 ;  /* 0x000000e87850723c */ /* 0x040fe60000081050 */
[----:B------:R-:W-:Y:S03]  /*88990*/  LDS R213, [R252+UR14+0x8780] ;  /* 0x0087800efcd57984 */ /* 0x000fe60008000800 */
[C---:B------:R-:W-:Y:S01]  /*889a0*/  HMMA.1688.F32.TF32 R164, R120.reuse, R236, R164 ;  /* 0x000000ec78a4723c */ /* 0x040fe200000810a4 */
[----:B------:R-:W1:Y:S05]  /*889b0*/  LDS R215, [R252+UR14+0xa780] ;  /* 0x00a7800efcd77984 */ /* 0x000e6a0008000800 */
[C---:B------:R-:W-:Y:S06]  /*889c0*/  HMMA.1688.F32.TF32 R168, R120.reuse, R240, R168 ;  /* 0x000000f078a8723c */ /* 0x040fec00000810a8 */
        /* <DEDUP_REMOVED lines=25> */
[C---:B----4-:R-:W-:Y:S06]  /*88b60*/  HMMA.1688.F32.TF32 R40, R200.reuse, R232, R36 ;  /* 0x000000e8c828723c */ /* 0x050fec0000081024 */
[----:B--2---:R-:W-:Y:S01]  /*88b70*/  HMMA.1688.F32.TF32 R36, R200, R236, R208 ;  /* 0x000000ecc824723c */ /* 0x004fe200000810d0 */
[----:B------:R-:W2:-:S15]  /*88b80*/  LDL.LU R208, [R1+0x1240] ;  /* 0x0012400001d07983 */ /* 0x000e9e0000300800 */
[----:B------:R-:W-:-:S01]  /*88b90*/  NOP ;  /* 0x0000000000007918 */ /* 0x000fc20000000000 */
[----:B------:R-:W-:Y:S04]  /*88ba0*/  STL.64 [R1+0x210], R40 ;  /* 0x0002102801007387 */ /* 0x000fe80000100a00 */
[----:B------:R-:W-:Y:S04]  /*88bb0*/  STL.64 [R1+0x218], R42 ;  /* 0x0002182a01007387 */ /* 0x000fe80000100a00 */
[----:B------:R-:W-:Y:S04]  /*88bc0*/  STL.64 [R1+0xb40], R36 ;  /* 0x000b402401007387 */ /* 0x000fe80000100a00 */
[----:B------:R3:W-:Y:S04]  /*88bd0*/  STL.64 [R1+0xb48], R38 ;  /* 0x000b482601007387 */ /* 0x0007e80000100a00 */
[----:B------:R-:W2:Y:S04]  /*88be0*/  LDL.LU R209, [R1+0x1244] ;  /* 0x0012440001d17983 */ /* 0x000ea80000300800 */
[----:B------:R-:W2:Y:S01]  /*88bf0*/  LDL.LU R210, [R1+0x1248] ;  /* 0x0012480001d27983 */ /* 0x000ea20000300800 */
[----:B---3--:R-:W-:Y:S03]  /*88c00*/  HMMA.1688.F32.TF32 R36, R200, R240, R192 ;  /* 0x000000f0c824723c */ /* 0x008fe600000810c0 */
[----:B------:R-:W2:Y:S04]  /*88c10*/  LDL.LU R211, [R1+0x124c] ;  /* 0x00124c0001d37983 */ /* 0x000ea80000300800 */
[----:B------:R-:W3:-:S15]  /*88c20*/  LDL.LU R192, [R1+0x1230] ;  /* 0x0012300001c07983 */ /* 0x000ede0000300800 */
[----:B------:R-:W-:-:S01]  /*88c30*/  NOP ;  /* 0x0000000000007918 */ /* 0x000fc20000000000 */
[----:B------:R-:W-:Y:S04]  /*88c40*/  STL.64 [R1+0xb20], R36 ;  /* 0x000b202401007387 */ /* 0x000fe80000100a00 */
[----:B------:R4:W-:Y:S04]  /*88c50*/  STL.64 [R1+0xb28], R38 ;  /* 0x000b282601007387 */ /* 0x0009e80000100a00 */
[----:B------:R-:W3:Y:S04]  /*88c60*/  LDL.LU R193, [R1+0x1234] ;  /* 0x0012340001c17983 */ /* 0x000ee80000300800 */
[----:B------:R-:W3:Y:S04]  /*88c70*/  LDL.LU R194, [R1+0x1238] ;  /* 0x0012380001c27983 */ /* 0x000ee80000300800 */
[----:B------:R-:W3:Y:S01]  /*88c80*/  LDL.LU R195, [R1+0x123c] ;  /* 0x00123c0001c37983 */ /* 0x000ee20000300800 */
[----:B----4-:R-:W-:Y:S07]  /*88c90*/  HMMA.1688.F32.TF32 R36, R200, R244, R4 ;  /* 0x000000f4c824723c */ /* 0x010fee0000081004 */
[----:B------:R-:W-:-:S02]  /*88ca0*/  MOV R4, R204 ;  /* 0x000000cc00047202 */ /* 0x000fc40000000f00 */
[----:B------:R-:W4:Y:S01]  /*88cb0*/  LDL.LU R204, [R1+0x7f64] ;  /* 0x007f640001cc7983 */ /* 0x000f220000300800 */
[----:B------:R-:W-:Y:S02]  /*88cc0*/  IMAD.MOV.U32 R5, RZ, RZ, R205 ;  /* 0x000000ffff057224 */ /* 0x000fe400078e00cd */
[----:B------:R-:W-:Y:S02]  /*88cd0*/  IMAD.MOV.U32 R6, RZ, RZ, R206 ;  /* 0x000000ffff067224 */ /* 0x000fe400078e00ce */
[----:B------:R-:W-:-:S09]  /*88ce0*/  IMAD.MOV.U32 R7, RZ, RZ, R207 ;  /* 0x000000ffff077224 */ /* 0x000fd200078e00cf */
[----:B------:R-:W-:Y:S04]  /*88cf0*/  STL.64 [R1+0x3d0], R36 ;  /* 0x0003d02401007387 */ /* 0x000fe80000100a00 */
[----:B------:R1:W-:Y:S04]  /*88d00*/  STL.64 [R1+0x3d8], R38 ;  /* 0x0003d82601007387 */ /* 0x0003e80000100a00 */
[----:B------:R-:W4:Y:S04]  /*88d10*/  LDL.LU R205, [R1+0x7f60] ;  /* 0x007f600001cd7983 */ /* 0x000f280000300800 */
[----:B------:R-:W4:Y:S04]  /*88d20*/  LDL.LU R206, [R1+0x7f5c] ;  /* 0x007f5c0001ce7983 */ /* 0x000f280000300800 */
[----:B------:R-:W4:Y:S01]  /*88d30*/  LDL.LU R207, [R1+0x7f58] ;  /* 0x007f580001cf7983 */ /* 0x000f220000300800 */
[C---:B-1----:R-:W-:Y:S06]  /*88d40*/  HMMA.1688.F32.TF32 R36, R188.reuse, R216, R32 ;  /* 0x000000d8bc24723c */ /* 0x042fec0000081020 */
[C---:B------:R-:W-:Y:S06]  /*88d50*/  HMMA.1688.F32.TF32 R32, R188.reuse, R220, R116 ;  /* 0x000000dcbc20723c */ /* 0x040fec0000081074 */
[C---:B------:R-:W-:Y:S11]  /*88d60*/  HMMA.1688.F32.TF32 R8, R188.reuse, R224, R8 ;  /* 0x000000e0bc08723c */ /* 0x040ff60000081008 */
[----:B------:R-:W-:Y:S04]  /*88d70*/  STL.64 [R1+0x3c0], R36 ;  /* 0x0003c02401007387 */ /* 0x000fe80000100a00 */
[----:B------:R-:W-:Y:S04]  /*88d80*/  STL.64 [R1+0x3c8], R38 ;  /* 0x0003c82601007387 */ /* 0x000fe80000100a00 */
[----:B------:R-:W-:Y:S04]  /*88d90*/  STL.64 [R1+0x3b0], R32 ;  /* 0x0003b02001007387 */ /* 0x000fe80000100a00 */
[----:B------:R-:W-:Y:S04]  /*88da0*/  STL.64 [R1+0x3b8], R34 ;  /* 0x0003b82201007387 */ /* 0x000fe80000100a00 */
[----:B------:R-:W-:Y:S04]  /*88db0*/  STL.64 [R1+0x3a0], R8 ;  /* 0x0003a00801007387 */ /* 0x000fe80000100a00 */
[----:B------:R1:W-:Y:S02]  /*88dc0*/  STL.64 [R1+0x3a8], R10 ;  /* 0x0003a80a01007387 */ /* 0x0003e40000100a00 */
[C---:B-1----:R-:W-:Y:S06]  /*88dd0*/  HMMA.1688.F32.TF32 R8, R188.reuse, R228, R12 ;  /* 0x000000e4bc08723c */ /* 0x042fec000008100c */
[----:B------:R-:W-:-:S15]  /*88de0*/  HMMA.1688.F32.TF32 R12, R188, R232, R28 ;  /* 0x000000e8bc0c723c */ /* 0x000fde000008101c */
[----:B------:R-:W-:-:S02]  /*88df0*/  NOP ;  /* 0x0000000000007918 */ /* 0x000fc40000000000 */
[----:B------:R-:W-:Y:S04]  /*88e00*/  STL.64 [R1+0x390], R8 ;  /* 0x0003900801007387 */ /* 0x000fe80000100a00 */
[----:B------:R1:W-:Y:S02]  /*88e10*/  STL.64 [R1+0x398], R10 ;  /* 0x0003980a01007387 */ /* 0x0003e40000100a00 */
[C---:B-1----:R-:W-:Y:S02]  /*88e20*/  HMMA.1688.F32.TF32 R8, R188.reuse, R236, R24 ;  /* 0x000000ecbc08723c */ /* 0x042fe40000081018 */
[----:B------:R-:W-:Y:S04]  /*88e30*/  STL.64 [R1+0x380], R12 ;  /* 0x0003800c01007387 */ /* 0x000fe80000100a00 */
[----:B------:R1:W-:Y:S01]  /*88e40*/  STL.64 [R1+0x388], R14 ;  /* 0x0003880e01007387 */ /* 0x0003e20000100a00 */
[C---:B------:R-:W-:Y:S06]  /*88e50*/  HMMA.1688.F32.TF32 R20, R188.reuse, R240, R20 ;  /* 0x000000f0bc14723c */ /* 0x040fec0000081014 */
[----:B-1----:R-:W-:Y:S01]  /*88e60*/  HMMA.1688.F32.TF32 R12, R188, R244, R196 ;  /* 0x000000f4bc0c723c */ /* 0x002fe200000810c4 */
[----:B------:R-:W-:Y:S04]  /*88e70*/  LDS R188, [R3+UR14+0xc080] ;  /* 0x00c0800e03bc7984 */ /* 0x000fe80008000800 */
[----:B------:R-:W-:Y:S05]  /*88e80*/  LDS R190, [R3+UR14+0xe080] ;  /* 0x00e0800e03be7984 */ /* 0x000fea0008000800 */
[----:B------:R-:W-:Y:S04]  /*88e90*/  STL.64 [R1+0x370], R8 ;  /* 0x0003700801007387 */ /* 0x000fe80000100a00 */
[----:B------:R1:W-:Y:S01]  /*88ea0*/  STL.64 [R1+0x378], R10 ;  /* 0x0003780a01007387 */ /* 0x0003e20000100a00 */
[----:B------:R-:W-:Y:S03]  /*88eb0*/  HMMA.1688.F32.TF32 R4, R212, R240, R4 ;  /* 0x000000f0d404723c */ /* 0x000fe60000081004 */
[----:B------:R-:W-:Y:S03]  /*88ec0*/  LDS R189, [R252+UR14+0xc080] ;  /* 0x00c0800efcbd7984 */ /* 0x000fe60008000800 */
[-C--:B------:R-:W-:Y:S01]  /*88ed0*/  HMMA.1688.F32.TF32 R152, R200, R216.reuse, R152 ;  /* 0x000000d8c898723c */ /* 0x080fe20000081098 */
[----:B------:R-:W-:Y:S05]  /*88ee0*/  LDS R191, [R252+UR14+0xe080] ;  /* 0x00e0800efcbf7984 */ /* 0x000fea0008000800 */
[C---:B-1----:R-:W-:Y:S01]  /*88ef0*/  HMMA.1688.F32.TF32 R8, R212.reuse, R216, R16 ;  /* 0x000000d8d408723c */ /* 0x042fe20000081010 */
[----:B------:R-:W-:Y:S04]  /*88f00*/  STL.64 [R1+0x360], R20 ;  /* 0x0003601401007387 */ /* 0x000fe80000100a00 */
[----:B------:R-:W-:Y:S01]  /*88f10*/  STL.64 [R1+0x368], R22 ;  /* 0x0003681601007387 */ /* 0x000fe20000100a00 */
[C---:B------:R-:W-:Y:S03]  /*88f20*/  HMMA.1688.F32.TF32 R16, R212.reuse, R220, R88 ;  /* 0x000000dcd410723c */ /* 0x040fe60000081058 */
[----:B------:R-:W-:Y:S04]  /*88f30*/  STL.64 [R1+0x350], R12 ;  /* 0x0003500c01007387 */ /* 0x000fe80000100a00 */
[----:B------:R1:W-:Y:S10]  /*88f40*/  STL.64 [R1+0x358], R14 ;  /* 0x0003580e01007387 */ /* 0x0003f40000100a00 */
[----:B------:R-:W-:Y:S01]  /*88f50*/  STL.64 [R1+0x340], R8 ;  /* 0x0003400801007387 */ /* 0x000fe20000100a00 */
[----:B-1----:R-:W-:Y:S03]  /*88f60*/  HMMA.1688.F32.TF32 R12, R212, R224, R84 ;  /* 0x000000e0d40c723c */ /* 0x002fe60000081054 */
[----:B------:R4:W-:Y:S04]  /*88f70*/  STL.64 [R1+0x348], R10 ;  /* 0x0003480a01007387 */ /* 0x0009e80000100a00 */
[----:B------:R-:W-:Y:S04]  /*88f80*/  STL.64 [R1+0x330], R16 ;  /* 0x0003301001007387 */ /* 0x000fe80000100a00 */
[----:B------:R-:W-:-:S12]  /*88f90*/  STL.64 [R1+0x338], R18 ;  /* 0x0003381201007387 */ /* 0x000fd80000100a00 */
[----:B------:R-:W-:Y:S04]  /*88fa0*/  STL.64 [R1+0x320], R12 ;  /* 0x0003200c01007387 */ /* 0x000fe80000100a00 */
[----:B------:R-:W-:Y:S01]  /*88fb0*/  STL.64 [R1+0x328], R14 ;  /* 0x0003280e01007387 */ /* 0x000fe20000100a00 */
[----:B------:R-:W-:Y:S01]  /*88fc0*/  MOV R84, R247 ;  /* 0x000000f700547202 */ /* 0x000fe20000000f00 */
[----:B------:R-:W-:Y:S02]  /*88fd0*/  IMAD.MOV.U32 R85, RZ, RZ, R246 ;  /* 0x000000ffff557224 */ /* 0x000fe400078e00f6 */
[----:B------:R-:W-:Y:S02]  /*88fe0*/  IMAD.MOV.U32 R86, RZ, RZ, R242 ;  /* 0x000000ffff567224 */ /* 0x000fe400078e00f2 */
[----:B------:R-:W-:Y:S01]  /*88ff0*/  IMAD.MOV.U32 R87, RZ, RZ, R243 ;  /* 0x000000ffff577224 */ /* 0x000fe200078e00f3 */
[----:B----4-:R-:W-:Y:S01]  /*89000*/  HMMA.1688.F32.TF32 R8, R212, R228, R204 ;  /* 0x000000e4d408723c */ /* 0x010fe200000810cc */
[----:B------:R-:W-:Y:S01]  /*89010*/  MOV R88, R238 ;  /* 0x000000ee00587202 */ /* 0x000fe20000000f00 */
[----:B------:R-:W-:Y:S01]  /*89020*/  IMAD.MOV.U32 R89, RZ, RZ, R239 ;  /* 0x000000ffff597224 */ /* 0x000fe200078e00ef */
[----:B------:R-:W-:Y:S01]  /*89030*/  LDS R204, [R3+UR14+0xc000] ;  /* 0x00c0000e03cc7984 */ /* 0x000fe20008000800 */
[----:B------:R-:W-:-:S02]  /*89040*/  IMAD.MOV.U32 R90, RZ, RZ, R230 ;  /* 0x000000ffff5a7224 */ /* 0x000fc400078e00e6 */
[----:B------:R-:W-:Y:S01]  /*89050*/  IMAD.MOV.U32 R91, RZ, RZ, R234 ;  /* 0x000000ffff5b7224 */ /* 0x000fe200078e00ea */
[C---:B------:R-:W-:Y:S01]  /*89060*/  HMMA.1688.F32.TF32 R156, R200.reuse, R220, R156 ;  /* 0x000000dcc89c723c */ /* 0x040fe2000008109c */
[----:B------:R-:W-:Y:S04]  /*89070*/  LDS R206, [R3+UR14+0xe000] ;  /* 0x00e0000e03ce7984 */ /* 0x000fe80008000800 */
[----:B------:R-:W-:Y:S01]  /*89080*/  LDS R205, [R252+UR14+0xc000] ;  /* 0x00c0000efccd7984 */ /* 0x000fe20008000800 */
[----:B------:R-:W-:Y:S03]  /*89090*/  HMMA.1688.F32.TF32 R160, R200, R224, R160 ;  /* 0x000000e0c8a0723c */ /* 0x000fe600000810a0 */
[----:B------:R-:W-:Y:S04]  /*890a0*/  LDS R200, [R0+UR14+0xc000] ;  /* 0x00c0000e00c87984 */ /* 0x000fe80008000800 */
[----:B------:R-:W-:Y:S04]  /*890b0*/  LDS R202, [R0+UR14+0xe000] ;  /* 0x00e0000e00ca7984 */ /* 0x000fe80008000800 */
[----:B------:R-:W-:Y:S04]  /*890c0*/  STL.64 [R1+0x310], R8 ;  /* 0x0003100801007387 */ /* 0x000fe80000100a00 */
[----:B------:R2:W-:Y:S04]  /*890d0*/  STL.64 [R1+0x318], R10 ;  /* 0x0003180a01007387 */ /* 0x0005e80000100a00 */
[----:B------:R-:W-:Y:S04]  /*890e0*/  LDS R201, [R2+UR14+0xc000] ;  /* 0x00c0000e02c97984 */ /* 0x000fe80008000800 */
[----:B------:R-:W1:Y:S01]  /*890f0*/  LDS R203, [R2+UR14+0xe000] ;  /* 0x00e0000e02cb7984 */ /* 0x000e620008000800 */
[C---:B--2---:R-:W-:Y:S03]  /*89100*/  HMMA.1688.F32.TF32 R8, R212.reuse, R232, R208 ;  /* 0x000000e8d408723c */ /* 0x044fe600000810d0 */
[----:B------:R-:W2:Y:S04]  /*89110*/  LDS R207, [R252+UR14+0xe000] ;  /* 0x00e0000efccf7984 */ /* 0x000ea80008000800 */
[----:B------:R-:W-:Y:S04]  /*89120*/  LDS R208, [R0+UR14+0xc080] ;  /* 0x00c0800e00d07984 */ /* 0x000fe80008000800 */
[----:B------:R-:W-:Y:S04]  /*89130*/  LDS R210, [R0+UR14+0xe080] ;  /* 0x00e0800e00d27984 */ /* 0x000fe80008000800 */
[----:B------:R-:W-:Y:S04]  /*89140*/  LDS R209, [R2+UR14+0xc080] ;  /* 0x00c0800e02d17984 */ /* 0x000fe80008000800 */
[----:B------:R-:W4:Y:S04]  /*89150*/  LDS R211, [R2+UR14+0xe080] ;  /* 0x00e0800e02d37984 */ /* 0x000f280008000800 */
[----:B------:R-:W-:Y:S04]  /*89160*/  STL.64 [R1+0x300], R8 ;  /* 0x0003000801007387 */ /* 0x000fe80000100a00 */
[----:B------:R3:W-:Y:S02]  /*89170*/  STL.64 [R1+0x308], R10 ;  /* 0x0003080a01007387 */ /* 0x0007e40000100a00 */
[----:B---3--:R-:W-:Y:S07]  /*89180*/  HMMA.1688.F32.TF32 R8, R212, R236, R192 ;  /* 0x000000ecd408723c */ /* 0x008fee00000810c0 */
[----:B------:R-:W-:Y:S01]  /*89190*/  MOV R192, R218 ;  /* 0x000000da00c07202 */ /* 0x000fe20000000f00 */
[----:B------:R-:W-:-:S02]  /*891a0*/  IMAD.MOV.U32 R193, RZ, RZ, R223 ;  /* 0x000000ffffc17224 */ /* 0x000fc400078e00df */
[----:B------:R-:W-:Y:S02]  /*891b0*/  IMAD.MOV.U32 R194, RZ, RZ, R222 ;  /* 0x000000ffffc27224 */ /* 0x000fe400078e00de */
[----:B------:R-:W-:-:S11]  /*891c0*/  IMAD.MOV.U32 R195, RZ, RZ, R226 ;  /* 0x000000ffffc37224 */ /* 0x000fd600078e00e2 */
[----:B------:R-:W-:Y:S04]  /*891d0*/  STL.64 [R1+0x2f0], R8 ;  /* 0x0002f00801007387 */ /* 0x000fe80000100a00 */
[----:B------:R3:W-:Y:S04]  /*891e0*/  STL.64 [R1+0x2f8], R10 ;  /* 0x0002f80a01007387 */ /* 0x0007e80000100a00 */
[----:B------:R-:W2:Y:S04]  /*891f0*/  LDL.LU R218, [R1+0x7f54] ;  /* 0x007f540001da7983 */ /* 0x000ea80000300800 */
[----:B------:R1:W-:Y:S04]  /*89200*/  STL.64 [R1+0x2e0], R4 ;  /* 0x0002e00401007387 */ /* 0x0003e80000100a00 */
[----:B------:R4:W-:Y:S04]  /*89210*/  STL.64 [R1+0x2e8], R6 ;  /* 0x0002e80601007387 */ /* 0x0009e80000100a00 */
[----:B------:R-:W4:Y:S04]  /*89220*/  LDL.LU R223, [R1+0x7f50] ;  /* 0x007f500001df7983 */ /* 0x000f280000300800 */
[----:B------:R-:W2:Y:S04]  /*89230*/  LDL.LU R222, [R1+0x7f4c] ;  /* 0x007f4c0001de7983 */ /* 0x000ea80000300800 */
[----:B------:R-:W4:Y:S04]  /*89240*/  LDL.LU R226, [R1+0x7f48] ;  /* 0x007f480001e27983 */ /* 0x000f280000300800 */
[----:B------:R-:W3:Y:S04]  /*89250*/  LDL.LU R247, [R1+0x7f44] ;  /* 0x007f440001f77983 */ /* 0x000ee80000300800 */
[----:B------:R-:W2:Y:S04]  /*89260*/  LDL.LU R246, [R1+0x7f40] ;  /* 0x007f400001f67983 */ /* 0x000ea80000300800 */
[----:B------:R-:W4:Y:S04]  /*89270*/  LDL.LU R242, [R1+0x7f3c] ;  /* 0x007f3c0001f27983 */ /* 0x000f280000300800 */
[----:B------:R-:W4:Y:S04]  /*89280*/  LDL.LU R243, [R1+0x7f38] ;  /* 0x007f380001f37983 */ /* 0x000f280000300800 */
[----:B------:R-:W4:Y:S04]  /*89290*/  LDL.LU R238, [R1+0x7f34] ;  /* 0x007f340001ee7983 */ /* 0x000f280000300800 */
[----:B------:R-:W4:Y:S04]  /*892a0*/  LDL.LU R239, [R1+0x7f30] ;  /* 0x007f300001ef7983 */ /* 0x000f280000300800 */
[----:B------:R-:W4:Y:S04]  /*892b0*/  LDL.LU R230, [R1+0x7f2c] ;  /* 0x007f2c0001e67983 */ /* 0x000f280000300800 */
[----:B------:R-:W4:Y:S01]  /*892c0*/  LDL.LU R234, [R1+0x7f28] ;  /* 0x007f280001ea7983 */ /* 0x000f220000300800 */
[----:B---3--:R-:W-:-:S02]  /*892d0*/  IMAD.MOV.U32 R199, RZ, RZ, R247 ;  /* 0x000000ffffc77224 */ /* 0x008fc400078e00f7 */
[----:B--2---:R-:W-:Y:S01]  /*892e0*/  IMAD.MOV.U32 R198, RZ, RZ, R246 ;  /* 0x000000ffffc67224 */ /* 0x004fe200078e00f6 */
[----:B----4-:R-:W-:Y:S02]  /*892f0*/  MOV R196, R242 ;  /* 0x000000f200c47202 */ /* 0x010fe40000000f00 */
[----:B------:R-:W2:Y:S01]  /*89300*/  LDL.LU R242, [R1+0x7f24] ;  /* 0x007f240001f27983 */ /* 0x000ea20000300800 */
[----:B------:R-:W-:-:S03]  /*89310*/  IMAD.MOV.U32 R197, RZ, RZ, R243 ;  /* 0x000000ffffc57224 */ /* 0x000fc600078e00f3 */
[----:B------:R-:W3:Y:S04]  /*89320*/  LDL.LU R243, [R1+0x7f20] ;  /* 0x007f200001f37983 */ /* 0x000ee80000300800 */
[----:B------:R-:W4:Y:S04]  /*89330*/  LDL.LU R246, [R1+0x7f1c] ;  /* 0x007f1c0001f67983 */ /* 0x000f280000300800 */
[----:B------:R-:W4:Y:S01]  /*89340*/  LDL.LU R247, [R1+0x7f18] ;  /* 0x007f180001f77983 */ /* 0x000f220000300800 */
[----:B------:R-:W-:Y:S01]  /*89350*/  MOV R20, R230 ;  /* 0x000000e600147202 */ /* 0x000fe20000000f00 */
[----:B------:R-:W-:-:S02]  /*89360*/  IMAD.MOV.U32 R22, RZ, RZ, R239 ;  /* 0x000000ffff167224 */ /* 0x000fc400078e00ef */
[----:B------:R-:W4:Y:S01]  /*89370*/  LDL.LU R230, [R1+0x7f14] ;  /* 0x007f140001e67983 */ /* 0x000f220000300800 */
[----:B------:R-:W-:-:S03]  /*89380*/  IMAD.MOV.U32 R21, RZ, RZ, R234 ;  /* 0x000000ffff157224 */ /* 0x000fc600078e00ea */
[----:B------:R-:W4:Y:S01]  /*89390*/  LDL.LU R234, [R1+0x7f10] ;  /* 0x007f100001ea7983 */ /* 0x000f220000300800 */
[----:B------:R-:W-:-:S03]  /*893a0*/  IMAD.MOV.U32 R23, RZ, RZ, R238 ;  /* 0x000000ffff177224 */ /* 0x000fc600078e00ee */
[----:B------:R-:W4:Y:S04]  /*893b0*/  LDL.LU R239, [R1+0x7f0c] ;  /* 0x007f0c0001ef7983 */ /* 0x000f280000300800 */
[----:B------:R-:W4:Y:S01]  /*893c0*/  LDL.LU R238, [R1+0x7f08] ;  /* 0x007f080001ee7983 */ /* 0x000f220000300800 */
[----:B--2---:R-:W-:Y:S02]  /*893d0*/  IMAD.MOV.U32 R27, RZ, RZ, R242 ;  /* 0x000000ffff1b7224 */ /* 0x004fe400078e00f2 */
[----:B---3--:R-:W-:Y:S01]  /*893e0*/  IMAD.MOV.U32 R26, RZ, RZ, R243 ;  /* 0x000000ffff1a7224 */ /* 0x008fe200078e00f3 */
[----:B----4-:R-:W-:Y:S02]  /*893f0*/  MOV R24, R246 ;  /* 0x000000f600187202 */ /* 0x010fe40000000f00 */
[----:B------:R-:W2:Y:S01]  /*89400*/  LDL.LU R246, [R1+0x7f04] ;  /* 0x007f040001f67983 */ /* 0x000ea20000300800 */
[----:B------:R-:W-:-:S03]  /*89410*/  IMAD.MOV.U32 R25, RZ, RZ, R247 ;  /* 0x000000ffff197224 */ /* 0x000fc600078e00f7 */
[----:B------:R-:W3:Y:S04]  /*89420*/  LDL.LU R247, [R1+0x7f00] ;  /* 0x007f000001f77983 */ /* 0x000ee80000300800 */
[----:B------:R-:W4:Y:S04]  /*89430*/  LDL.LU R243, [R1+0x7efc] ;  /* 0x007efc0001f37983 */ /* 0x000f280000300800 */
[----:B------:R-:W4:Y:S04]  /*89440*/  LDL.LU R242, [R1+0x7ef8] ;  /* 0x007ef80001f27983 */ /* 0x000f280000300800 */
[----:B------:R-:W4:Y:S04]  /*89450*/  LDL.LU R12, [R1+0x1110] ;  /* 0x00111000010c7983 */ /* 0x000f280000300800 */
[----:B------:R-:W4:Y:S04]  /*89460*/  LDL.LU R13, [R1+0x1114] ;  /* 0x00111400010d7983 */ /* 0x000f280000300800 */
[----:B------:R-:W4:Y:S04]  /*89470*/  LDL.LU R14, [R1+0x1118] ;  /* 0x00111800010e7983 */ /* 0x000f280000300800 */
[----:B------:R-:W4:Y:S01]  /*89480*/  LDL.LU R15, [R1+0x111c] ;  /* 0x00111c00010f7983 */ /* 0x000f220000300800 */
[----:B--2---:R-:W-:-:S02]  /*89490*/  IMAD.MOV.U32 R11, RZ, RZ, R246 ;  /* 0x000000ffff0b7224 */ /* 0x004fc400078e00f6 */
        /* <DEDUP_REMOVED lines=66> */
[----:B------:R-:W-:Y:S01]  /*898c0*/  MOV R16, R226 ;  /* 0x000000e200107202 */ /* 0x000fe20000000f00 */
[----:B------:R-:W-:Y:S02]  /*898d0*/  IMAD.MOV.U32 R31, RZ, RZ, R230 ;  /* 0x000000ffff1f7224 */ /* 0x000fe400078e00e6 */
[----:B------:R-:W-:Y:S02]  /*898e0*/  IMAD.MOV.U32 R17, RZ, RZ, R222 ;  /* 0x000000ffff117224 */ /* 0x000fe400078e00de */
[----:B------:R-:W-:Y:S01]  /*898f0*/  IMAD.MOV.U32 R18, RZ, RZ, R223 ;  /* 0x000000ffff127224 */ /* 0x000fe200078e00df */
[----:B-1----:R-:W-:Y:S01]  /*89900*/  MOV R4, R219 ;  /* 0x000000db00047202 */ /* 0x002fe20000000f00 */
[----:B------:R-:W-:Y:S02]  /*89910*/  IMAD.MOV.U32 R19, RZ, RZ, R218 ;  /* 0x000000ffff137224 */ /* 0x000fe400078e00da */
[----:B------:R-:W-:-:S02]  /*89920*/  IMAD.MOV.U32 R5, RZ, RZ, R227 ;  /* 0x000000ffff057224 */ /* 0x000fc400078e00e3 */
[----:B------:R-:W-:Y:S02]  /*89930*/  IMAD.MOV.U32 R6, RZ, RZ, R231 ;  /* 0x000000ffff067224 */ /* 0x000fe400078e00e7 */
[----:B------:R-:W-:Y:S02]  /*89940*/  IMAD.MOV.U32 R7, RZ, RZ, R235 ;  /* 0x000000ffff077224 */ /* 0x000fe400078e00eb */
[----:B--2---:R-:W-:Y:S02]  /*89950*/  IMAD.MOV.U32 R35, RZ, RZ, R243 ;  /* 0x000000ffff237224 */ /* 0x004fe400078e00f3 */
[----:B---3--:R-:W-:Y:S02]  /*89960*/  IMAD.MOV.U32 R34, RZ, RZ, R242 ;  /* 0x000000ffff227224 */ /* 0x008fe400078e00f2 */
[----:B----4-:R-:W-:Y:S01]  /*89970*/  IMAD.MOV.U32 R33, RZ, RZ, R247 ;  /* 0x000000ffff217224 */ /* 0x010fe200078e00f7 */
[----:B------:R-:W-:Y:S02]  /*89980*/  MOV R32, R246 ;  /* 0x000000f600207202 */ /* 0x000fe40000000f00 */
        /* <DEDUP_REMOVED lines=17> */
[----:B------:R-:W-:Y:S04]  /*89aa0*/  LDS R212, [R0+UR14+0xc100] ;  /* 0x00c1000e00d47984 */ /* 0x000fe80008000800 */
[----:B------:R-:W-:Y:S04]  /*89ab0*/  LDS R214, [R0+UR14+0xe100] ;  /* 0x00e1000e00d67984 */ /* 0x000fe80008000800 */
[----:B------:R-:W-:Y:S04]  /*89ac0*/  LDS R213, [R2+UR14+0xc100] ;  /* 0x00c1000e02d57984 */ /* 0x000fe80008000800 */
[----:B------:R-:W1:Y:S08]  /*89ad0*/  LDS R215, [R2+UR14+0xe100] ;  /* 0x00e1000e02d77984 */ /* 0x000e700008000800 */
[----:B------:R-:W-:Y:S01]  /*89ae0*/  STL.64 [R1+0x2d0], R92 ;  /* 0x0002d05c01007387 */ /* 0x000fe20000100a00 */
[----:B------:R-:W-:-:S03]  /*89af0*/  MOV R244, R95 ;  /* 0x0000005f00f47202 */ /* 0x000fc60000000f00 */
[----:B------:R1:W-:Y:S01]  /*89b00*/  STL [R1+0x2d8], R94 ;  /* 0x0002d85e01007387 */ /* 0x0003e20000100800 */
[C---:B--2---:R-:W-:Y:S06]  /*89b10*/  HMMA.1688.F32.TF32 R48, R200.reuse, R246, R48 ;  /* 0x000000f6c830723c */ /* 0x044fec0000081030 */
[C---:B---3--:R-:W-:Y:S06]  /*89b20*/  HMMA.1688.F32.TF32 R52, R200.reuse, R242, R52 ;  /* 0x000000f2c834723c */ /* 0x048fec0000081034 */
[C---:B----4-:R-:W-:Y:S06]  /*89b30*/  HMMA.1688.F32.TF32 R56, R200.reuse, R238, R56 ;  /* 0x000000eec838723c */ /* 0x050fec0000081038 */
[C---:B------:R-:W-:Y:S06]  /*89b40*/  HMMA.1688.F32.TF32 R72, R200.reuse, R222, R72 ;  /* 0x000000dec848723c */ /* 0x040fec0000081048 */
[C---:B-1----:R-:W-:Y:S06]  /*89b50*/  HMMA.1688.F32.TF32 R92, R200.reuse, R218, R172 ;  /* 0x000000dac85c723c */ /* 0x042fec00000810ac */
[C---:B------:R-:W-:Y:S06]  /*89b60*/  HMMA.1688.F32.TF32 R68, R200.reuse, R226, R68 ;  /* 0x000000e2c844723c */ /* 0x040fec0000081044 */
[C---:B------:R-:W-:Y:S06]  /*89b70*/  HMMA.1688.F32.TF32 R64, R200.reuse, R230, R64 ;  /* 0x000000e6c840723c */ /* 0x040fec0000081040 */
[----:B------:R-:W-:Y:S01]  /*89b80*/  HMMA.1688.F32.TF32 R60, R200, R234, R60 ;  /* 0x000000eac83c723c */ /* 0x000fe2000008103c */
[----:B------:R-:W-:Y:S05]  /*89b90*/  LDS R200, [R3+UR14+0xc180] ;  /* 0x00c1800e03c87984 */ /* 0x000fea0008000800 */
        /* <DEDUP_REMOVED lines=17> */
[C---:B-1----:R-:W-:Y:S03]  /*89cb0*/  HMMA.1688.F32.TF32 R52, R204.reuse, R222, R144 ;  /* 0x000000decc34723c */ /* 0x042fe60000081090 */
[----:B------:R-:W-:Y:S04]  /*89cc0*/  STL.64 [R1+0x240], R44 ;  /* 0x0002402c01007387 */ /* 0x000fe80000100a00 */
[----:B------:R1:W-:Y:S01]  /*89cd0*/  STL.64 [R1+0x248], R46 ;  /* 0x0002482e01007387 */ /* 0x0003e20000100a00 */
[C---:B--2---:R-:W-:Y:S03]  /*89ce0*/  HMMA.1688.F32.TF32 R48, R204.reuse, R226, R40 ;  /* 0x000000e2cc30723c */ /* 0x044fe60000081028 */
[----:B------:R-:W-:Y:S04]  /*89cf0*/  LDS R202, [R3+UR14+0xe180] ;  /* 0x00e1800e03ca7984 */ /* 0x000fe80008000800 */
[----:B------:R-:W-:Y:S01]  /*89d00*/  LDS R201, [R252+UR14+0xc180] ;  /* 0x00c1800efcc97984 */ /* 0x000fe20008000800 */
[C---:B------:R-:W-:Y:S03]  /*89d10*/  HMMA.1688.F32.TF32 R40, R204.reuse, R234, R32 ;  /* 0x000000eacc28723c */ /* 0x040fe60000081020 */
[----:B------:R-:W-:Y:S03]  /*89d20*/  LDS R203, [R252+UR14+0xe180] ;  /* 0x00e1800efccb7984 */ /* 0x000fe60008000800 */
[C---:B-1----:R-:W-:Y:S06]  /*89d30*/  HMMA.1688.F32.TF32 R44, R204.reuse, R230, R36 ;  /* 0x000000e6cc2c723c */ /* 0x042fec0000081024 */
        /* <DEDUP_REMOVED lines=12> */
[----:B------:R-:W-:Y:S01]  /*89e00*/  STL.64 [R1+0xab0], R36 ;  /* 0x000ab02401007387 */ /* 0x000fe20000100a00 */
[C---:B------:R-:W-:Y:S03]  /*89e10*/  HMMA.1688.F32.TF32 R12, R208.reuse, R222, R24 ;  /* 0x000000ded00c723c */ /* 0x040fe60000081018 */
        /* <DEDUP_REMOVED lines=9> */
[----:B------:R-:W-:Y:S01]  /*89eb0*/  STL.64 [R1+0x1f8], R30 ;  /* 0x0001f81e01007387 */ /* 0x000fe20000100a00 */
[C---:B------:R-:W-:Y:S03]  /*89ec0*/  HMMA.1688.F32.TF32 R20, R208.reuse, R230, R196 ;  /* 0x000000e6d014723c */ /* 0x040fe600000810c4 */
[----:B------:R-:W-:Y:S04]  /*89ed0*/  STL.64 [R1+0x1e0], R12 ;  /* 0x0001e00c01007387 */ /* 0x000fe80000100a00 */
[----:B------:R1:W-:Y:S04]  /*89ee0*/  STL.64 [R1+0x1e8], R14 ;  /* 0x0001e80e01007387 */ /* 0x0003e80000100a00 */
[----:B------:R-:W-:Y:S04]  /*89ef0*/  LDS R205, [R252+UR14+0xc100] ;  /* 0x00c1000efccd7984 */ /* 0x000fe80008000800 */
[----:B------:R-:W2:Y:S01]  /*89f00*/  LDS R207, [R252+UR14+0xe100] ;  /* 0x00e1000efccf7984 */ /* 0x000ea20008000800 */
[C---:B-1----:R-:W-:Y:S03]  /*89f10*/  HMMA.1688.F32.TF32 R12, R208.reuse, R234, R16 ;  /* 0x000000ead00c723c */ /* 0x042fe60000081010 */
[----:B------:R-:W-:Y:S04]  /*89f20*/  STL.64 [R1+0x1d0], R8 ;  /* 0x0001d00801007387 */ /* 0x000fe80000100a00 */
[----:B------:R1:W-:Y:S02]  /*89f30*/  STL.64 [R1+0x1d8], R10 ;  /* 0x0001d80a01007387 */ /* 0x0003e40000100a00 */
[C---:B-1----:R-:W-:Y:S02]  /*89f40*/  HMMA.1688.F32.TF32 R8, R208.reuse, R238, R88 ;  /* 0x000000eed008723c */ /* 0x042fe40000081058 */
[----:B------:R-:W-:Y:S04]  /*89f50*/  STL.64 [R1+0xa70], R20 ;  /* 0x000a701401007387 */ /* 0x000fe80000100a00 */
[----:B------:R-:W-:Y:S01]  /*89f60*/  STL.64 [R1+0xa78], R22 ;  /* 0x000a781601007387 */ /* 0x000fe20000100a00 */
[C---:B------:R-:W-:Y:S07]  /*89f70*/  HMMA.1688.F32.TF32 R16, R208.reuse, R242, R84 ;  /* 0x000000f2d010723c */ /* 0x040fee0000081054 */
[----:B------:R-:W-:Y:S04]  /*89f80*/  STL.64 [R1+0xa60], R12 ;  /* 0x000a600c01007387 */ /* 0x000fe80000100a00 */
[----:B------:R1:W-:Y:S05]  /*89f90*/  STL.64 [R1+0xa68], R14 ;  /* 0x000a680e01007387 */ /* 0x0003ea0000100a00 */
        /* <DEDUP_REMOVED lines=8> */
[----:B------:R-:W2:Y:S04]  /*8a020*/  LDL.LU R4, [R1+0xf50] ;  /* 0x000f500001047983 */ /* 0x000ea80000300800 */
[----:B------:R-:W-:Y:S04]  /*8a030*/  STL.64 [R1+0xa40], R12 ;  /* 0x000a400c01007387 */ /* 0x000fe80000100a00 */
[----:B------:R-:W-:Y:S04]  /*8a040*/  STL.64 [R1+0xa48], R14 ;  /* 0x000a480e01007387 */ /* 0x000fe80000100a00 */
[----:B------:R-:W-:Y:S04]  /*8a050*/  LDS R209, [R2+UR14+0xc180] ;  /* 0x00c1800e02d17984 */ /* 0x000fe80008000800 */
[----:B------:R1:W-:Y:S04]  /*8a060*/  STL.64 [R1+0x1410], R8 ;  /* 0x0014100801007387 */ /* 0x0003e80000100a00 */
        /* <DEDUP_REMOVED lines=16> */
[----:B-1----:R-:W4:Y:S04]  /*8a170*/  LDL.LU R8, [R1+0x1020] ;  /* 0x0010200001087983 */ /* 0x002f280000300800 */
[----:B------:R-:W4:Y:S04]  /*8a180*/  LDL.LU R9, [R1+0x1024] ;  /* 0x0010240001097983 */ /* 0x000f280000300800 */
[----:B---3--:R-:W4:Y:S04]  /*8a190*/  LDL.LU R10, [R1+0x1028] ;  /* 0x00102800010a7983 */ /* 0x008f280000300800 */
        /* <DEDUP_REMOVED lines=45> */
[----:B------:R-:W1:Y:S01]  /*8a470*/  LDS R211, [R2+UR14+0xe180] ;  /* 0x00e1800e02d37984 */ /* 0x000e620008000800 */
[C---:B---3--:R-:W-:Y:S06]  /*8a480*/  HMMA.1688.F32.TF32 R44, R188.reuse, R222, R144 ;  /* 0x000000debc2c723c */ /* 0x048fec0000081090 */
[C---:B----4-:R-:W-:Y:S06]  /*8a490*/  HMMA.1688.F32.TF32 R48, R188.reuse, R226, R40 ;  /* 0x000000e2bc30723c */ /* 0x050fec0000081028 */
[C---:B--2---:R-:W-:Y:S11]  /*8a4a0*/  HMMA.1688.F32.TF32 R40, R188.reuse, R234, R32 ;  /* 0x000000eabc28723c */ /* 0x044ff60000081020 */
[----:B------:R-:W-:Y:S04]  /*8a4b0*/  STL.64 [R1+0xa20], R44 ;  /* 0x000a202c01007387 */ /* 0x000fe80000100a00 */
[----:B------:R2:W-:Y:S01]  /*8a4c0*/  STL.64 [R1+0xa28], R46 ;  /* 0x000a282e01007387 */ /* 0x0005e20000100a00 */
[C---:B------:R-:W-:Y:S06]  /*8a4d0*/  HMMA.1688.F32.TF32 R32, R188.reuse, R242, R8 ;  /* 0x000000f2bc20723c */ /* 0x040fec0000081008 */
[C---:B--2---:R-:W-:Y:S06]  /*8a4e0*/  HMMA.1688.F32.TF32 R44, R188.reuse, R230, R36 ;  /* 0x000000e6bc2c723c */ /* 0x044fec0000081024 */
[C---:B------:R-:W-:Y:S06]  /*8a4f0*/  HMMA.1688.F32.TF32 R36, R188.reuse, R238, R116 ;  /* 0x000000eebc24723c */ /* 0x040fec0000081074 */
[----:B------:R-:W-:Y:S01]  /*8a500*/  HMMA.1688.F32.TF32 R12, R188, R246, R12 ;  /* 0x000000f6bc0c723c */ /* 0x000fe2000008100c */
[----:B------:R-:W-:Y:S05]  /*8a510*/  STL.64 [R1+0x1400], R48 ;  /* 0x0014003001007387 */ /* 0x000fea0000100a00 */
[-C--:B------:R-:W-:Y:S01]  /*8a520*/  HMMA.1688.F32.TF32 R8, R212, R218.reuse, R28 ;  /* 0x000000dad408723c */ /* 0x080fe2000008101c */
        /* <DEDUP_REMOVED lines=13> */
[----:B------:R-:W-:Y:S03]  /*8a600*/  HMMA.1688.F32.TF32 R4, R204, R218, R4 ;  /* 0x000000dacc04723c */ /* 0x000fe60000081004 */
        /* <DEDUP_REMOVED lines=16> */
[C---:B---3--:R-:W-:Y:S06]  /*8a710*/  HMMA.1688.F32.TF32 R8, R212.reuse, R234, R16 ;  /* 0x000000ead408723c */ /* 0x048fec0000081010 */
[C---:B------:R-:W-:Y:S06]  /*8a720*/  HMMA.1688.F32.TF32 R16, R212.reuse, R238, R88 ;  /* 0x000000eed410723c */ /* 0x040fec0000081058 */
[C---:B------:R-:W-:Y:S11]  /*8a730*/  HMMA.1688.F32.TF32 R12, R212.reuse, R242, R84 ;  /* 0x000000f2d40c723c */ /* 0x040ff60000081054 */
[----:B------:R-:W-:Y:S04]  /*8a740*/  STL.64 [R1+0x900], R8 ;  /* 0x0009000801007387 */ /* 0x000fe80000100a00 */
[----:B------:R3:W-:Y:S02]  /*8a750*/  STL.64 [R1+0x908], R10 ;  /* 0x0009080a01007387 */ /* 0x0007e40000100a00 */
[----:B---3--:R-:W-:Y:S02]  /*8a760*/  HMMA.1688.F32.TF32 R8, R212, R246, R192 ;  /* 0x000000f6d408723c */ /* 0x008fe400000810c0 */
[----:B------:R-:W-:Y:S04]  /*8a770*/  STL.64 [R1+0x8e0], R16 ;  /* 0x0008e01001007387 */ /* 0x000fe80000100a00 */
[----:B------:R-:W-:Y:S04]  /*8a780*/  STL.64 [R1+0x8e8], R18 ;  /* 0x0008e81201007387 */ /* 0x000fe80000100a00 */
[----:B------:R3:W-:Y:S04]  /*8a790*/  STL.64 [R1+0x880], R12 ;  /* 0x0008800c01007387 */ /* 0x0007e80000100a00 */
[----:B------:R4:W-:Y:S04]  /*8a7a0*/  STL.64 [R1+0x888], R14 ;  /* 0x0008880e01007387 */ /* 0x0009e80000100a00 */
[----:B------:R-:W2:Y:S04]  /*8a7b0*/  LDL.LU R88, [R1+0xe80] ;  /* 0x000e800001587983 */ /* 0x000ea80000300800 */
[----:B------:R-:W-:Y:S04]  /*8a7c0*/  LDS R212, [R3+UR14+0xc200] ;  /* 0x00c2000e03d47984 */ /* 0x000fe80008000800 */
[----:B------:R1:W-:Y:S04]  /*8a7d0*/  STL.64 [R1+0xe0], R8 ;  /* 0x0000e00801007387 */ /* 0x0003e80000100a00 */
[----:B------:R1:W-:Y:S04]  /*8a7e0*/  STL.64 [R1+0xe8], R10 ;  /* 0x0000e80a01007387 */ /* 0x0003e80000100a00 */
        /* <DEDUP_REMOVED lines=21> */
[----:B-1----:R-:W4:Y:S04]  /*8a940*/  LDL.LU R8, [R1+0xef0] ;  /* 0x000ef00001087983 */ /* 0x002f280000300800 */
        /* <DEDUP_REMOVED lines=53> */
[----:B------:R-:W1:Y:S01]  /*8aca0*/  LDS R215, [R252+UR14+0xe200] ;  /* 0x00e2000efcd77984 */ /* 0x000e620008000800 */
[----:B--2---:R-:W-:Y:S07]  /*8acb0*/  HMMA.1688.F32.TF32 R52, R204, R222, R4 ;  /* 0x000000decc34723c */ /* 0x004fee0000081004 */
[----:B------:R-:W-:-:S02]  /*8acc0*/  IMAD.MOV.U32 R4, RZ, RZ, R248 ;  /* 0x000000ffff047224 */ /* 0x000fc400078e00f8 */
[----:B------:R-:W2:Y:S01]  /*8acd0*/  LDL.LU R248, [R1+0x7ea4] ;  /* 0x007ea40001f87983 */ /* 0x000ea20000300800 */
[----:B------:R-:W-:Y:S01]  /*8ace0*/  IMAD.MOV.U32 R5, RZ, RZ, R249 ;  /* 0x000000ffff057224 */ /* 0x000fe200078e00f9 */
[----:B------:R-:W-:Y:S01]  /*8acf0*/  MOV R7, R251 ;  /* 0x000000fb00077202 */ /* 0x000fe20000000f00 */
[----:B------:R-:W-:-:S11]  /*8ad00*/  IMAD.MOV.U32 R6, RZ, RZ, R250 ;  /* 0x000000ffff067224 */ /* 0x000fd600078e00fa */
[----:B------:R-:W-:Y:S04]  /*8ad10*/  STL.64 [R1+0xc0], R52 ;  /* 0x0000c03401007387 */ /* 0x000fe80000100a00 */
[----:B------:R-:W-:Y:S04]  /*8ad20*/  STL.64 [R1+0xc8], R54 ;  /* 0x0000c83601007387 */ /* 0x000fe80000100a00 */
[----:B------:R-:W2:Y:S04]  /*8ad30*/  LDL.LU R249, [R1+0x7ea0] ;  /* 0x007ea00001f97983 */ /* 0x000ea80000300800 */
[----:B------:R-:W2:Y:S04]  /*8ad40*/  LDL.LU R250, [R1+0x7e9c] ;  /* 0x007e9c0001fa7983 */ /* 0x000ea80000300800 */
[----:B------:R-:W2:Y:S01]  /*8ad50*/  LDL.LU R251, [R1+0x7e98] ;  /* 0x007e980001fb7983 */ /* 0x000ea20000300800 */
[C---:B---3--:R-:W-:Y:S06]  /*8ad60*/  HMMA.1688.F32.TF32 R48, R204.reuse, R226, R48 ;  /* 0x000000e2cc30723c */ /* 0x048fec0000081030 */
[----:B----4-:R-:W-:-:S15]  /*8ad70*/  HMMA.1688.F32.TF32 R44, R204, R230, R44 ;  /* 0x000000e6cc2c723c */ /* 0x010fde000008102c */
[----:B------:R-:W-:-:S02]  /*8ad80*/  NOP ;  /* 0x0000000000007918 */ /* 0x000fc40000000000 */
[----:B------:R-:W-:Y:S04]  /*8ad90*/  STL.64 [R1+0xb0], R48 ;  /* 0x0000b03001007387 */ /* 0x000fe80000100a00 */
[----:B------:R-:W-:Y:S04]  /*8ada0*/  STL.64 [R1+0xb8], R50 ;  /* 0x0000b83201007387 */ /* 0x000fe80000100a00 */
[----:B------:R-:W-:Y:S04]  /*8adb0*/  STL.64 [R1+0xa0], R44 ;  /* 0x0000a02c01007387 */ /* 0x000fe80000100a00 */
[----:B------:R3:W-:Y:S02]  /*8adc0*/  STL.64 [R1+0xa8], R46 ;  /* 0x0000a82e01007387 */ /* 0x0007e40000100a00 */
[C---:B---3--:R-:W-:Y:S06]  /*8add0*/  HMMA.1688.F32.TF32 R44, R204.reuse, R234, R144 ;  /* 0x000000eacc2c723c */ /* 0x048fec0000081090 */
[C---:B------:R-:W-:Y:S06]  /*8ade0*/  HMMA.1688.F32.TF32 R48, R204.reuse, R238, R40 ;  /* 0x000000eecc30723c */ /* 0x040fec0000081028 */
[----:B------:R-:W-:Y:S11]  /*8adf0*/  HMMA.1688.F32.TF32 R40, R204, R246, R32 ;  /* 0x000000f6cc28723c */ /* 0x000ff60000081020 */
[----:B------:R-:W-:Y:S04]  /*8ae00*/  STL.64 [R1+0x90], R44 ;  /* 0x0000902c01007387 */ /* 0x000fe80000100a00 */
[----:B------:R3:W-:Y:S01]  /*8ae10*/  STL.64 [R1+0x98], R46 ;  /* 0x0000982e01007387 */ /* 0x0007e20000100a00 */
[----:B------:R-:W-:Y:S06]  /*8ae20*/  HMMA.1688.F32.TF32 R32, R208, R222, R8 ;  /* 0x000000ded020723c */ /* 0x000fec0000081008 */
[----:B---3--:R-:W-:Y:S06]  /*8ae30*/  HMMA.1688.F32.TF32 R44, R204, R242, R36 ;  /* 0x000000f2cc2c723c */ /* 0x008fec0000081024 */
[C---:B------:R-:W-:Y:S01]  /*8ae40*/  HMMA.1688.F32.TF32 R28, R208.reuse, R230, R28 ;  /* 0x000000e6d01c723c */ /* 0x040fe2000008101c */
[----:B------:R-:W-:Y:S04]  /*8ae50*/  STL.64 [R1+0x80], R48 ;  /* 0x0000803001007387 */ /* 0x000fe80000100a00 */
[----:B------:R-:W-:Y:S01]  /*8ae60*/  LDS R204, [R3+UR14+0xc280] ;  /* 0x00c2800e03cc7984 */ /* 0x000fe20008000800 */
[C---:B------:R-:W-:Y:S06]  /*8ae70*/  HMMA.1688.F32.TF32 R36, R208.reuse, R218, R116 ;  /* 0x000000dad024723c */ /* 0x040fec0000081074 */
[C---:B------:R-:W-:Y:S01]  /*8ae80*/  HMMA.1688.F32.TF32 R8, R208.reuse, R226, R12 ;  /* 0x000000e2d008723c */ /* 0x040fe2000008100c */
[----:B------:R-:W-:Y:S04]  /*8ae90*/  LDS R206, [R3+UR14+0xe280] ;  /* 0x00e2800e03ce7984 */ /* 0x000fe80008000800 */
[----:B------:R-:W-:Y:S01]  /*8aea0*/  LDS R205, [R252+UR14+0xc280] ;  /* 0x00c2800efccd7984 */ /* 0x000fe20008000800 */
        /* <DEDUP_REMOVED lines=13> */
[----:B------:R-:W-:Y:S01]  /*8af80*/  STL.64 [R1+0x13a8], R30 ;  /* 0x0013a81e01007387 */ /* 0x000fe20000100a00 */
[C---:B---3--:R-:W-:Y:S03]  /*8af90*/  HMMA.1688.F32.TF32 R8, R208.reuse, R238, R20 ;  /* 0x000000eed008723c */ /* 0x048fe60000081014 */
[----:B------:R-:W-:Y:S04]  /*8afa0*/  STL.64 [R1+0x1390], R12 ;  /* 0x0013900c01007387 */ /* 0x000fe80000100a00 */
[----:B------:R3:W-:Y:S01]  /*8afb0*/  STL.64 [R1+0x1398], R14 ;  /* 0x0013980e01007387 */ /* 0x0007e20000100a00 */
[C---:B------:R-:W-:Y:S03]  /*8afc0*/  HMMA.1688.F32.TF32 R20, R208.reuse, R242, R196 ;  /* 0x000000f2d014723c */ /* 0x040fe600000810c4 */
[----:B------:R-:W4:Y:S03]  /*8afd0*/  LDS R207, [R252+UR14+0xe280] ;  /* 0x00e2800efccf7984 */ /* 0x000f260008000800 */
[----:B---3--:R-:W-:Y:S01]  /*8afe0*/  HMMA.1688.F32.TF32 R12, R208, R246, R16 ;  /* 0x000000f6d00c723c */ /* 0x008fe20000081010 */
[----:B------:R-:W-:Y:S04]  /*8aff0*/  LDS R208, [R0+UR14+0xc300] ;  /* 0x00c3000e00d07984 */ /* 0x000fe80008000800 */
[----:B------:R-:W-:Y:S04]  /*8b000*/  LDS R210, [R0+UR14+0xe300] ;  /* 0x00e3000e00d27984 */ /* 0x000fe80008000800 */
        /* <DEDUP_REMOVED lines=8> */
[----:B------:R-:W-:Y:S04]  /*8b090*/  LDS R209, [R2+UR14+0xc300] ;  /* 0x00c3000e02d17984 */ /* 0x000fe80008000800 */
[----:B------:R-:W4:Y:S01]  /*8b0a0*/  LDS R211, [R2+UR14+0xe300] ;  /* 0x00e3000e02d37984 */ /* 0x000f220008000800 */
[C---:B---3--:R-:W-:Y:S06]  /*8b0b0*/  HMMA.1688.F32.TF32 R12, R200.reuse, R226, R84 ;  /* 0x000000e2c80c723c */ /* 0x048fec0000081054 */
[----:B--2---:R-:W-:-:S15]  /*8b0c0*/  HMMA.1688.F32.TF32 R248, R200, R222, R248 ;  /* 0x000000dec8f8723c */ /* 0x004fde00000810f8 */
[----:B------:R-:W-:-:S08]  /*8b0d0*/  NOP ;  /* 0x0000000000007918 */ /* 0x000fd00000000000 */
[----:B------:R-:W-:Y:S04]  /*8b0e0*/  STL [R1+0x7ce4], R248 ;  /* 0x007ce4f801007387 */ /* 0x000fe80000100800 */
[----:B------:R-:W-:Y:S04]  /*8b0f0*/  STL.64 [R1], R8 ;  /* 0x0000000801007387 */ /* 0x000fe80000100a00 */
[----:B------:R2:W-:Y:S04]  /*8b100*/  STL.64 [R1+0x8], R10 ;  /* 0x0000080a01007387 */ /* 0x0005e80000100a00 */
[----:B------:R3:W-:Y:S04]  /*8b110*/  STL [R1+0x7ce0], R249 ;  /* 0x007ce0f901007387 */ /* 0x0007e80000100800 */
[----:B------:R1:W-:Y:S01]  /*8b120*/  STL [R1+0x7cdc], R250 ;  /* 0x007cdcfa01007387 */ /* 0x0003e20000100800 */
[----:B--2---:R-:W-:Y:S03]  /*8b130*/  HMMA.1688.F32.TF32 R8, R200, R230, R192 ;  /* 0x000000e6c808723c */ /* 0x004fe600000810c0 */
[----:B------:R2:W-:Y:S04]  /*8b140*/  STL [R1+0x7cd8], R251 ;  /* 0x007cd8fb01007387 */ /* 0x0005e80000100800 */
[----:B------:R4:W-:Y:S04]  /*8b150*/  STL.64 [R1+0x1370], R12 ;  /* 0x0013700c01007387 */ /* 0x0009e80000100a00 */
[----:B------:R4:W-:Y:S04]  /*8b160*/  STL.64 [R1+0x1378], R14 ;  /* 0x0013780e01007387 */ /* 0x0009e80000100a00 */
[----:B------:R-:W4:Y:S04]  /*8b170*/  LDL.LU R16, [R1+0xd40] ;  /* 0x000d400001107983 */ /* 0x000f280000300800 */
[----:B------:R4:W-:Y:S04]  /*8b180*/  STL.64 [R1+0x1550], R4 ;  /* 0x0015500401007387 */ /* 0x0009e80000100a00 */
        /* <DEDUP_REMOVED lines=14> */
[----:B---3--:R-:W-:-:S03]  /*8b270*/  IMAD.MOV.U32 R249, RZ, RZ, R9 ;  /* 0x000000fffff97224 */ /* 0x008fc600078e0009 */
[----:B------:R-:W3:Y:S01]  /*8b280*/  LDL.LU R29, [R1+0xdd4] ;  /* 0x000dd400011d7983 */ /* 0x000ee20000300800 */
[----:B-1----:R-:W-:-:S03]  /*8b290*/  IMAD.MOV.U32 R250, RZ, RZ, R10 ;  /* 0x000000fffffa7224 */ /* 0x002fc600078e000a */
[----:B------:R-:W3:Y:S01]  /*8b2a0*/  LDL.LU R30, [R1+0xdd8] ;  /* 0x000dd800011e7983 */ /* 0x000ee20000300800 */
[----:B--2---:R-:W-:-:S03]  /*8b2b0*/  MOV R251, R11 ;  /* 0x0000000b00fb7202 */ /* 0x004fc60000000f00 */
        /* <DEDUP_REMOVED lines=49> */
[----:B---3--:R-:W-:Y:S06]  /*8b5d0*/  HMMA.1688.F32.TF32 R32, R188, R218, R32 ;  /* 0x000000dabc20723c */ /* 0x008fec0000081020 */
[C---:B--2---:R-:W-:Y:S06]  /*8b5e0*/  HMMA.1688.F32.TF32 R40, R200.reuse, R242, R40 ;  /* 0x000000f2c828723c */ /* 0x044fec0000081028 */
[C---:B------:R-:W-:Y:S06]  /*8b5f0*/  HMMA.1688.F32.TF32 R44, R200.reuse, R238, R144 ;  /* 0x000000eec82c723c */ /* 0x040fec0000081090 */
[----:B------:R-:W-:Y:S01]  /*8b600*/  HMMA.1688.F32.TF32 R36, R200, R246, R36 ;  /* 0x000000f6c824723c */ /* 0x000fe20000081024 */
[----:B------:R-:W-:Y:S04]  /*8b610*/  LDS R200, [R0+UR14+0xc280] ;  /* 0x00c2800e00c87984 */ /* 0x000fe80008000800 */
[----:B------:R-:W-:-:S12]  /*8b620*/  LDS R202, [R0+UR14+0xe280] ;  /* 0x00e2800e00ca7984 */ /* 0x000fd80008000800 */
        /* <DEDUP_REMOVED lines=10> */
[C---:B------:R-:W-:Y:S01]  /*8b6d0*/  HMMA.1688.F32.TF32 R20, R188.reuse, R242, R20 ;  /* 0x000000f2bc14723c */ /* 0x040fe20000081014 */
[----:B------:R-:W2:Y:S05]  /*8b6e0*/  LDS R203, [R2+UR14+0xe280] ;  /* 0x00e2800e02cb7984 */ /* 0x000eaa0008000800 */
[----:B-1----:R-:W-:-:S15]  /*8b6f0*/  HMMA.1688.F32.TF32 R32, R188, R222, R116 ;  /* 0x000000debc20723c */ /* 0x002fde0000081074 */
[----:B------:R-:W-:-:S08]  /*8b700*/  NOP ;  /* 0x0000000000007918 */ /* 0x000fd00000000000 */
[----:B------:R-:W-:Y:S04]  /*8b710*/  STL.64 [R1+0x1330], R32 ;  /* 0x0013302001007387 */ /* 0x000fe80000100a00 */
[----:B------:R4:W-:Y:S04]  /*8b720*/  STL.64 [R1+0x1338], R34 ;  /* 0x0013382201007387 */ /* 0x0009e80000100a00 */
[----:B------:R-:W-:Y:S04]  /*8b730*/  STL.64 [R1+0x1320], R8 ;  /* 0x0013200801007387 */ /* 0x000fe80000100a00 */
[----:B------:R1:W-:Y:S01]  /*8b740*/  STL.64 [R1+0x1328], R10 ;  /* 0x0013280a01007387 */ /* 0x0003e20000100a00 */
[C---:B----4-:R-:W-:Y:S06]  /*8b750*/  HMMA.1688.F32.TF32 R32, R188.reuse, R230, R12 ;  /* 0x000000e6bc20723c */ /* 0x050fec000008100c */
[C---:B------:R-:W-:Y:S06]  /*8b760*/  HMMA.1688.F32.TF32 R12, R188.reuse, R234, R28 ;  /* 0x000000eabc0c723c */ /* 0x040fec000008101c */
[C---:B-1----:R-:W-:Y:S11]  /*8b770*/  HMMA.1688.F32.TF32 R8, R188.reuse, R238, R24 ;  /* 0x000000eebc08723c */ /* 0x042ff60000081018 */
[----:B------:R-:W-:Y:S04]  /*8b780*/  STL.64 [R1+0x1310], R32 ;  /* 0x0013102001007387 */ /* 0x000fe80000100a00 */
[----:B------:R-:W-:Y:S04]  /*8b790*/  STL.64 [R1+0x1318], R34 ;  /* 0x0013182201007387 */ /* 0x000fe80000100a00 */
[----:B------:R-:W-:Y:S04]  /*8b7a0*/  STL.64 [R1+0x1300], R12 ;  /* 0x0013000c01007387 */ /* 0x000fe80000100a00 */
[----:B------:R1:W-:Y:S04]  /*8b7b0*/  STL.64 [R1+0x1308], R14 ;  /* 0x0013080e01007387 */ /* 0x0003e80000100a00 */
[----:B------:R-:W-:Y:S04]  /*8b7c0*/  STL.64 [R1+0x12f0], R8 ;  /* 0x0012f00801007387 */ /* 0x000fe80000100a00 */
[----:B------:R3:W-:Y:S01]  /*8b7d0*/  STL.64 [R1+0x12f8], R10 ;  /* 0x0012f80a01007387 */ /* 0x0007e20000100a00 */
[----:B-1----:R-:W-:Y:S06]  /*8b7e0*/  HMMA.1688.F32.TF32 R12, R188, R246, R196 ;  /* 0x000000f6bc0c723c */ /* 0x002fec00000810c4 */
[C---:B---3--:R-:W-:Y:S01]  /*8b7f0*/  HMMA.1688.F32.TF32 R8, R212.reuse, R218, R16 ;  /* 0x000000dad408723c */ /* 0x048fe20000081010 */
[----:B------:R-:W-:Y:S04]  /*8b800*/  STL.64 [R1+0x12e0], R20 ;  /* 0x0012e01401007387 */ /* 0x000fe80000100a00 */
[----:B------:R-:W-:Y:S01]  /*8b810*/  STL.64 [R1+0x12e8], R22 ;  /* 0x0012e81601007387 */ /* 0x000fe20000100a00 */
[C---:B------:R-:W-:Y:S03]  /*8b820*/  HMMA.1688.F32.TF32 R4, R212.reuse, R234, R4 ;  /* 0x000000ead404723c */ /* 0x040fe60000081004 */
[----:B------:R-:W-:Y:S04]  /*8b830*/  LDS R188, [R3+UR14+0xc300] ;  /* 0x00c3000e03bc7984 */ /* 0x000fe80008000800 */
[----:B------:R-:W-:Y:S04]  /*8b840*/  LDS R190, [R3+UR14+0xe300] ;  /* 0x00e3000e03be7984 */ /* 0x000fe80008000800 */
[----:B------:R-:W-:Y:S04]  /*8b850*/  STL.64 [R1+0x3e0], R12 ;  /* 0x0003e00c01007387 */ /* 0x000fe80000100a00 */
[----:B------:R-:W-:Y:S04]  /*8b860*/  STL.64 [R1+0x3e8], R14 ;  /* 0x0003e80e01007387 */ /* 0x000fe80000100a00 */
[----:B------:R-:W-:Y:S04]  /*8b870*/  STL.64 [R1+0x3f0], R8 ;  /* 0x0003f00801007387 */ /* 0x000fe80000100a00 */
[----:B------:R1:W-:Y:S04]  /*8b880*/  STL.64 [R1+0x3f8], R10 ;  /* 0x0003f80a01007387 */ /* 0x0003e80000100a00 */
[----:B------:R-:W-:Y:S04]  /*8b890*/  LDS R189, [R252+UR14+0xc300] ;  /* 0x00c3000efcbd7984 */ /* 0x000fe80008000800 */
[----:B------:R-:W3:Y:S01]  /*8b8a0*/  LDS R191, [R252+UR14+0xe300] ;  /* 0x00e3000efcbf7984 */ /* 0x000ee20008000800 */
[----:B-1----:R-:W-:-:S15]  /*8b8b0*/  HMMA.1688.F32.TF32 R8, R212, R222, R88 ;  /* 0x000000ded408723c */ /* 0x002fde0000081058 */
[----:B------:R-:W-:-:S08]  /*8b8c0*/  NOP ;  /* 0x0000000000007918 */ /* 0x000fd00000000000 */
[----:B------:R-:W-:Y:S04]  /*8b8d0*/  STL.64 [R1+0x400], R8 ;  /* 0x0004000801007387 */ /* 0x000fe80000100a00 */
[----:B------:R1:W-:Y:S02]  /*8b8e0*/  STL.64 [R1+0x408], R10 ;  /* 0x0004080a01007387 */ /* 0x0003e40000100a00 */
[----:B-1----:R-:W-:-:S15]  /*8b8f0*/  HMMA.1688.F32.TF32 R8, R212, R226, R84 ;  /* 0x000000e2d408723c */ /* 0x002fde0000081054 */
[----:B------:R-:W-:-:S08]  /*8b900*/  NOP ;  /* 0x0000000000007918 */ /* 0x000fd00000000000 */
[----:B------:R-:W-:Y:S04]  /*8b910*/  STL.64 [R1+0x12d0], R8 ;  /* 0x0012d00801007387 */ /* 0x000fe80000100a00 */
[----:B------:R1:W-:Y:S02]  /*8b920*/  STL.64 [R1+0x12d8], R10 ;  /* 0x0012d80a01007387 */ /* 0x0003e40000100a00 */
[----:B-1----:R-:W-:-:S15]  /*8b930*/  HMMA.1688.F32.TF32 R8, R212, R230, R192 ;  /* 0x000000e6d408723c */ /* 0x002fde00000810c0 */
[----:B------:R-:W-:-:S08]  /*8b940*/  NOP ;  /* 0x0000000000007918 */ /* 0x000fd00000000000 */
[----:B------:R1:W-:Y:S04]  /*8b950*/  STL.64 [R1+0x12c0], R8 ;  /* 0x0012c00801007387 */ /* 0x0003e80000100a00 */
[----:B------:R4:W-:Y:S04]  /*8b960*/  STL.64 [R1+0x12c8], R10 ;  /* 0x0012c80a01007387 */ /* 0x0009e80000100a00 */
[----:B------:R-:W3:Y:S04]  /*8b970*/  LDL.LU R192, [R1+0xac0] ;  /* 0x000ac00001c07983 */ /* 0x000ee80000300800 */
[----:B------:R2:W-:Y:S04]  /*8b980*/  STL.64 [R1+0x12b0], R4 ;  /* 0x0012b00401007387 */ /* 0x0005e80000100a00 */
        /* <DEDUP_REMOVED lines=102> */
[----:B------:R-:W2:Y:S04]  /*8bff0*/  LDL.LU R6, [R1+0xaa8] ;  /* 0x000aa80001067983 */ /* 0x000ea80000300800 */
[----:B------:R-:W2:Y:S01]  /*8c000*/  LDL.LU R7, [R1+0xaac] ;  /* 0x000aac0001077983 */ /* 0x000ea20000300800 */
[----:B---3--:R-:W-:Y:S06]  /*8c010*/  HMMA.1688.F32.TF32 R8, R204, R234, R8 ;  /* 0x000000eacc08723c */ /* 0x008fec0000081008 */
[----:B------:R-:W-:Y:S06]  /*8c020*/  HMMA.1688.F32.TF32 R20, R208, R218, R20 ;  /* 0x000000dad014723c */ /* 0x000fec0000081014 */
[C---:B----4-:R-:W-:Y:S06]  /*8c030*/  HMMA.1688.F32.TF32 R56, R200.reuse, R230, R56 ;  /* 0x000000e6c838723c */ /* 0x050fec0000081038 */
[C---:B------:R-:W-:Y:S06]  /*8c040*/  HMMA.1688.F32.TF32 R64, R200.reuse, R222, R64 ;  /* 0x000000dec840723c */ /* 0x040fec0000081040 */
[----:B------:R-:W-:Y:S06]  /*8c050*/  HMMA.1688.F32.TF32 R68, R200, R218, R68 ;  /* 0x000000dac844723c */ /* 0x000fec0000081044 */
[C---:B------:R-:W-:Y:S06]  /*8c060*/  HMMA.1688.F32.TF32 R72, R212.reuse, R246, R72 ;  /* 0x000000f6d448723c */ /* 0x040fec0000081048 */
[C---:B------:R-:W-:Y:S06]  /*8c070*/  HMMA.1688.F32.TF32 R92, R212.reuse, R238, R92 ;  /* 0x000000eed45c723c */ /* 0x040fec000008105c */
[----:B------:R-:W-:Y:S01]  /*8c080*/  HMMA.1688.F32.TF32 R172, R212, R242, R172 ;  /* 0x000000f2d4ac723c */ /* 0x000fe200000810ac */
[----:B------:R-:W-:Y:S04]  /*8c090*/  LDS R212, [R0+UR14+0xc380] ;  /* 0x00c3800e00d47984 */ /* 0x000fe80008000800 */
[----:B------:R-:W-:Y:S01]  /*8c0a0*/  LDS R214, [R0+UR14+0xe380] ;  /* 0x00e3800e00d67984 */ /* 0x000fe20008000800 */
[C---:B------:R-:W-:Y:S11]  /*8c0b0*/  HMMA.1688.F32.TF32 R60, R200.reuse, R226, R60 ;  /* 0x000000e2c83c723c */ /* 0x040ff6000008103c */
[----:B------:R-:W-:Y:S04]  /*8c0c0*/  STL.64 [R1+0x12a0], R92 ;  /* 0x0012a05c01007387 */ /* 0x000fe80000100a00 */
[----:B------:R1:W-:Y:S04]  /*8c0d0*/  STL.64 [R1+0x12a8], R94 ;  /* 0x0012a85e01007387 */ /* 0x0003e80000100a00 */
[----:B------:R-:W-:Y:S04]  /*8c0e0*/  LDS R213, [R2+UR14+0xc380] ;  /* 0x00c3800e02d57984 */ /* 0x000fe80008000800 */
[----:B------:R-:W3:Y:S01]  /*8c0f0*/  LDS R215, [R2+UR14+0xe380] ;  /* 0x00e3800e02d77984 */ /* 0x000ee20008000800 */
[C---:B------:R-:W-:Y:S03]  /*8c100*/  HMMA.1688.F32.TF32 R52, R200.reuse, R234, R52 ;  /* 0x000000eac834723c */ /* 0x040fe60000081034 */
[----:B-1----:R-:W4:Y:S04]  /*8c110*/  LDL.LU.64 R94, [R1+0x7e90] ;  /* 0x007e9000015e7983 */ /* 0x002f280000300a00 */
[----:B------:R-:W4:Y:S04]  /*8c120*/  LDL.LU.64 R92, [R1+0x7e88] ;  /* 0x007e8800015c7983 */ /* 0x000f280000300a00 */
        /* <DEDUP_REMOVED lines=14> */
[C---:B-1----:R-:W-:Y:S06]  /*8c210*/  HMMA.1688.F32.TF32 R56, R200.reuse, R238, R48 ;  /* 0x000000eec838723c */ /* 0x042fec0000081030 */
[C---:B------:R-:W-:Y:S06]  /*8c220*/  HMMA.1688.F32.TF32 R48, R200.reuse, R246, R144 ;  /* 0x000000f6c830723c */ /* 0x040fec0000081090 */
[----:B---3--:R-:W-:Y:S01]  /*8c230*/  HMMA.1688.F32.TF32 R52, R200, R242, R44 ;  /* 0x000000f2c834723c */ /* 0x008fe2000008102c */
[----:B------:R-:W-:Y:S04]  /*8c240*/  LDS R200, [R3+UR14+0xc400] ;  /* 0x00c4000e03c87984 */ /* 0x000fe80008000800 */
[----:B------:R-:W-:Y:S01]  /*8c250*/  LDS R202, [R3+UR14+0xe400] ;  /* 0x00e4000e03ca7984 */ /* 0x000fe20008000800 */
[C---:B------:R-:W-:Y:S03]  /*8c260*/  HMMA.1688.F32.TF32 R44, R204.reuse, R218, R40 ;  /* 0x000000dacc2c723c */ /* 0x040fe60000081028 */
[----:B------:R-:W-:Y:S03]  /*8c270*/  LDS R201, [R252+UR14+0xc400] ;  /* 0x00c4000efcc97984 */ /* 0x000fe60008000800 */
[C---:B------:R-:W-:Y:S06]  /*8c280*/  HMMA.1688.F32.TF32 R40, R204.reuse, R222, R36 ;  /* 0x000000decc28723c */ /* 0x040fec0000081024 */
[C---:B------:R-:W-:Y:S01]  /*8c290*/  HMMA.1688.F32.TF32 R32, R204.reuse, R226, R32 ;  /* 0x000000e2cc20723c */ /* 0x040fe20000081020 */
[----:B------:R-:W-:Y:S04]  /*8c2a0*/  STL.64 [R1+0xd80], R56 ;  /* 0x000d803801007387 */ /* 0x000fe80000100a00 */
        /* <DEDUP_REMOVED lines=15> */
[C---:B-1----:R-:W-:Y:S03]  /*8c3a0*/  HMMA.1688.F32.TF32 R32, R204.reuse, R238, R12 ;  /* 0x000000eecc20723c */ /* 0x042fe6000008100c */
[----:B------:R-:W-:Y:S03]  /*8c3b0*/  STL.64 [R1+0x1270], R8 ;  /* 0x0012700801007387 */ /* 0x000fe60000100a00 */
[C---:B------:R-:W-:Y:S01]  /*8c3c0*/  HMMA.1688.F32.TF32 R12, R204.reuse, R242, R28 ;  /* 0x000000f2cc0c723c */ /* 0x040fe2000008101c */
[----:B------:R1:W-:Y:S05]  /*8c3d0*/  STL.64 [R1+0x1278], R10 ;  /* 0x0012780a01007387 */ /* 0x0003ea0000100a00 */
[----:B-1----:R-:W-:Y:S01]  /*8c3e0*/  HMMA.1688.F32.TF32 R8, R204, R246, R24 ;  /* 0x000000f6cc08723c */ /* 0x002fe20000081018 */
[----:B------:R-:W-:Y:S10]  /*8c3f0*/  LDS R204, [R0+UR14+0xc400] ;  /* 0x00c4000e00cc7984 */ /* 0x000ff40008000800 */
[----:B------:R-:W-:Y:S04]  /*8c400*/  STL.64 [R1+0x1260], R32 ;  /* 0x0012602001007387 */ /* 0x000fe80000100a00 */
[----:B------:R-:W-:Y:S04]  /*8c410*/  STL.64 [R1+0x1268], R34 ;  /* 0x0012682201007387 */ /* 0x000fe80000100a00 */
[----:B------:R-:W-:Y:S04]  /*8c420*/  STL.64 [R1+0x1250], R12 ;  /* 0x0012500c01007387 */ /* 0x000fe80000100a00 */
[----:B------:R1:W-:Y:S01]  /*8c430*/  STL.64 [R1+0x1258], R14 ;  /* 0x0012580e01007387 */ /* 0x0003e20000100a00 */
[C---:B--2---:R-:W-:Y:S03]  /*8c440*/  HMMA.1688.F32.TF32 R4, R208.reuse, R242, R4 ;  /* 0x000000f2d004723c */ /* 0x044fe60000081004 */
[----:B------:R-:W-:Y:S04]  /*8c450*/  LDS R206, [R0+UR14+0xe400] ;  /* 0x00e4000e00ce7984 */ /* 0x000fe80008000800 */
[----:B------:R-:W-:Y:S01]  /*8c460*/  STL.64 [R1+0xd40], R8 ;  /* 0x000d400801007387 */ /* 0x000fe20000100a00 */
[C---:B-1----:R-:W-:Y:S03]  /*8c470*/  HMMA.1688.F32.TF32 R12, R208.reuse, R222, R196 ;  /* 0x000000ded00c723c */ /* 0x042fe600000810c4 */
        /* <DEDUP_REMOVED lines=8> */
[----:B------:R1:W-:Y:S08]  /*8c500*/  STL.64 [R1+0xd28], R14 ;  /* 0x000d280e01007387 */ /* 0x0003f00000100a00 */
[----:B------:R-:W-:Y:S01]  /*8c510*/  STL.64 [R1+0xd10], R8 ;  /* 0x000d100801007387 */ /* 0x000fe20000100a00 */
[C---:B-1----:R-:W-:Y:S03]  /*8c520*/  HMMA.1688.F32.TF32 R12, R208.reuse, R234, R84 ;  /* 0x000000ead00c723c */ /* 0x042fe60000081054 */
[----:B------:R1:W-:Y:S03]  /*8c530*/  STL.64 [R1+0xd18], R10 ;  /* 0x000d180a01007387 */ /* 0x0003e60000100a00 */
[----:B-1----:R-:W-:Y:S01]  /*8c540*/  HMMA.1688.F32.TF32 R8, R208, R238, R192 ;  /* 0x000000eed008723c */ /* 0x002fe200000810c0 */
[----:B------:R-:W-:Y:S04]  /*8c550*/  STL.64 [R1+0x1240], R16 ;  /* 0x0012401001007387 */ /* 0x000fe80000100a00 */
[----:B------:R-:W-:-:S12]  /*8c560*/  STL.64 [R1+0x1248], R18 ;  /* 0x0012481201007387 */ /* 0x000fd80000100a00 */
[----:B------:R1:W-:Y:S04]  /*8c570*/  STL.64 [R1+0x1230], R12 ;  /* 0x0012300c01007387 */ /* 0x0003e80000100a00 */
[----:B------:R2:W-:Y:S04]  /*8c580*/  STL.64 [R1+0x1238], R14 ;  /* 0x0012380e01007387 */ /* 0x0005e80000100a00 */
[----:B------:R-:W3:Y:S04]  /*8c590*/  LDL.LU R196, [R1+0x9b0] ;  /* 0x0009b00001c47983 */ /* 0x000ee80000300800 */
[----:B------:R2:W-:Y:S04]  /*8c5a0*/  STL.64 [R1+0x1520], R8 ;  /* 0x0015200801007387 */ /* 0x0005e80000100a00 */
[----:B------:R4:W-:Y:S04]  /*8c5b0*/  STL.64 [R1+0x1528], R10 ;  /* 0x0015280a01007387 */ /* 0x0009e80000100a00 */
        /* <DEDUP_REMOVED lines=15> */
[----:B--2---:R-:W3:Y:S04]  /*8c6b0*/  LDL.LU R14, [R1+0x9f8] ;  /* 0x0009f800010e7983 */ /* 0x004ee80000300800 */
[----:B------:R-:W3:Y:S04]  /*8c6c0*/  LDL.LU R15, [R1+0x9fc] ;  /* 0x0009fc00010f7983 */ /* 0x000ee80000300800 */
[----:B------:R-:W2:Y:S04]  /*8c6d0*/  LDL.LU R8, [R1+0xa00] ;  /* 0x000a000001087983 */ /* 0x000ea80000300800 */
[----:B------:R-:W2:Y:S04]  /*8c6e0*/  LDL.LU R9, [R1+0xa04] ;  /* 0x000a040001097983 */ /* 0x000ea80000300800 */
[----:B----4-:R-:W2:Y:S04]  /*8c6f0*/  LDL.LU R10, [R1+0xa08] ;  /* 0x000a0800010a7983 */ /* 0x010ea80000300800 */
        /* <DEDUP_REMOVED lines=42> */
[----:B----4-:R-:W-:Y:S06]  /*8c9a0*/  HMMA.1688.F32.TF32 R36, R188, R218, R36 ;  /* 0x000000dabc24723c */ /* 0x010fec0000081024 */
[----:B--2---:R-:W-:Y:S01]  /*8c9b0*/  HMMA.1688.F32.TF32 R40, R208, R246, R40 ;  /* 0x000000f6d028723c */ /* 0x004fe20000081028 */
[----:B------:R-:W-:Y:S04]  /*8c9c0*/  LDS R208, [R3+UR14+0xc380] ;  /* 0x00c3800e03d07984 */ /* 0x000fe80008000800 */
[----:B------:R-:W-:Y:S01]  /*8c9d0*/  LDS R210, [R3+UR14+0xe380] ;  /* 0x00e3800e03d27984 */ /* 0x000fe20008000800 */
[C---:B------:R-:W-:Y:S03]  /*8c9e0*/  HMMA.1688.F32.TF32 R24, R188.reuse, R242, R24 ;  /* 0x000000f2bc18723c */ /* 0x040fe60000081018 */
[----:B------:R-:W-:Y:S04]  /*8c9f0*/  LDS R209, [R252+UR14+0xc380] ;  /* 0x00c3800efcd17984 */ /* 0x000fe80008000800 */
[----:B------:R-:W1:Y:S01]  /*8ca00*/  LDS R211, [R252+UR14+0xe380] ;  /* 0x00e3800efcd37984 */ /* 0x000e620008000800 */
[C---:B------:R-:W-:Y:S09]  /*8ca10*/  HMMA.1688.F32.TF32 R32, R188.reuse, R222, R32 ;  /* 0x000000debc20723c */ /* 0x040ff20000081020 */
[----:B------:R-:W-:Y:S04]  /*8ca20*/  STL.64 [R1+0x1220], R40 ;  /* 0x0012202801007387 */ /* 0x000fe80000100a00 */
[----:B------:R-:W-:Y:S04]  /*8ca30*/  STL.64 [R1+0x1228], R42 ;  /* 0x0012282a01007387 */ /* 0x000fe80000100a00 */
[----:B------:R-:W-:Y:S04]  /*8ca40*/  STL.64 [R1+0x1210], R36 ;  /* 0x0012102401007387 */ /* 0x000fe80000100a00 */
[----:B------:R2:W-:Y:S04]  /*8ca50*/  STL.64 [R1+0x1218], R38 ;  /* 0x0012182601007387 */ /* 0x0005e80000100a00 */
[----:B------:R-:W-:Y:S04]  /*8ca60*/  STL.64 [R1+0x1200], R32 ;  /* 0x0012002001007387 */ /* 0x000fe80000100a00 */
[----:B------:R3:W-:Y:S01]  /*8ca70*/  STL.64 [R1+0x1208], R34 ;  /* 0x0012082201007387 */ /* 0x0007e20000100a00 */
[C---:B--2---:R-:W-:Y:S06]  /*8ca80*/  HMMA.1688.F32.TF32 R36, R188.reuse, R226, R116 ;  /* 0x000000e2bc24723c */ /* 0x044fec0000081074 */
[C---:B---3--:R-:W-:Y:S06]  /*8ca90*/  HMMA.1688.F32.TF32 R32, R188.reuse, R230, R8 ;  /* 0x000000e6bc20723c */ /* 0x048fec0000081008 */
[C---:B------:R-:W-:Y:S11]  /*8caa0*/  HMMA.1688.F32.TF32 R8, R188.reuse, R238, R28 ;  /* 0x000000eebc08723c */ /* 0x040ff6000008101c */
        /* <DEDUP_REMOVED lines=8> */
[----:B--2---:R-:W-:Y:S06]  /*8cb30*/  HMMA.1688.F32.TF32 R12, R188, R246, R20 ;  /* 0x000000f6bc0c723c */ /* 0x004fec0000081014 */
[C---:B---3--:R-:W-:Y:S01]  /*8cb40*/  HMMA.1688.F32.TF32 R8, R212.reuse, R218, R196 ;  /* 0x000000dad408723c */ /* 0x048fe200000810c4 */
[----:B------:R-:W-:Y:S04]  /*8cb50*/  STL.64 [R1+0x11b0], R24 ;  /* 0x0011b01801007387 */ /* 0x000fe80000100a00 */
[----:B------:R-:W-:Y:S04]  /*8cb60*/  STL.64 [R1+0x11b8], R26 ;  /* 0x0011b81a01007387 */ /* 0x000fe80000100a00 */
[----:B------:R-:W-:Y:S04]  /*8cb70*/  LDS R188, [R0+UR14+0xc480] ;  /* 0x00c4800e00bc7984 */ /* 0x000fe80008000800 */
[----:B------:R-:W-:Y:S04]  /*8cb80*/  LDS R190, [R0+UR14+0xe480] ;  /* 0x00e4800e00be7984 */ /* 0x000fe80008000800 */
[----:B------:R-:W-:Y:S04]  /*8cb90*/  STL.64 [R1+0x730], R12 ;  /* 0x0007300c01007387 */ /* 0x000fe80000100a00 */
[----:B------:R-:W-:Y:S04]  /*8cba0*/  STL.64 [R1+0x738], R14 ;  /* 0x0007380e01007387 */ /* 0x000fe80000100a00 */
[----:B------:R-:W-:Y:S04]  /*8cbb0*/  STL.64 [R1+0x4c0], R8 ;  /* 0x0004c00801007387 */ /* 0x000fe80000100a00 */
[----:B------:R2:W-:Y:S01]  /*8cbc0*/  STL.64 [R1+0x4c8], R10 ;  /* 0x0004c80a01007387 */ /* 0x0005e20000100a00 */
[C---:B------:R-:W-:Y:S03]  /*8cbd0*/  HMMA.1688.F32.TF32 R4, R212.reuse, R238, R4 ;  /* 0x000000eed404723c */ /* 0x040fe60000081004 */
[----:B------:R-:W-:Y:S04]  /*8cbe0*/  LDS R189, [R2+UR14+0xc480] ;  /* 0x00c4800e02bd7984 */ /* 0x000fe80008000800 */
[----:B------:R-:W3:Y:S01]  /*8cbf0*/  LDS R191, [R2+UR14+0xe480] ;  /* 0x00e4800e02bf7984 */ /* 0x000ee20008000800 */
[----:B--2---:R-:W-:-:S15]  /*8cc00*/  HMMA.1688.F32.TF32 R8, R212, R222, R16 ;  /* 0x000000ded408723c */ /* 0x004fde0000081010 */
[----:B------:R-:W-:-:S08]  /*8cc10*/  NOP ;  /* 0x0000000000007918 */ /* 0x000fd00000000000 */
        /* <DEDUP_REMOVED lines=44> */
[----:B--2---:R-:W2:Y:S04]  /*8cee0*/  LDL.LU R8, [R1+0x7d0] ;  /* 0x0007d00001087983 */ /* 0x004ea80000300800 */
[----:B------:R-:W2:Y:S04]  /*8cef0*/  LDL.LU R9, [R1+0x7d4] ;  /* 0x0007d40001097983 */ /* 0x000ea80000300800 */
[----:B----4-:R-:W2:Y:S04]  /*8cf00*/  LDL.LU R10, [R1+0x7d8] ;  /* 0x0007d800010a7983 */ /* 0x010ea80000300800 */
        /* <DEDUP_REMOVED lines=65> */
[----:B-1----:R-:W4:Y:S04]  /*8d320*/  LDL.LU R4, [R1+0x6f0] ;  /* 0x0006f00001047983 */ /* 0x002f280000300800 */
[----:B------:R-:W4:Y:S04]  /*8d330*/  LDL.LU R5, [R1+0x6f4] ;  /* 0x0006f40001057983 */ /* 0x000f280000300800 */
[----:B------:R-:W4:Y:S04]  /*8d340*/  LDL.LU R6, [R1+0x6f8] ;  /* 0x0006f80001067983 */ /* 0x000f280000300800 */
[----:B------:R-:W4:Y:S01]  /*8d350*/  LDL.LU R7, [R1+0x6fc] ;  /* 0x0006fc0001077983 */ /* 0x000f220000300800 */
[C---:B--2---:R-:W-:Y:S06]  /*8d360*/  HMMA.1688.F32.TF32 R172, R212.reuse, R242, R172 ;  /* 0x000000f2d4ac723c */ /* 0x044fec00000810ac */
[----:B---3--:R-:W-:-:S15]  /*8d370*/  HMMA.1688.F32.TF32 R212, R212, R246, R72 ;  /* 0x000000f6d4d4723c */ /* 0x008fde0000081048 */
[----:B------:R-:W-:-:S02]  /*8d380*/  NOP ;  /* 0x0000000000007918 */ /* 0x000fc40000000000 */
        /* <DEDUP_REMOVED lines=10> */
[----:B------:R-:W2:Y:S04]  /*8d430*/  LDL.LU R214, [R1+0x8d8] ;  /* 0x0008d80001d67983 */ /* 0x000ea80000300800 */
[----:B------:R-:W2:Y:S01]  /*8d440*/  LDL.LU R215, [R1+0x8dc] ;  /* 0x0008dc0001d77983 */ /* 0x000ea20000300800 */
[C---:B----4-:R-:W-:Y:S06]  /*8d450*/  HMMA.1688.F32.TF32 R68, R208.reuse, R218, R68 ;  /* 0x000000dad044723c */ /* 0x050fec0000081044 */
[C---:B------:R-:W-:Y:S06]  /*8d460*/  HMMA.1688.F32.TF32 R64, R208.reuse, R222, R64 ;  /* 0x000000ded040723c */ /* 0x040fec0000081040 */
[C---:B------:R-:W-:Y:S06]  /*8d470*/  HMMA.1688.F32.TF32 R60, R208.reuse, R226, R60 ;  /* 0x000000e2d03c723c */ /* 0x040fec000008103c */
[C---:B------:R-:W-:Y:S06]  /*8d480*/  HMMA.1688.F32.TF32 R56, R208.reuse, R234, R56 ;  /* 0x000000ead038723c */ /* 0x040fec0000081038 */
[C---:B------:R-:W-:Y:S01]  /*8d490*/  HMMA.1688.F32.TF32 R52, R208.reuse, R238, R52 ;  /* 0x000000eed034723c */ /* 0x040fe20000081034 */
[----:B------:R-:W-:Y:S05]  /*8d4a0*/  STL.64 [R1+0xcf0], R68 ;  /* 0x000cf04401007387 */ /* 0x000fea0000100a00 */
[C---:B------:R-:W-:Y:S01]  /*8d4b0*/  HMMA.1688.F32.TF32 R48, R208.reuse, R242, R48 ;  /* 0x000000f2d030723c */ /* 0x040fe20000081030 */
        /* <DEDUP_REMOVED lines=11> */
[C---:B--2---:R-:W-:Y:S06]  /*8d570*/  HMMA.1688.F32.TF32 R212, R208.reuse, R230, R212 ;  /* 0x000000e6d0d4723c */ /* 0x044fec00000810d4 */
[----:B------:R-:W-:-:S15]  /*8d580*/  HMMA.1688.F32.TF32 R208, R208, R246, R44 ;  /* 0x000000f6d0d0723c */ /* 0x000fde000008102c */
[----:B------:R-:W-:-:S02]  /*8d590*/  NOP ;  /* 0x0000000000007918 */ /* 0x000fc40000000000 */
[----:B------:R-:W-:Y:S04]  /*8d5a0*/  STL.64 [R1+0x7c0], R212 ;  /* 0x0007c0d401007387 */ /* 0x000fe80000100a00 */
[----:B------:R-:W-:Y:S04]  /*8d5b0*/  STL.64 [R1+0x7c8], R214 ;  /* 0x0007c8d601007387 */ /* 0x000fe80000100a00 */
[----:B------:R-:W-:Y:S04]  /*8d5c0*/  STL.64 [R1+0x7b0], R56 ;  /* 0x0007b03801007387 */ /* 0x000fe80000100a00 */
[----:B------:R1:W-:Y:S01]  /*8d5d0*/  STL.64 [R1+0x7b8], R58 ;  /* 0x0007b83a01007387 */ /* 0x0003e20000100a00 */
[----:B------:R-:W-:Y:S03]  /*8d5e0*/  HMMA.1688.F32.TF32 R144, R204, R222, R144 ;  /* 0x000000decc90723c */ /* 0x000fe60000081090 */
[----:B------:R-:W-:Y:S03]  /*8d5f0*/  LDS R212, [R3+UR14+0xc480] ;  /* 0x00c4800e03d47984 */ /* 0x000fe60008000800 */
[-C--:B------:R-:W-:Y:S01]  /*8d600*/  HMMA.1688.F32.TF32 R28, R200, R218.reuse, R28 ;  /* 0x000000dac81c723c */ /* 0x080fe2000008101c */
[----:B------:R-:W-:Y:S04]  /*8d610*/  LDS R214, [R3+UR14+0xe480] ;  /* 0x00e4800e03d67984 */ /* 0x000fe80008000800 */
[----:B-1----:R-:W2:Y:S04]  /*8d620*/  LDL.LU.64 R58, [R1+0x7e30] ;  /* 0x007e3000013a7983 */ /* 0x002ea80000300a00 */
[----:B------:R-:W2:Y:S04]  /*8d630*/  LDL.LU.64 R56, [R1+0x7e28] ;  /* 0x007e280001387983 */ /* 0x000ea80000300a00 */
[----:B------:R-:W-:Y:S04]  /*8d640*/  STL.64 [R1+0x700], R52 ;  /* 0x0007003401007387 */ /* 0x000fe80000100a00 */
[----:B------:R1:W-:Y:S04]  /*8d650*/  STL.64 [R1+0x708], R54 ;  /* 0x0007083601007387 */ /* 0x0003e80000100a00 */
[----:B------:R-:W-:Y:S04]  /*8d660*/  LDS R213, [R252+UR14+0xc480] ;  /* 0x00c4800efcd57984 */ /* 0x000fe80008000800 */
[----:B------:R-:W3:Y:S04]  /*8d670*/  LDS R215, [R252+UR14+0xe480] ;  /* 0x00e4800efcd77984 */ /* 0x000ee80008000800 */
[----:B-1----:R-:W4:Y:S04]  /*8d680*/  LDL.LU.64 R54, [R1+0x7e20] ;  /* 0x007e200001367983 */ /* 0x002f280000300a00 */
[----:B------:R-:W4:Y:S04]  /*8d690*/  LDL.LU.64 R52, [R1+0x7e18] ;  /* 0x007e180001347983 */ /* 0x000f280000300a00 */
[----:B------:R-:W-:Y:S04]  /*8d6a0*/  STL.64 [R1+0x6c0], R48 ;  /* 0x0006c03001007387 */ /* 0x000fe80000100a00 */
[----:B------:R1:W-:Y:S04]  /*8d6b0*/  STL.64 [R1+0x6c8], R50 ;  /* 0x0006c83201007387 */ /* 0x0003e80000100a00 */
[----:B-1----:R-:W2:Y:S04]  /*8d6c0*/  LDL.LU.64 R50, [R1+0x7e10] ;  /* 0x007e100001327983 */ /* 0x002ea80000300a00 */
[----:B------:R-:W2:Y:S04]  /*8d6d0*/  LDL.LU.64 R48, [R1+0x7e08] ;  /* 0x007e080001307983 */ /* 0x000ea80000300a00 */
[----:B------:R-:W4:Y:S04]  /*8d6e0*/  LDL.LU.64 R46, [R1+0x7e00] ;  /* 0x007e0000012e7983 */ /* 0x000f280000300a00 */
[----:B------:R-:W4:Y:S04]  /*8d6f0*/  LDL.LU.64 R44, [R1+0x7df8] ;  /* 0x007df800012c7983 */ /* 0x000f280000300a00 */
[----:B------:R1:W-:Y:S04]  /*8d700*/  STL.64 [R1+0x470], R208 ;  /* 0x000470d001007387 */ /* 0x0003e80000100a00 */
[----:B------:R3:W-:Y:S04]  /*8d710*/  STL.64 [R1+0x478], R210 ;  /* 0x000478d201007387 */ /* 0x0007e80000100a00 */
[----:B-1----:R-:W2:Y:S04]  /*8d720*/  LDL.LU R208, [R1+0x850] ;  /* 0x0008500001d07983 */ /* 0x002ea80000300800 */
[----:B------:R-:W2:Y:S04]  /*8d730*/  LDL.LU R209, [R1+0x854] ;  /* 0x0008540001d17983 */ /* 0x000ea80000300800 */
[----:B---3--:R-:W2:Y:S04]  /*8d740*/  LDL.LU R210, [R1+0x858] ;  /* 0x0008580001d27983 */ /* 0x008ea80000300800 */
[----:B------:R-:W2:Y:S02]  /*8d750*/  LDL.LU R211, [R1+0x85c] ;  /* 0x00085c0001d37983 */ /* 0x000ea40000300800 */
[----:B--2---:R-:W-:-:S15]  /*8d760*/  HMMA.1688.F32.TF32 R208, R204, R218, R208 ;  /* 0x000000daccd0723c */ /* 0x004fde00000810d0 */
[----:B------:R-:W-:-:S08]  /*8d770*/  NOP ;  /* 0x0000000000007918 */ /* 0x000fd00000000000 */
[----:B------:R-:W-:Y:S04]  /*8d780*/  STL.64 [R1+0x6b0], R208 ;  /* 0x0006b0d001007387 */ /* 0x000fe80000100a00 */
[----:B------:R1:W-:Y:S04]  /*8d790*/  STL.64 [R1+0x6b8], R210 ;  /* 0x0006b8d201007387 */ /* 0x0003e80000100a00 */
[----:B------:R-:W-:Y:S04]  /*8d7a0*/  STL.64 [R1+0x690], R144 ;  /* 0x0006909001007387 */ /* 0x000fe80000100a00 */
[----:B------:R2:W-:Y:S01]  /*8d7b0*/  STL.64 [R1+0x698], R146 ;  /* 0x0006989201007387 */ /* 0x0005e20000100a00 */
[C---:B-1----:R-:W-:Y:S06]  /*8d7c0*/  HMMA.1688.F32.TF32 R208, R204.reuse, R226, R40 ;  /* 0x000000e2ccd0723c */ /* 0x042fec0000081028 */
[C---:B------:R-:W-:Y:S06]  /*8d7d0*/  HMMA.1688.F32.TF32 R40, R204.reuse, R234, R32 ;  /* 0x000000eacc28723c */ /* 0x040fec0000081020 */
[C---:B--2---:R-:W-:Y:S06]  /*8d7e0*/  HMMA.1688.F32.TF32 R144, R204.reuse, R230, R36 ;  /* 0x000000e6cc90723c */ /* 0x044fec0000081024 */
        /* <DEDUP_REMOVED lines=15> */
[----:B------:R1:W-:Y:S02]  /*8d8e0*/  STL.64 [R1+0x688], R10 ;  /* 0x0006880a01007387 */ /* 0x0003e40000100a00 */
[C---:B-1----:R-:W-:Y:S02]  /*8d8f0*/  HMMA.1688.F32.TF32 R8, R200.reuse, R226, R20 ;  /* 0x000000e2c808723c */ /* 0x042fe40000081014 */
[----:B------:R-:W-:Y:S04]  /*8d900*/  STL.64 [R1+0x640], R28 ;  /* 0x0006401c01007387 */ /* 0x000fe80000100a00 */
[----:B------:R-:W-:Y:S01]  /*8d910*/  STL.64 [R1+0x648], R30 ;  /* 0x0006481e01007387 */ /* 0x000fe20000100a00 */
[C---:B------:R-:W-:Y:S03]  /*8d920*/  HMMA.1688.F32.TF32 R20, R200.reuse, R230, R196 ;  /* 0x000000e6c814723c */ /* 0x040fe600000810c4 */
        /* <DEDUP_REMOVED lines=16> */
[-C--:B-1----:R-:W-:Y:S03]  /*8da30*/  HMMA.1688.F32.TF32 R8, R188, R218.reuse, R4 ;  /* 0x000000dabc08723c */ /* 0x082fe60000081004 */
[----:B------:R1:W-:Y:S04]  /*8da40*/  STL.64 [R1+0x14e0], R16 ;  /* 0x0014e01001007387 */ /* 0x0003e80000100a00 */
[----:B------:R2:W-:Y:S04]  /*8da50*/  STL.64 [R1+0x14e8], R18 ;  /* 0x0014e81201007387 */ /* 0x0005e80000100a00 */
[----:B------:R-:W3:Y:S04]  /*8da60*/  LDL.LU R4, [R1+0x550] ;  /* 0x0005500001047983 */ /* 0x000ee80000300800 */
[----:B------:R-:W-:Y:S04]  /*8da70*/  STL.64 [R1+0x10e0], R12 ;  /* 0x0010e00c01007387 */ /* 0x000fe80000100a00 */
[----:B------:R-:W-:Y:S04]  /*8da80*/  STL.64 [R1+0x10e8], R14 ;  /* 0x0010e80e01007387 */ /* 0x000fe80000100a00 */
[----:B------:R-:W-:Y:S04]  /*8da90*/  LDS R201, [R2+UR14+0xc500] ;  /* 0x00c5000e02c97984 */ /* 0x000fe80008000800 */
        /* <DEDUP_REMOVED lines=74> */
[----:B----4-:R-:W-:Y:S06]  /*8df40*/  HMMA.1688.F32.TF32 R8, R212, R218, R8 ;  /* 0x000000dad408723c */ /* 0x010fec0000081008 */
[C---:B---3--:R-:W-:Y:S06]  /*8df50*/  HMMA.1688.F32.TF32 R204, R188.reuse, R234, R204 ;  /* 0x000000eabccc723c */ /* 0x048fec00000810cc */
[C---:B--2---:R-:W-:Y:S06]  /*8df60*/  HMMA.1688.F32.TF32 R40, R188.reuse, R226, R40 ;  /* 0x000000e2bc28723c */ /* 0x044fec0000081028 */
[C---:B------:R-:W-:Y:S06]  /*8df70*/  HMMA.1688.F32.TF32 R144, R188.reuse, R222, R144 ;  /* 0x000000debc90723c */ /* 0x040fec0000081090 */
[----:B------:R-:W-:-:S15]  /*8df80*/  HMMA.1688.F32.TF32 R36, R188, R230, R36 ;  /* 0x000000e6bc24723c */ /* 0x000fde0000081024 */
[----:B------:R-:W-:-:S02]  /*8df90*/  NOP ;  /* 0x0000000000007918 */ /* 0x000fc40000000000 */
[----:B------:R-:W-:Y:S04]  /*8dfa0*/  STL.64 [R1+0x10c0], R144 ;  /* 0x0010c09001007387 */ /* 0x000fe80000100a00 */
[----:B------:R2:W-:Y:S01]  /*8dfb0*/  STL.64 [R1+0x10c8], R146 ;  /* 0x0010c89201007387 */ /* 0x0005e20000100a00 */
[C---:B------:R-:W-:Y:S03]  /*8dfc0*/  HMMA.1688.F32.TF32 R208, R188.reuse, R238, R208 ;  /* 0x000000eebcd0723c */ /* 0x040fe600000810d0 */
[----:B--2---:R-:W2:Y:S04]  /*8dfd0*/  LDL.LU.64 R146, [R1+0x7df0] ;  /* 0x007df00001927983 */ /* 0x004ea80000300a00 */
[----:B------:R-:W2:Y:S04]  /*8dfe0*/  LDL.LU.64 R144, [R1+0x7de8] ;  /* 0x007de80001907983 */ /* 0x000ea80000300a00 */
[----:B------:R-:W-:Y:S04]  /*8dff0*/  STL.64 [R1+0x10b0], R40 ;  /* 0x0010b02801007387 */ /* 0x000fe80000100a00 */
[----:B------:R3:W-:Y:S04]  /*8e000*/  STL.64 [R1+0x10b8], R42 ;  /* 0x0010b82a01007387 */ /* 0x0007e80000100a00 */
[----:B---3--:R-:W3:Y:S04]  /*8e010*/  LDL.LU.64 R42, [R1+0x7de0] ;  /* 0x007de000012a7983 */ /* 0x008ee80000300a00 */
[----:B------:R-:W3:Y:S04]  /*8e020*/  LDL.LU.64 R40, [R1+0x7dd8] ;  /* 0x007dd80001287983 */ /* 0x000ee80000300a00 */
[----:B------:R-:W-:Y:S04]  /*8e030*/  STL.64 [R1+0x10a0], R36 ;  /* 0x0010a02401007387 */ /* 0x000fe80000100a00 */
[----:B------:R4:W-:Y:S04]  /*8e040*/  STL.64 [R1+0x10a8], R38 ;  /* 0x0010a82601007387 */ /* 0x0009e80000100a00 */
[----:B----4-:R-:W4:Y:S04]  /*8e050*/  LDL.LU.64 R38, [R1+0x7dd0] ;  /* 0x007dd00001267983 */ /* 0x010f280000300a00 */
[----:B------:R-:W4:Y:S04]  /*8e060*/  LDL.LU.64 R36, [R1+0x7dc8] ;  /* 0x007dc80001247983 */ /* 0x000f280000300a00 */
[----:B------:R-:W-:Y:S04]  /*8e070*/  STL.64 [R1+0x1090], R204 ;  /* 0x001090cc01007387 */ /* 0x000fe80000100a00 */
[----:B------:R1:W-:Y:S02]  /*8e080*/  STL.64 [R1+0x1098], R206 ;  /* 0x001098ce01007387 */ /* 0x0003e40000100a00 */
[C---:B-1----:R-:W-:Y:S06]  /*8e090*/  HMMA.1688.F32.TF32 R204, R188.reuse, R242, R32 ;  /* 0x000000f2bccc723c */ /* 0x042fec0000081020 */
[----:B------:R-:W-:Y:S01]  /*8e0a0*/  HMMA.1688.F32.TF32 R32, R188, R246, R116 ;  /* 0x000000f6bc20723c */ /* 0x000fe20000081074 */
[----:B------:R-:W-:Y:S04]  /*8e0b0*/  STL.64 [R1+0x1080], R208 ;  /* 0x001080d001007387 */ /* 0x000fe80000100a00 */
[----:B------:R-:W-:Y:S01]  /*8e0c0*/  STL.64 [R1+0x1088], R210 ;  /* 0x001088d201007387 */ /* 0x000fe20000100a00 */
[----:B------:R-:W-:Y:S03]  /*8e0d0*/  HMMA.1688.F32.TF32 R4, R200, R226, R4 ;  /* 0x000000e2c804723c */ /* 0x000fe60000081004 */
[----:B------:R-:W-:Y:S04]  /*8e0e0*/  LDS R208, [R3+UR14+0xc500] ;  /* 0x00c5000e03d07984 */ /* 0x000fe80008000800 */
[----:B------:R-:W-:Y:S04]  /*8e0f0*/  LDS R210, [R3+UR14+0xe500] ;  /* 0x00e5000e03d27984 */ /* 0x000fe80008000800 */
[----:B------:R-:W-:Y:S04]  /*8e100*/  STL.64 [R1+0x1070], R204 ;  /* 0x001070cc01007387 */ /* 0x000fe80000100a00 */
[----:B------:R-:W-:Y:S04]  /*8e110*/  STL.64 [R1+0x1078], R206 ;  /* 0x001078ce01007387 */ /* 0x000fe80000100a00 */
[----:B------:R-:W-:Y:S04]  /*8e120*/  STL.64 [R1+0x620], R32 ;  /* 0x0006202001007387 */ /* 0x000fe80000100a00 */
[----:B------:R-:W-:Y:S04]  /*8e130*/  STL.64 [R1+0x628], R34 ;  /* 0x0006282201007387 */ /* 0x000fe80000100a00 */
[----:B------:R-:W-:Y:S04]  /*8e140*/  STL.64 [R1+0x610], R8 ;  /* 0x0006100801007387 */ /* 0x000fe80000100a00 */
[----:B------:R1:W-:Y:S04]  /*8e150*/  STL.64 [R1+0x618], R10 ;  /* 0x0006180a01007387 */ /* 0x0003e80000100a00 */
[----:B------:R-:W-:Y:S04]  /*8e160*/  LDS R209, [R252+UR14+0xc500] ;  /* 0x00c5000efcd17984 */ /* 0x000fe80008000800 */
[----:B------:R-:W2:Y:S01]  /*8e170*/  LDS R211, [R252+UR14+0xe500] ;  /* 0x00e5000efcd37984 */ /* 0x000ea20008000800 */
[C---:B-1----:R-:W-:Y:S03]  /*8e180*/  HMMA.1688.F32.TF32 R8, R212.reuse, R222, R12 ;  /* 0x000000ded408723c */ /* 0x042fe6000008100c */
[----:B------:R-:W-:Y:S04]  /*8e190*/  LDS R204, [R0+UR14+0xc580] ;  /* 0x00c5800e00cc7984 */ /* 0x000fe80008000800 */
[----:B------:R-:W-:Y:S04]  /*8e1a0*/  LDS R206, [R0+UR14+0xe580] ;  /* 0x00e5800e00ce7984 */ /* 0x000fe80008000800 */
[----:B------:R-:W-:Y:S04]  /*8e1b0*/  LDS R205, [R2+UR14+0xc580] ;  /* 0x00c5800e02cd7984 */ /* 0x000fe80008000800 */
[----:B------:R-:W1:Y:S04]  /*8e1c0*/  LDS R207, [R2+UR14+0xe580] ;  /* 0x00e5800e02cf7984 */ /* 0x000e680008000800 */
[----:B------:R-:W-:Y:S04]  /*8e1d0*/  LDS R188, [R3+UR14+0xc580] ;  /* 0x00c5800e03bc7984 */ /* 0x000fe80008000800 */
[----:B------:R-:W-:Y:S04]  /*8e1e0*/  LDS R190, [R3+UR14+0xe580] ;  /* 0x00e5800e03be7984 */ /* 0x000fe80008000800 */
        /* <DEDUP_REMOVED lines=20> */
[----:B------:R-:W-:Y:S06]  /*8e330*/  HMMA.1688.F32.TF32 R16, R212, R246, R88 ;  /* 0x000000f6d410723c */ /* 0x000fec0000081058 */
[C---:B-1----:R-:W-:Y:S10]  /*8e340*/  HMMA.1688.F32.TF32 R12, R200.reuse, R218, R84 ;  /* 0x000000dac80c723c */ /* 0x042ff40000081054 */
[----:B------:R-:W-:Y:S04]  /*8e350*/  STL.64 [R1+0x7a0], R8 ;  /* 0x0007a00801007387 */ /* 0x000fe80000100a00 */
[----:B------:R1:W-:Y:S02]  /*8e360*/  STL.64 [R1+0x7a8], R10 ;  /* 0x0007a80a01007387 */ /* 0x0003e40000100a00 */
[C---:B-1----:R-:W-:Y:S02]  /*8e370*/  HMMA.1688.F32.TF32 R8, R200.reuse, R222, R192 ;  /* 0x000000dec808723c */ /* 0x042fe400000810c0 */
[----:B------:R-:W-:Y:S04]  /*8e380*/  STL.64 [R1+0x5f0], R16 ;  /* 0x0005f01001007387 */ /* 0x000fe80000100a00 */
[----:B------:R-:W-:Y:S04]  /*8e390*/  STL.64 [R1+0x5f8], R18 ;  /* 0x0005f81201007387 */ /* 0x000fe80000100a00 */
[----:B------:R1:W-:Y:S04]  /*8e3a0*/  STL.64 [R1+0x5e0], R12 ;  /* 0x0005e00c01007387 */ /* 0x0003e80000100a00 */
[----:B------:R2:W-:Y:S04]  /*8e3b0*/  STL.64 [R1+0x5e8], R14 ;  /* 0x0005e80e01007387 */ /* 0x0005e80000100a00 */
[----:B------:R-:W3:Y:S05]  /*8e3c0*/  LDL.LU R84, [R1+0x120] ;  /* 0x0001200001547983 */ /* 0x000eea0000300800 */
        /* <DEDUP_REMOVED lines=19> */
[----:B----4-:R-:W2:Y:S04]  /*8e500*/  LDL.LU R8, [R1+0x4f0] ;  /* 0x0004f00001087983 */ /* 0x010ea80000300800 */
        /* <DEDUP_REMOVED lines=40> */
[C---:B----4-:R-:W-:Y:S06]  /*8e790*/  HMMA.1688.F32.TF32 R212, R200.reuse, R230, R212 ;  /* 0x000000e6c8d4723c */ /* 0x050fec00000810d4 */
[C---:B---3--:R-:W-:Y:S06]  /*8e7a0*/  HMMA.1688.F32.TF32 R32, R200.reuse, R234, R32 ;  /* 0x000000eac820723c */ /* 0x048fec0000081020 */
[C---:B------:R-:W-:Y:S06]  /*8e7b0*/  HMMA.1688.F32.TF32 R116, R200.reuse, R238, R116 ;  /* 0x000000eec874723c */ /* 0x040fec0000081074 */
[----:B------:R-:W-:Y:S05]  /*8e7c0*/  HMMA.1688.F32.TF32 R200, R200, R246, R12 ;  /* 0x000000f6c8c8723c */ /* 0x000fea000008100c */
        /* <DEDUP_REMOVED lines=15> */
[----:B------:R-:W3:Y:S04]  /*8e8c0*/  LDS R215, [R2+UR14+0xe600] ;  /* 0x00e6000e02d77984 */ /* 0x000ee80008000800 */
[----:B-1----:R-:W4:Y:S04]  /*8e8d0*/  LDL.LU.64 R118, [R1+0x7db0] ;  /* 0x007db00001767983 */ /* 0x002f280000300a00 */
[----:B------:R-:W4:Y:S04]  /*8e8e0*/  LDL.LU.64 R116, [R1+0x7da8] ;  /* 0x007da80001747983 */ /* 0x000f280000300a00 */
[----:B------:R-:W-:Y:S04]  /*8e8f0*/  STL.64 [R1+0x580], R8 ;  /* 0x0005800801007387 */ /* 0x000fe80000100a00 */
[----:B------:R1:W-:Y:S04]  /*8e900*/  STL.64 [R1+0x588], R10 ;  /* 0x0005880a01007387 */ /* 0x0003e80000100a00 */
[----:B-1----:R-:W3:Y:S04]  /*8e910*/  LDL.LU.64 R10, [R1+0x7da0] ;  /* 0x007da000010a7983 */ /* 0x002ee80000300a00 */
[----:B------:R-:W3:Y:S04]  /*8e920*/  LDL.LU.64 R8, [R1+0x7d98] ;  /* 0x007d980001087983 */ /* 0x000ee80000300a00 */
[----:B------:R-:W2:Y:S04]  /*8e930*/  LDL.LU.64 R14, [R1+0x7d90] ;  /* 0x007d9000010e7983 */ /* 0x000ea80000300a00 */
[----:B------:R-:W2:Y:S04]  /*8e940*/  LDL.LU.64 R12, [R1+0x7d88] ;  /* 0x007d8800010c7983 */ /* 0x000ea80000300a00 */
[----:B------:R1:W-:Y:S04]  /*8e950*/  STL.64 [R1+0x510], R200 ;  /* 0x000510c801007387 */ /* 0x0003e80000100a00 */
[----:B------:R1:W-:Y:S04]  /*8e960*/  STL.64 [R1+0x518], R202 ;  /* 0x000518ca01007387 */ /* 0x0003e80000100a00 */
[----:B-1----:R-:W4:Y:S04]  /*8e970*/  LDL.LU R200, [R1+0x4d0] ;  /* 0x0004d00001c87983 */ /* 0x002f280000300800 */
[----:B------:R-:W4:Y:S04]  /*8e980*/  LDL.LU R201, [R1+0x4d4] ;  /* 0x0004d40001c97983 */ /* 0x000f280000300800 */
[----:B------:R-:W4:Y:S04]  /*8e990*/  LDL.LU R202, [R1+0x4d8] ;  /* 0x0004d80001ca7983 */ /* 0x000f280000300800 */
[----:B------:R-:W4:Y:S02]  /*8e9a0*/  LDL.LU R203, [R1+0x4dc] ;  /* 0x0004dc0001cb7983 */ /* 0x000f240000300800 */
[----:B----4-:R-:W-:-:S15]  /*8e9b0*/  HMMA.1688.F32.TF32 R200, R208, R218, R200 ;  /* 0x000000dad0c8723c */ /* 0x010fde00000810c8 */
[----:B------:R-:W-:-:S08]  /*8e9c0*/  NOP ;  /* 0x0000000000007918 */ /* 0x000fd00000000000 */
[----:B------:R1:W-:Y:S04]  /*8e9d0*/  STL [R1+0x7cd4], R200 ;  /* 0x007cd4c801007387 */ /* 0x0003e80000100800 */
[----:B------:R4:W-:Y:S04]  /*8e9e0*/  STL [R1+0x7cd0], R201 ;  /* 0x007cd0c901007387 */ /* 0x0009e80000100800 */
[----:B------:R3:W-:Y:S04]  /*8e9f0*/  STL [R1+0x7ccc], R202 ;  /* 0x007cccca01007387 */ /* 0x0007e80000100800 */
[----:B------:R2:W-:Y:S04]  /*8ea00*/  STL [R1+0x7cc8], R203 ;  /* 0x007cc8cb01007387 */ /* 0x0005e80000100800 */
[----:B-1----:R-:W2:Y:S04]  /*8ea10*/  LDL.LU R200, [R1+0x20] ;  /* 0x0000200001c87983 */ /* 0x002ea80000300800 */
[----:B----4-:R-:W4:Y:S04]  /*8ea20*/  LDL.LU R201, [R1+0x24] ;  /* 0x0000240001c97983 */ /* 0x010f280000300800 */
[----:B---3--:R-:W4:Y:S04]  /*8ea30*/  LDL.LU R202, [R1+0x28] ;  /* 0x0000280001ca7983 */ /* 0x008f280000300800 */
[----:B--2---:R-:W4:Y:S04]  /*8ea40*/  LDL.LU R203, [R1+0x2c] ;  /* 0x00002c0001cb7983 */ /* 0x004f280000300800 */
[----:B------:R-:W-:Y:S04]  /*8ea50*/  STL.64 [R1+0x570], R28 ;  /* 0x0005701c01007387 */ /* 0x000fe80000100a00 */
[----:B------:R1:W-:Y:S04]  /*8ea60*/  STL.64 [R1+0x578], R30 ;  /* 0x0005781e01007387 */ /* 0x0003e80000100a00 */
[----:B-1----:R-:W2:Y:S04]  /*8ea70*/  LDL.LU.64 R30, [R1+0x7d80] ;  /* 0x007d8000011e7983 */ /* 0x002ea80000300a00 */
[----:B------:R-:W2:Y:S04]  /*8ea80*/  LDL.LU.64 R28, [R1+0x7d78] ;  /* 0x007d7800011c7983 */ /* 0x000ea80000300a00 */
[----:B------:R-:W-:Y:S04]  /*8ea90*/  STL.64 [R1+0x560], R24 ;  /* 0x0005601801007387 */ /* 0x000fe80000100a00 */
[----:B------:R1:W-:Y:S04]  /*8eaa0*/  STL.64 [R1+0x568], R26 ;  /* 0x0005681a01007387 */ /* 0x0003e80000100a00 */
[----:B-1----:R-:W3:Y:S04]  /*8eab0*/  LDL.LU.64 R26, [R1+0x7d70] ;  /* 0x007d7000011a7983 */ /* 0x002ee80000300a00 */
[----:B------:R-:W3:Y:S04]  /*8eac0*/  LDL.LU.64 R24, [R1+0x7d68] ;  /* 0x007d680001187983 */ /* 0x000ee80000300a00 */
[----:B------:R-:W-:Y:S04]  /*8ead0*/  STL.64 [R1+0x1020], R20 ;  /* 0x0010201401007387 */ /* 0x000fe80000100a00 */
[----:B------:R1:W-:Y:S04]  /*8eae0*/  STL.64 [R1+0x1028], R22 ;  /* 0x0010281601007387 */ /* 0x0003e80000100a00 */
[----:B-1----:R-:W2:Y:S04]  /*8eaf0*/  LDL.LU.64 R22, [R1+0x7d60] ;  /* 0x007d600001167983 */ /* 0x002ea80000300a00 */
[----:B------:R-:W2:Y:S04]  /*8eb00*/  LDL.LU.64 R20, [R1+0x7d58] ;  /* 0x007d580001147983 */ /* 0x000ea80000300a00 */
[----:B------:R-:W-:Y:S04]  /*8eb10*/  STL.64 [R1+0x1010], R196 ;  /* 0x001010c401007387 */ /* 0x000fe80000100a00 */
[----:B------:R1:W-:Y:S04]  /*8eb20*/  STL.64 [R1+0x1018], R198 ;  /* 0x001018c601007387 */ /* 0x0003e80000100a00 */
[----:B-1----:R-:W4:Y:S04]  /*8eb30*/  LDL.LU.64 R198, [R1+0x7d50] ;  /* 0x007d500001c67983 */ /* 0x002f280000300a00 */
[----:B------:R-:W3:Y:S01]  /*8eb40*/  LDL.LU.64 R196, [R1+0x7d48] ;  /* 0x007d480001c47983 */ /* 0x000ee20000300a00 */
[C---:B------:R-:W-:Y:S06]  /*8eb50*/  HMMA.1688.F32.TF32 R16, R208.reuse, R238, R16 ;  /* 0x000000eed010723c */ /* 0x040fec0000081010 */
[C---:B------:R-:W-:Y:S06]  /*8eb60*/  HMMA.1688.F32.TF32 R88, R208.reuse, R242, R88 ;  /* 0x000000f2d058723c */ /* 0x040fec0000081058 */
[----:B------:R-:W-:Y:S06]  /*8eb70*/  HMMA.1688.F32.TF32 R208, R208, R246, R84 ;  /* 0x000000f6d0d0723c */ /* 0x000fec0000081054 */
[C---:B------:R-:W-:Y:S06]  /*8eb80*/  HMMA.1688.F32.TF32 R192, R204.reuse, R218, R192 ;  /* 0x000000daccc0723c */ /* 0x040fec00000810c0 */
[----:B------:R-:W-:Y:S01]  /*8eb90*/  HMMA.1688.F32.TF32 R4, R204, R222, R4 ;  /* 0x000000decc04723c */ /* 0x000fe20000081004 */
[----:B------:R-:W-:Y:S04]  /*8eba0*/  STL.64 [R1+0x1000], R16 ;  /* 0x0010001001007387 */ /* 0x000fe80000100a00 */
[----:B------:R1:W-:Y:S04]  /*8ebb0*/  STL.64 [R1+0x1008], R18 ;  /* 0x0010081201007387 */ /* 0x0003e80000100a00 */
[----:B-1----:R-:W2:Y:S04]  /*8ebc0*/  LDL.LU.64 R18, [R1+0x7d40] ;  /* 0x007d400001127983 */ /* 0x002ea80000300a00 */
[----:B------:R-:W2:Y:S04]  /*8ebd0*/  LDL.LU.64 R16, [R1+0x7d38] ;  /* 0x007d380001107983 */ /* 0x000ea80000300a00 */
[----:B------:R-:W-:Y:S04]  /*8ebe0*/  STL.64 [R1+0xff0], R88 ;  /* 0x000ff05801007387 */ /* 0x000fe80000100a00 */
[----:B------:R1:W-:Y:S04]  /*8ebf0*/  STL.64 [R1+0xff8], R90 ;  /* 0x000ff85a01007387 */ /* 0x0003e80000100a00 */
[----:B-1----:R-:W2:Y:S04]  /*8ec00*/  LDL.LU.64 R90, [R1+0x7d30] ;  /* 0x007d3000015a7983 */ /* 0x002ea80000300a00 */
[----:B------:R-:W2:Y:S04]  /*8ec10*/  LDL.LU.64 R88, [R1+0x7d28] ;  /* 0x007d280001587983 */ /* 0x000ea80000300a00 */
[----:B------:R-:W2:Y:S04]  /*8ec20*/  LDL.LU.64 R86, [R1+0x7d20] ;  /* 0x007d200001567983 */ /* 0x000ea80000300a00 */
[----:B------:R-:W2:Y:S04]  /*8ec30*/  LDL.LU.64 R84, [R1+0x7d18] ;  /* 0x007d180001547983 */ /* 0x000ea80000300a00 */
[----:B------:R-:W-:Y:S04]  /*8ec40*/  STL.64 [R1+0x550], R208 ;  /* 0x000550d001007387 */ /* 0x000fe80000100a00 */
[----:B------:R4:W-:Y:S02]  /*8ec50*/  STL.64 [R1+0x558], R210 ;  /* 0x000558d201007387 */ /* 0x0009e40000100a00 */
[----:B----4-:R-:W-:Y:S01]  /*8ec60*/  IMAD.MOV.U32 R210, RZ, RZ, R198 ;  /* 0x000000ffffd27224 */ /* 0x010fe200078e00c6 */
[----:B------:R-:W-:Y:S01]  /*8ec70*/  MOV R211, R199 ;  /* 0x000000c700d37202 */ /* 0x000fe20000000f00 */
[----:B---3--:R-:W-:-:S02]  /*8ec80*/  IMAD.MOV.U32 R208, RZ, RZ, R196 ;  /* 0x000000ffffd07224 */ /* 0x008fc400078e00c4 */
[----:B------:R-:W3:Y:S01]  /*8ec90*/  LDL.LU R196, [R1+0x7d14] ;  /* 0x007d140001c47983 */ /* 0x000ee20000300800 */
[----:B------:R-:W-:-:S03]  /*8eca0*/  IMAD.MOV.U32 R209, RZ, RZ, R197 ;  /* 0x000000ffffd17224 */ /* 0x000fc600078e00c5 */
[----:B------:R-:W3:Y:S04]  /*8ecb0*/  LDL.LU R197, [R1+0x7d10] ;  /* 0x007d100001c57983 */ /* 0x000ee80000300800 */
[----:B------:R-:W3:Y:S04]  /*8ecc0*/  LDL.LU R198, [R1+0x7d0c] ;  /* 0x007d0c0001c67983 */ /* 0x000ee80000300800 */
[----:B------:R-:W3:Y:S04]  /*8ecd0*/  LDL.LU R199, [R1+0x7d08] ;  /* 0x007d080001c77983 */ /* 0x000ee80000300800 */
[----:B------:R-:W-:Y:S04]  /*8ece0*/  STL.64 [R1+0x540], R192 ;  /* 0x000540c001007387 */ /* 0x000fe80000100a00 */
[----:B------:R1:W-:Y:S04]  /*8ecf0*/  STL.64 [R1+0x548], R194 ;  /* 0x000548c201007387 */ /* 0x0003e80000100a00 */
[----:B-1----:R-:W4:Y:S04]  /*8ed00*/  LDL.LU.64 R194, [R1+0x7d00] ;  /* 0x007d000001c27983 */ /* 0x002f280000300a00 */
[----:B------:R-:W4:Y:S04]  /*8ed10*/  LDL.LU.64 R192, [R1+0x7cf8] ;  /* 0x007cf80001c07983 */ /* 0x000f280000300a00 */
[----:B------:R-:W-:Y:S04]  /*8ed20*/  STL.64 [R1+0x530], R4 ;  /* 0x0005300401007387 */ /* 0x000fe80000100a00 */
[----:B------:R1:W-:Y:S04]  /*8ed30*/  STL.64 [R1+0x538], R6 ;  /* 0x0005380601007387 */ /* 0x0003e80000100a00 */
[----:B-1----:R-:W2:Y:S04]  /*8ed40*/  LDL.LU.64 R6, [R1+0x7cf0] ;  /* 0x007cf00001067983 */ /* 0x002ea80000300a00 */
[----:B------:R-:W2:Y:S01]  /*8ed50*/  LDL.LU.64 R4, [R1+0x7ce8] ;  /* 0x007ce80001047983 */ /* 0x000ea20000300a00 */
[----:B------:R-:W-:-:S15]  /*8ed60*/  HMMA.1688.F32.TF32 R200, R204, R226, R200 ;  /* 0x000000e2ccc8723c */ /* 0x000fde00000810c8 */
[----:B------:R-:W-:-:S08]  /*8ed70*/  NOP ;  /* 0x0000000000007918 */ /* 0x000fd00000000000 */
[----:B------:R1:W-:Y:S04]  /*8ed80*/  STL.64 [R1+0x520], R200 ;  /* 0x000520c801007387 */ /* 0x0003e80000100a00 */
[----:B------:R1:W-:Y:S01]  /*8ed90*/  STL.64 [R1+0x528], R202 ;  /* 0x000528ca01007387 */ /* 0x0003e20000100a00 */
[C---:B----4-:R-:W-:Y:S06]  /*8eda0*/  HMMA.1688.F32.TF32 R192, R204.reuse, R234, R192 ;  /* 0x000000eaccc0723c */ /* 0x050fec00000810c0 */
[----:B--2---:R-:W-:-:S15]  /*8edb0*/  HMMA.1688.F32.TF32 R4, R204, R230, R4 ;  /* 0x000000e6cc04723c */ /* 0x004fde0000081004 */
[----:B------:R-:W-:-:S03]  /*8edc0*/  NOP ;  /* 0x0000000000007918 */ /* 0x000fc60000000000 */
[----:B-1----:R-:W-:Y:S02]  /*8edd0*/  IMAD.MOV.U32 R200, RZ, RZ, R192 ;  /* 0x000000ffffc87224 */ /* 0x002fe400078e00c0 */
[----:B------:R-:W-:Y:S01]  /*8ede0*/  IMAD.MOV.U32 R201, RZ, RZ, R193 ;  /* 0x000000ffffc97224 */ /* 0x000fe200078e00c1 */
[----:B------:R-:W-:Y:S01]  /*8edf0*/  MOV R203, R195 ;  /* 0x000000c300cb7202 */ /* 0x000fe20000000f00 */
[----:B------:R-:W-:Y:S01]  /*8ee00*/  IMAD.MOV.U32 R202, RZ, RZ, R194 ;  /* 0x000000ffffca7224 */ /* 0x000fe200078e00c2 */
[----:B------:R-:W-:Y:S04]  /*8ee10*/  STL.64 [R1+0xfe0], R4 ;  /* 0x000fe00401007387 */ /* 0x000fe80000100a00 */
[----:B------:R1:W-:Y:S04]  /*8ee20*/  STL.64 [R1+0xfe8], R6 ;  /* 0x000fe80601007387 */ /* 0x0003e80000100a00 */
[----:B------:R-:W2:Y:S04]  /*8ee30*/  LDL.LU R192, [R1+0x100] ;  /* 0x0001000001c07983 */ /* 0x000ea80000300800 */
[----:B------:R-:W2:Y:S04]  /*8ee40*/  LDL.LU R193, [R1+0x104] ;  /* 0x0001040001c17983 */ /* 0x000ea80000300800 */
[----:B------:R-:W2:Y:S04]  /*8ee50*/  LDL.LU R194, [R1+0x108] ;  /* 0x0001080001c27983 */ /* 0x000ea80000300800 */
[----:B------:R-:W2:Y:S01]  /*8ee60*/  LDL.LU R195, [R1+0x10c] ;  /* 0x00010c0001c37983 */ /* 0x000ea20000300800 */
[C---:B---3--:R-:W-:Y:S06]  /*8ee70*/  HMMA.1688.F32.TF32 R196, R204.reuse, R238, R196 ;  /* 0x000000eeccc4723c */ /* 0x048fec00000810c4 */
[C---:B-1----:R-:W-:Y:S06]  /*8ee80*/  HMMA.1688.F32.TF32 R4, R204.reuse, R242, R84 ;  /* 0x000000f2cc04723c */ /* 0x042fec0000081054 */
[----:B------:R-:W-:Y:S06]  /*8ee90*/  HMMA.1688.F32.TF32 R84, R204, R246, R88 ;  /* 0x000000f6cc54723c */ /* 0x000fec0000081058 */
[C---:B------:R-:W-:Y:S05]  /*8eea0*/  HMMA.1688.F32.TF32 R16, R188.reuse, R218, R16 ;  /* 0x000000dabc10723c */ /* 0x040fea0000081010 */
        /* <DEDUP_REMOVED lines=11> */
[C---:B------:R-:W-:Y:S03]  /*8ef60*/  HMMA.1688.F32.TF32 R24, R188.reuse, R234, R24 ;  /* 0x000000eabc18723c */ /* 0x040fe60000081018 */
[----:B------:R-:W-:Y:S04]  /*8ef70*/  LDS R5, [R252+UR14+0xc600] ;  /* 0x00c6000efc057984 */ /* 0x000fe80008000800 */
[----:B------:R-:W-:Y:S01]  /*8ef80*/  LDS R7, [R252+UR14+0xe600] ;  /* 0x00e6000efc077984 */ /* 0x000fe20008000800 */
[----:B--2---:R-:W-:-:S15]  /*8ef90*/  HMMA.1688.F32.TF32 R16, R188, R222, R192 ;  /* 0x000000debc10723c */ /* 0x004fde00000810c0 */
[----:B------:R-:W-:-:S08]  /*8efa0*/  NOP ;  /* 0x0000000000007918 */ /* 0x000fd00000000000 */
[----:B------:R-:W-:Y:S04]  /*8efb0*/  STL.64 [R1+0xfa0], R16 ;  /* 0x000fa01001007387 */ /* 0x000fe80000100a00 */
[----:B------:R1:W-:Y:S02]  /*8efc0*/  STL.64 [R1+0xfa8], R18 ;  /* 0x000fa81201007387 */ /* 0x0003e40000100a00 */
[C---:B-1----:R-:W-:Y:S02]  /*8efd0*/  HMMA.1688.F32.TF32 R16, R188.reuse, R230, R20 ;  /* 0x000000e6bc10723c */ /* 0x042fe40000081014 */
[----:B------:R-:W-:Y:S04]  /*8efe0*/  STL.64 [R1+0xf90], R84 ;  /* 0x000f905401007387 */ /* 0x000fe80000100a00 */
[----:B------:R-:W-:Y:S01]  /*8eff0*/  STL.64 [R1+0xf98], R86 ;  /* 0x000f985601007387 */ /* 0x000fe20000100a00 */
[----:B------:R-:W-:-:S15]  /*8f000*/  HMMA.1688.F32.TF32 R20, R188, R238, R28 ;  /* 0x000000eebc14723c */ /* 0x000fde000008101c */
[----:B------:R-:W-:-:S01]  /*8f010*/  NOP ;  /* 0x0000000000007918 */ /* 0x000fc20000000000 */
[----:B------:R-:W-:Y:S04]  /*8f020*/  STL.64 [R1+0xf80], R16 ;  /* 0x000f801001007387 */ /* 0x000fe80000100a00 */
[----:B------:R1:W-:Y:S02]  /*8f030*/  STL.64 [R1+0xf88], R18 ;  /* 0x000f881201007387 */ /* 0x0003e40000100a00 */
[C---:B-1----:R-:W-:Y:S02]  /*8f040*/  HMMA.1688.F32.TF32 R16, R188.reuse, R242, R12 ;  /* 0x000000f2bc10723c */ /* 0x042fe4000008100c */
[----:B------:R-:W-:Y:S04]  /*8f050*/  STL.64 [R1+0xf70], R24 ;  /* 0x000f701801007387 */ /* 0x000fe80000100a00 */
[----:B------:R1:W-:Y:S01]  /*8f060*/  STL.64 [R1+0xf78], R26 ;  /* 0x000f781a01007387 */ /* 0x0003e20000100a00 */
[----:B------:R-:W-:Y:S03]  /*8f070*/  HMMA.1688.F32.TF32 R12, R188, R246, R8 ;  /* 0x000000f6bc0c723c */ /* 0x000fe60000081008 */
[----:B------:R-:W-:Y:S04]  /*8f080*/  STL.64 [R1+0xf60], R20 ;  /* 0x000f601401007387 */ /* 0x000fe80000100a00 */
[----:B------:R2:W-:Y:S01]  /*8f090*/  STL.64 [R1+0xf68], R22 ;  /* 0x000f681601007387 */ /* 0x0005e20000100a00 */
[C---:B-1----:R-:W-:Y:S03]  /*8f0a0*/  HMMA.1688.F32.TF32 R24, R212.reuse, R238, R44 ;  /* 0x000000eed418723c */ /* 0x042fe6000008102c */
[----:B------:R-:W-:Y:S04]  /*8f0b0*/  LDS R8, [R0+UR14+0xc680] ;  /* 0x00c6800e00087984 */ /* 0x000fe80008000800 */
[----:B------:R-:W-:Y:S04]  /*8f0c0*/  LDS R10, [R0+UR14+0xe680] ;  /* 0x00e6800e000a7984 */ /* 0x000fe80008000800 */
[----:B------:R-:W-:Y:S01]  /*8f0d0*/  STL.64 [R1+0xf50], R16 ;  /* 0x000f501001007387 */ /* 0x000fe20000100a00 */
[C---:B--2---:R-:W-:Y:S03]  /*8f0e0*/  HMMA.1688.F32.TF32 R20, R212.reuse, R230, R40 ;  /* 0x000000e6d414723c */ /* 0x044fe60000081028 */
[----:B------:R1:W-:Y:S03]  /*8f0f0*/  STL.64 [R1+0xf58], R18 ;  /* 0x000f581201007387 */ /* 0x0003e60000100a00 */
[C---:B------:R-:W-:Y:S01]  /*8f100*/  HMMA.1688.F32.TF32 R28, R212.reuse, R246, R52 ;  /* 0x000000f6d41c723c */ /* 0x040fe20000081034 */
[----:B------:R-:W-:Y:S04]  /*8f110*/  LDS R9, [R2+UR14+0xc680] ;  /* 0x00c6800e02097984 */ /* 0x000fe80008000800 */
[----:B------:R-:W-:Y:S01]  /*8f120*/  LDS R11, [R2+UR14+0xe680] ;  /* 0x00e6800e020b7984 */ /* 0x000fe20008000800 */
[C---:B-1----:R-:W-:Y:S03]  /*8f130*/  HMMA.1688.F32.TF32 R16, R212.reuse, R226, R36 ;  /* 0x000000e2d410723c */ /* 0x042fe60000081024 */
[----:B------:R-:W-:Y:S04]  /*8f140*/  STL.64 [R1+0xcd0], R12 ;  /* 0x000cd00c01007387 */ /* 0x000fe80000100a00 */
[----:B------:R-:W-:Y:S01]  /*8f150*/  STL.64 [R1+0xcd8], R14 ;  /* 0x000cd80e01007387 */ /* 0x000fe20000100a00 */
[C---:B------:R-:W-:Y:S03]  /*8f160*/  HMMA.1688.F32.TF32 R88, R212.reuse, R218, R116 ;  /* 0x000000dad458723c */ /* 0x040fe60000081074 */
[----:B------:R-:W-:Y:S03]  /*8f170*/  LDS R12, [R3+UR14+0xc680] ;  /* 0x00c6800e030c7984 */ /* 0x000fe60008000800 */
[C---:B------:R-:W-:Y:S01]  /*8f180*/  HMMA.1688.F32.TF32 R84, R212.reuse, R222, R32 ;  /* 0x000000ded454723c */ /* 0x040fe20000081020 */
[----:B------:R-:W-:Y:S04]  /*8f190*/  LDS R14, [R3+UR14+0xe680] ;  /* 0x00e6800e030e7984 */ /* 0x000fe80008000800 */
[----:B------:R-:W-:Y:S04]  /*8f1a0*/  LDS R13, [R252+UR14+0xc680] ;  /* 0x00c6800efc0d7984 */ /* 0x000fe80008000800 */
[----:B------:R-:W1:Y:S04]  /*8f1b0*/  LDS R15, [R252+UR14+0xe680] ;  /* 0x00e6800efc0f7984 */ /* 0x000e680008000800 */
[----:B------:R-:W-:Y:S04]  /*8f1c0*/  STL.64 [R1+0xf40], R16 ;  /* 0x000f401001007387 */ /* 0x000fe80000100a00 */
[----:B------:R-:W-:Y:S04]  /*8f1d0*/  STL.64 [R1+0xf48], R18 ;  /* 0x000f481201007387 */ /* 0x000fe80000100a00 */
[----:B------:R-:W-:Y:S04]  /*8f1e0*/  STL.64 [R1+0xf30], R20 ;  /* 0x000f301401007387 */ /* 0x000fe80000100a00 */
[----:B------:R2:W-:Y:S04]  /*8f1f0*/  STL.64 [R1+0xf38], R22 ;  /* 0x000f381601007387 */ /* 0x0005e80000100a00 */
[----:B------:R-:W-:Y:S04]  /*8f200*/  LDS R16, [R0+UR14+0xc700] ;  /* 0x00c7000e00107984 */ /* 0x000fe80008000800 */
[----:B------:R-:W-:Y:S01]  /*8f210*/  LDS R18, [R0+UR14+0xe700] ;  /* 0x00e7000e00127984 */ /* 0x000fe20008000800 */
[C---:B--2---:R-:W-:Y:S03]  /*8f220*/  HMMA.1688.F32.TF32 R20, R212.reuse, R234, R144 ;  /* 0x000000ead414723c */ /* 0x044fe60000081090 */
[----:B------:R-:W-:Y:S04]  /*8f230*/  LDS R17, [R2+UR14+0xc700] ;  /* 0x00c7000e02117984 */ /* 0x000fe80008000800 */
[----:B------:R-:W2:Y:S04]  /*8f240*/  LDS R19, [R2+UR14+0xe700] ;  /* 0x00e7000e02137984 */ /* 0x000ea80008000800 */
[----:B------:R-:W-:Y:S04]  /*8f250*/  LDS R44, [R3+UR14+0xc700] ;  /* 0x00c7000e032c7984 */ /* 0x000fe80008000800 */
[----:B------:R-:W-:Y:S04]  /*8f260*/  LDS R46, [R3+UR14+0xe700] ;  /* 0x00e7000e032e7984 */ /* 0x000fe80008000800 */
[----:B------:R-:W-:Y:S04]  /*8f270*/  LDS R45, [R252+UR14+0xc700] ;  /* 0x00c7000efc2d7984 */ /* 0x000fe80008000800 */
[----:B------:R-:W3:Y:S04]  /*8f280*/  LDS R47, [R252+UR14+0xe700] ;  /* 0x00e7000efc2f7984 */ /* 0x000ee80008000800 */
[----:B------:R-:W-:Y:S04]  /*8f290*/  STL.64 [R1+0xf20], R20 ;  /* 0x000f201401007387 */ /* 0x000fe80000100a00 */
[----:B------:R4:W-:Y:S04]  /*8f2a0*/  STL.64 [R1+0xf28], R22 ;  /* 0x000f281601007387 */ /* 0x0009e80000100a00 */
[----:B------:R-:W-:Y:S04]  /*8f2b0*/  LDS R52, [R3+UR14+0x10000] ;  /* 0x0100000e03347984 */ /* 0x000fe80008000800 */
[----:B------:R-:W-:Y:S01]  /*8f2c0*/  LDS R54, [R3+UR14+0x12000] ;  /* 0x0120000e03367984 */ /* 0x000fe20008000800 */
[----:B----4-:R-:W-:Y:S03]  /*8f2d0*/  HMMA.1688.F32.TF32 R20, R212, R242, R48 ;  /* 0x000000f2d414723c */ /* 0x010fe60000081030 */
[----:B------:R-:W-:Y:S04]  /*8f2e0*/  STL.64 [R1+0xf10], R24 ;  /* 0x000f101801007387 */ /* 0x000fe80000100a00 */
[----:B------:R4:W-:Y:S01]  /*8f2f0*/  STL.64 [R1+0xf18], R26 ;  /* 0x000f181a01007387 */ /* 0x0009e20000100a00 */
[----:B-1----:R-:W-:Y:S03]  /*8f300*/  HMMA.1688.F32.TF32 R188, R12, R222, R108 ;  /* 0x000000de0cbc723c */ /* 0x002fe6000008106c */
[----:B------:R-:W-:Y:S04]  /*8f310*/  LDS R48, [R0+UR14+0x10000] ;  /* 0x0100000e00307984 */ /* 0x000fe80008000800 */
[----:B------:R-:W-:Y:S01]  /*8f320*/  LDS R50, [R0+UR14+0x12000] ;  /* 0x0120000e00327984 */ /* 0x000fe20008000800 */
[C---:B----4-:R-:W-:Y:S03]  /*8f330*/  HMMA.1688.F32.TF32 R24, R4.reuse, R218, R56 ;  /* 0x000000da0418723c */ /* 0x050fe60000081038 */
[----:B------:R-:W-:Y:S04]  /*8f340*/  LDS R49, [R2+UR14+0x10000] ;  /* 0x0100000e02317984 */ /* 0x000fe80008000800 */
[----:B------:R-:W-:Y:S04]  /*8f350*/  LDS R51, [R2+UR14+0x12000] ;  /* 0x0120000e02337984 */ /* 0x000fe80008000800 */
[----:B------:R-:W-:Y:S04]  /*8f360*/  STL.64 [R1+0xf00], R20 ;  /* 0x000f001401007387 */ /* 0x000fe80000100a00 */
[----:B------:R1:W-:Y:S04]  /*8f370*/  STL.64 [R1+0xf08], R22 ;  /* 0x000f081601007387 */ /* 0x0003e80000100a00 */
[----:B------:R-:W-:Y:S04]  /*8f380*/  LDS R53, [R252+UR14+0x10000] ;  /* 0x0100000efc357984 */ /* 0x000fe80008000800 */
[----:B------:R-:W-:Y:S01]  /*8f390*/  LDS R55, [R252+UR14+0x12000] ;  /* 0x0120000efc377984 */ /* 0x000fe20008000800 */
[C---:B-1----:R-:W-:Y:S03]  /*8f3a0*/  HMMA.1688.F32.TF32 R20, R4.reuse, R222, R60 ;  /* 0x000000de0414723c */ /* 0x042fe6000008103c */
[----:B------:R1:W-:Y:S04]  /*8f3b0*/  STL.64 [R1+0xcc0], R28 ;  /* 0x000cc01c01007387 */ /* 0x0003e80000100a00 */
[----:B------:R-:W-:Y:S04]  /*8f3c0*/  STL.64 [R1+0xcc8], R30 ;  /* 0x000cc81e01007387 */ /* 0x000fe80000100a00 */
[----:B-1----:R-:W4:Y:S04]  /*8f3d0*/  LDL.LU R28, [R1+0x1c0] ;  /* 0x0001c000011c7983 */ /* 0x002f280000300800 */
[----:B------:R-:W-:Y:S04]  /*8f3e0*/  STL.64 [R1+0xcb0], R24 ;  /* 0x000cb01801007387 */ /* 0x000fe80000100a00 */
[----:B------:R1:W-:Y:S04]  /*8f3f0*/  STL.64 [R1+0xcb8], R26 ;  /* 0x000cb81a01007387 */ /* 0x0003e80000100a00 */
[----:B------:R-:W-:Y:S04]  /*8f400*/  STL.64 [R1+0xca0], R20 ;  /* 0x000ca01401007387 */ /* 0x000fe80000100a00 */
[----:B------:R2:W-:Y:S01]  /*8f410*/  STL.64 [R1+0xca8], R22 ;  /* 0x000ca81601007387 */ /* 0x0005e20000100a00 */
[C---:B-1----:R-:W-:Y:S03]  /*8f420*/  HMMA.1688.F32.TF32 R24, R4.reuse, R226, R64 ;  /* 0x000000e20418723c */ /* 0x042fe60000081040 */
[----:B------:R-:W4:Y:S04]  /*8f430*/  LDL.LU R29, [R1+0x1c4] ;  /* 0x0001c400011d7983 */ /* 0x000f280000300800 */
[----:B------:R-:W4:Y:S01]  /*8f440*/  LDL.LU R30, [R1+0x1c8] ;  /* 0x0001c800011e7983 */ /* 0x000f220000300800 */
[C---:B--2---:R-:W-:Y:S03]  /*8f450*/  HMMA.1688.F32.TF32 R20, R4.reuse, R230, R68 ;  /* 0x000000e60414723c */ /* 0x044fe60000081044 */
[----:B------:R-:W4:Y:S04]  /*8f460*/  LDL.LU R31, [R1+0x1cc] ;  /* 0x0001cc00011f7983 */ /* 0x000f280000300800 */
[----:B------:R-:W2:Y:S08]  /*8f470*/  LDL.LU R204, [R1+0x1b0] ;  /* 0x0001b00001cc7983 */ /* 0x000eb00000300800 */
[----:B------:R-:W-:Y:S04]  /*8f480*/  STL.64 [R1+0xc00], R24 ;  /* 0x000c001801007387 */ /* 0x000fe80000100a00 */
[----:B------:R-:W-:Y:S04]  /*8f490*/  STL.64 [R1+0xc08], R26 ;  /* 0x000c081a01007387 */ /* 0x000fe80000100a00 */
[----:B------:R-:W-:Y:S04]  /*8f4a0*/  STL.64 [R1+0xbf0], R20 ;  /* 0x000bf01401007387 */ /* 0x000fe80000100a00 */
[----:B------:R1:W-:Y:S04]  /*8f4b0*/  STL.64 [R1+0xbf8], R22 ;  /* 0x000bf81601007387 */ /* 0x0003e80000100a00 */
[----:B------:R-:W2:Y:S04]  /*8f4c0*/  LDL.LU R205, [R1+0x1b4] ;  /* 0x0001b40001cd7983 */ /* 0x000ea80000300800 */
[----:B------:R-:W2:Y:S01]  /*8f4d0*/  LDL.LU R206, [R1+0x1b8] ;  /* 0x0001b80001ce7983 */ /* 0x000ea20000300800 */
[----:B-1----:R-:W-:Y:S03]  /*8f4e0*/  HMMA.1688.F32.TF32 R20, R4, R234, R72 ;  /* 0x000000ea0414723c */ /* 0x002fe60000081048 */
[----:B------:R-:W2:Y:S04]  /*8f4f0*/  LDL.LU R207, [R1+0x1bc] ;  /* 0x0001bc0001cf7983 */ /* 0x000ea80000300800 */
[----:B------:R-:W3:-:S15]  /*8f500*/  LDL.LU R24, [R1+0x1a0] ;  /* 0x0001a00001187983 */ /* 0x000ede0000300800 */
[----:B------:R-:W-:-:S01]  /*8f510*/  NOP ;  /* 0x0000000000007918 */ /* 0x000fc20000000000 */
[----:B------:R1:W-:Y:S04]  /*8f520*/  STL.64 [R1+0xba0], R20 ;  /* 0x000ba01401007387 */ /* 0x0003e80000100a00 */
[----:B------:R1:W-:Y:S04]  /*8f530*/  STL.64 [R1+0xba8], R22 ;  /* 0x000ba81601007387 */ /* 0x0003e80000100a00 */
[----:B------:R-:W3:Y:S04]  /*8f540*/  LDL.LU R25, [R1+0x1a4] ;  /* 0x0001a40001197983 */ /* 0x000ee80000300800 */
[----:B------:R-:W3:Y:S04]  /*8f550*/  LDL.LU R26, [R1+0x1a8] ;  /* 0x0001a800011a7983 */ /* 0x000ee80000300800 */
[----:B------:R-:W3:Y:S04]  /*8f560*/  LDL.LU R27, [R1+0x1ac] ;  /* 0x0001ac00011b7983 */ /* 0x000ee80000300800 */
[----:B-1----:R-:W3:Y:S04]  /*8f570*/  LDL.LU R20, [R1+0x190] ;  /* 0x0001900001147983 */ /* 0x002ee80000300800 */
        /* <DEDUP_REMOVED lines=16> */
[----:B--2---:R-:W-:-:S15]  /*8f680*/  HMMA.1688.F32.TF32 R204, R4, R242, R204 ;  /* 0x000000f204cc723c */ /* 0x004fde00000810cc */
[----:B------:R-:W-:-:S02]  /*8f690*/  NOP ;  /* 0x0000000000007918 */ /* 0x000fc40000000000 */
[----:B------:R-:W-:Y:S04]  /*8f6a0*/  STL [R1+0x7c94], R116 ;  /* 0x007c947401007387 */ /* 0x000fe80000100800 */
[----:B------:R-:W-:Y:S04]  /*8f6b0*/  STL [R1+0x7c90], R117 ;  /* 0x007c907501007387 */ /* 0x000fe80000100800 */
[----:B------:R-:W-:Y:S04]  /*8f6c0*/  STL [R1+0x7c8c], R118 ;  /* 0x007c8c7601007387 */ /* 0x000fe80000100800 */
[----:B------:R-:W-:Y:S01]  /*8f6d0*/  STL [R1+0x7c88], R119 ;  /* 0x007c887701007387 */ /* 0x000fe20000100800 */
[----:B---3--:R-:W-:Y:S03]  /*8f6e0*/  HMMA.1688.F32.TF32 R144, R4, R246, R24 ;  /* 0x000000f60490723c */ /* 0x008fe60000081018 */
[----:B------:R-:W-:Y:S03]  /*8f6f0*/  STL [R1+0x7ca4], R204 ;  /* 0x007ca4cc01007387 */ /* 0x000fe60000100800 */
[C---:B------:R-:W-:Y:S01]  /*8f700*/  HMMA.1688.F32.TF32 R212, R8.reuse, R218, R20 ;  /* 0x000000da08d4723c */ /* 0x040fe20000081014 */
[----:B------:R-:W-:Y:S04]  /*8f710*/  STL [R1+0x7ca0], R205 ;  /* 0x007ca0cd01007387 */ /* 0x000fe80000100800 */
[----:B------:R-:W-:Y:S04]  /*8f720*/  STL [R1+0x7c9c], R206 ;  /* 0x007c9cce01007387 */ /* 0x000fe80000100800 */
[----:B------:R-:W-:Y:S08]  /*8f730*/  STL [R1+0x7c98], R207 ;  /* 0x007c98cf01007387 */ /* 0x000ff00000100800 */
[----:B------:R-:W-:Y:S04]  /*8f740*/  STL [R1+0x7cb0], R144 ;  /* 0x007cb09001007387 */ /* 0x000fe80000100800 */
[----:B------:R-:W-:Y:S04]  /*8f750*/  STL [R1+0x7cac], R145 ;  /* 0x007cac9101007387 */ /* 0x000fe80000100800 */
[----:B------:R-:W-:Y:S04]  /*8f760*/  STL [R1+0x7ca8], R146 ;  /* 0x007ca89201007387 */ /* 0x000fe80000100800 */
[----:B------:R-:W-:Y:S01]  /*8f770*/  STL [R1+0x7c84], R147 ;  /* 0x007c849301007387 */ /* 0x000fe20000100800 */
[----:B------:R-:W-:Y:S03]  /*8f780*/  HMMA.1688.F32.TF32 R4, R8, R230, R192 ;  /* 0x000000e60804723c */ /* 0x000fe600000810c0 */
[----:B------:R-:W-:Y:S04]  /*8f790*/  STL [R1+0x7cbc], R212 ;  /* 0x007cbcd401007387 */ /* 0x000fe80000100800 */
[----:B------:R-:W-:Y:S04]  /*8f7a0*/  STL [R1+0x7cb8], R213 ;  /* 0x007cb8d501007387 */ /* 0x000fe80000100800 */
[----:B------:R1:W-:-:S13]  /*8f7b0*/  STL [R1+0x7cb4], R214 ;  /* 0x007cb4d601007387 */ /* 0x0003da0000100800 */
[----:B-1----:R-:W-:Y:S01]  /*8f7c0*/  IMAD.MOV.U32 R214, RZ, RZ, R4 ;  /* 0x000000ffffd67224 */ /* 0x002fe200078e0004 */
[----:B------:R-:W-:Y:S01]  /*8f7d0*/  MOV R146, R7 ;  /* 0x0000000700927202 */ /* 0x000fe20000000f00 */
[----:B------:R-:W-:Y:S02]  /*8f7e0*/  IMAD.MOV.U32 R144, RZ, RZ, R5 ;  /* 0x000000ffff907224 */ /* 0x000fe400078e0005 */
[----:B------:R-:W-:Y:S02]  /*8f7f0*/  IMAD.MOV.U32 R145, RZ, RZ, R6 ;  /* 0x000000ffff917224 */ /* 0x000fe400078e0006 */
[----:B------:R-:W-:-:S15]  /*8f800*/  HMMA.1688.F32.TF32 R4, R8, R234, R172 ;  /* 0x000000ea0804723c */ /* 0x000fde00000810ac */
[----:B------:R-:W-:-:S09]  /*8f810*/  NOP ;  /* 0x0000000000007918 */ /* 0x000fd20000000000 */
[----:B------:R-:W-:Y:S01]  /*8f820*/  IMAD.MOV.U32 R204, RZ, RZ, R4 ;  /* 0x000000ffffcc7224 */ /* 0x000fe200078e0004 */
[----:B------:R-:W-:Y:S01]  /*8f830*/  MOV R207, R7 ;  /* 0x0000000700cf7202 */ /* 0x000fe20000000f00 */
[----:B------:R-:W-:Y:S02]  /*8f840*/  IMAD.MOV.U32 R205, RZ, RZ, R5 ;  /* 0x000000ffffcd7224 */ /* 0x000fe400078e0005 */
[----:B------:R-:W-:Y:S02]  /*8f850*/  IMAD.MOV.U32 R206, RZ, RZ, R6 ;  /* 0x000000ffffce7224 */ /* 0x000fe400078e0006 */
[C---:B------:R-:W-:Y:S06]  /*8f860*/  HMMA.1688.F32.TF32 R4, R8.reuse, R238, R92 ;  /* 0x000000ee0804723c */ /* 0x040fec000008105c */
[----:B------:R-:W-:-:S15]  /*8f870*/  HMMA.1688.F32.TF32 R208, R8, R222, R208 ;  /* 0x000000de08d0723c */ /* 0x000fde00000810d0 */
[----:B------:R-:W-:-:S03]  /*8f880*/  NOP ;  /* 0x0000000000007918 */ /* 0x000fc60000000000 */
[----:B------:R-:W-:Y:S01]  /*8f890*/  IMAD.MOV.U32 R116, RZ, RZ, R4 ;  /* 0x000000ffff747224 */ /* 0x000fe200078e0004 */
[----:B------:R-:W-:Y:S01]  /*8f8a0*/  MOV R119, R7 ;  /* 0x0000000700777202 */ /* 0x000fe20000000f00 */
[----:B------:R-:W-:Y:S02]  /*8f8b0*/  IMAD.MOV.U32 R117, RZ, RZ, R5 ;  /* 0x000000ffff757224 */ /* 0x000fe400078e0005 */
[----:B------:R-:W-:Y:S02]  /*8f8c0*/  IMAD.MOV.U32 R118, RZ, RZ, R6 ;  /* 0x000000ffff767224 */ /* 0x000fe400078e0006 */
[----:B------:R-:W-:Y:S01]  /*8f8d0*/  HMMA.1688.F32.TF32 R4, R8, R242, R96 ;  /* 0x000000f20804723c */ /* 0x000fe20000081060 */
[----:B------:R-:W-:Y:S04]  /*8f8e0*/  STL [R1+0x7c80], R215 ;  /* 0x007c80d701007387 */ /* 0x000fe80000100800 */
[----:B------:R1:W-:Y:S04]  /*8f8f0*/  STL [R1+0x7cc4], R208 ;  /* 0x007cc4d001007387 */ /* 0x0003e80000100800 */
[----:B------:R2:W-:-:S15]  /*8f900*/  STL [R1+0x7cc0], R209 ;  /* 0x007cc0d101007387 */ /* 0x0005de0000100800 */
[----:B-1----:R-:W-:Y:S01]  /*8f910*/  IMAD.MOV.U32 R208, RZ, RZ, R4 ;  /* 0x000000ffffd07224 */ /* 0x002fe200078e0004 */
[----:B------:R-:W-:Y:S01]  /*8f920*/  MOV R213, R7 ;  /* 0x0000000700d57202 */ /* 0x000fe20000000f00 */
[----:B--2---:R-:W-:Y:S02]  /*8f930*/  IMAD.MOV.U32 R209, RZ, RZ, R5 ;  /* 0x000000ffffd17224 */ /* 0x004fe400078e0005 */
[----:B------:R-:W-:Y:S02]  /*8f940*/  IMAD.MOV.U32 R212, RZ, RZ, R6 ;  /* 0x000000ffffd47224 */ /* 0x000fe400078e0006 */
[----:B------:R-:W-:Y:S01]  /*8f950*/  HMMA.1688.F32.TF32 R4, R12, R226, R112 ;  /* 0x000000e20c04723c */ /* 0x000fe20000081070 */
[----:B------:R1:W-:Y:S04]  /*8f960*/  STL [R1+0x7c7c], R210 ;  /* 0x007c7cd201007387 */ /* 0x0003e80000100800 */
[----:B------:R2:W-:-:S15]  /*8f970*/  STL [R1+0x7c78], R211 ;  /* 0x007c78d301007387 */ /* 0x0005de0000100800 */
[----:B------:R-:W-:-:S04]  /*8f980*/  NOP ;  /* 0x0000000000007918 */ /* 0x000fc80000000000 */
[----:B-1----:R-:W-:Y:S01]  /*8f990*/  IMAD.MOV.U32 R210, RZ, RZ, R4 ;  /* 0x000000ffffd27224 */ /* 0x002fe200078e0004 */
[----:B------:R-:W-:Y:S01]  /*8f9a0*/  MOV R232, R7 ;  /* 0x0000000700e87202 */ /* 0x000fe20000000f00 */
[----:B--2---:R-:W-:Y:S02]  /*8f9b0*/  IMAD.MOV.U32 R211, RZ, RZ, R5 ;  /* 0x000000ffffd37224 */ /* 0x004fe400078e0005 */
[----:B------:R-:W-:Y:S02]  /*8f9c0*/  IMAD.MOV.U32 R233, RZ, RZ, R6 ;  /* 0x000000ffffe97224 */ /* 0x000fe400078e0006 */
[----:B------:R-:W-:Y:S06]  /*8f9d0*/  HMMA.1688.F32.TF32 R4, R12, R230, R76 ;  /* 0x000000e60c04723c */ /* 0x000fec000008104c */
[C---:B------:R-:W-:Y:S06]  /*8f9e0*/  HMMA.1688.F32.TF32 R20, R8.reuse, R226, R196 ;  /* 0x000000e20814723c */ /* 0x040fec00000810c4 */
[----:B------:R-:W-:-:S12]  /*8f9f0*/  HMMA.1688.F32.TF32 R196, R8, R246, R100 ;  /* 0x000000f608c4723c */ /* 0x000fd80000081064 */
[----:B------:R-:W-:Y:S01]  /*8fa00*/  IMAD.MOV.U32 R216, RZ, RZ, R4 ;  /* 0x000000ffffd87224 */ /* 0x000fe200078e0004 */
[----:B------:R-:W-:Y:S01]  /*8fa10*/  MOV R215, R7 ;  /* 0x0000000700d77202 */ /* 0x000fe20000000f00 */
[----:B------:R-:W-:Y:S02]  /*8fa20*/  IMAD.MOV.U32 R217, RZ, RZ, R5 ;  /* 0x000000ffffd97224 */ /* 0x000fe400078e0005 */
[----:B------:R-:W-:Y:S02]  /*8fa30*/  IMAD.MOV.U32 R147, RZ, RZ, R6 ;  /* 0x000000ffff937224 */ /* 0x000fe400078e0006 */
[----:B------:R-:W-:Y:S01]  /*8fa40*/  HMMA.1688.F32.TF32 R4, R12, R234, R80 ;  /* 0x000000ea0c04723c */ /* 0x000fe20000081050 */
[----:B------:R-:W-:Y:S04]  /*8fa50*/  STL.64 [R1+0xef0], R20 ;  /* 0x000ef01401007387 */ /* 0x000fe80000100a00 */
[----:B------:R-:W-:Y:S04]  /*8fa60*/  STL.64 [R1+0xef8], R22 ;  /* 0x000ef81601007387 */ /* 0x000fe80000100a00 */
[----:B------:R-:W-:Y:S04]  /*8fa70*/  STL [R1+0x7c74], R197 ;  /* 0x007c74c501007387 */ /* 0x000fe80000100800 */
[----:B------:R1:W-:Y:S11]  /*8fa80*/  STL [R1+0x7c70], R198 ;  /* 0x007c70c601007387 */ /* 0x0003f60000100800 */
[----:B------:R-:W-:Y:S01]  /*8fa90*/  IMAD.MOV.U32 R220, RZ, RZ, R4 ;  /* 0x000000ffffdc7224 */ /* 0x000fe200078e0004 */
[----:B-1----:R-:W-:Y:S01]  /*8faa0*/  MOV R198, R7 ;  /* 0x0000000700c67202 */ /* 0x002fe20000000f00 */
[----:B------:R-:W-:-:S02]  /*8fab0*/  IMAD.MOV.U32 R221, RZ, RZ, R5 ;  /* 0x000000ffffdd7224 */ /* 0x000fc400078e0005 */
[----:B------:R-:W-:Y:S02]  /*8fac0*/  IMAD.MOV.U32 R197, RZ, RZ, R6 ;  /* 0x000000ffffc57224 */ /* 0x000fe400078e0006 */
[C---:B------:R-:W-:Y:S01]  /*8fad0*/  HMMA.1688.F32.TF32 R4, R12.reuse, R238, R164 ;  /* 0x000000ee0c04723c */ /* 0x040fe200000810a4 */
[----:B------:R1:W-:Y:S04]  /*8fae0*/  STL [R1+0x7c6c], R199 ;  /* 0x007c6cc701007387 */ /* 0x0003e80000100800 */
[----:B------:R2:W-:Y:S01]  /*8faf0*/  STL [R1+0x7c68], R191 ;  /* 0x007c68bf01007387 */ /* 0x0005e20000100800 */
[----:B------:R-:W-:-:S15]  /*8fb00*/  HMMA.1688.F32.TF32 R8, R12, R246, R120 ;  /* 0x000000f60c08723c */ /* 0x000fde0000081078 */
[----:B------:R-:W-:-:S02]  /*8fb10*/  NOP ;  /* 0x0000000000007918 */ /* 0x000fc40000000000 */
[----:B------:R3:W-:Y:S01]  /*8fb20*/  STL.64 [R1+0x14a8], R6 ;  /* 0x0014a80601007387 */ /* 0x0007e20000100a00 */
[----:B-1----:R-:W-:Y:S02]  /*8fb30*/  IMAD.MOV.U32 R199, RZ, RZ, R4 ;  /* 0x000000ffffc77224 */ /* 0x002fe400078e0004 */
[----:B--2---:R-:W-:Y:S01]  /*8fb40*/  IMAD.MOV.U32 R191, RZ, RZ, R5 ;  /* 0x000000ffffbf7224 */ /* 0x004fe200078e0005 */
[----:B------:R-:W2:Y:S01]  /*8fb50*/  LDL R245, [R1+0x1780] ;  /* 0x0017800001f57983 */ /* 0x000ea20000100800 */
[----:B---3--:R-:W-:Y:S03]  /*8fb60*/  HMMA.1688.F32.TF32 R4, R12, R242, R168 ;  /* 0x000000f20c04723c */ /* 0x008fe600000810a8 */
[----:B------:R-:W-:Y:S04]  /*8fb70*/  STL.64 [R1+0xe80], R8 ;  /* 0x000e800801007387 */ /* 0x000fe80000100a00 */
[----:B------:R1:W-:Y:S02]  /*8fb80*/  STL.64 [R1+0xe88], R10 ;  /* 0x000e880a01007387 */ /* 0x0003e40000100a00 */
[----:B-1----:R-:W-:-:S15]  /*8fb90*/  HMMA.1688.F32.TF32 R8, R16, R222, R128 ;  /* 0x000000de1008723c */ /* 0x002fde0000081080 */
[----:B------:R-:W-:Y:S01]  /*8fba0*/  IMAD.MOV.U32 R237, RZ, RZ, R4 ;  /* 0x000000ffffed7224 */ /* 0x000fe200078e0004 */
[----:B------:R-:W-:Y:S01]  /*8fbb0*/  MOV R236, R5 ;  /* 0x0000000500ec7202 */ /* 0x000fe20000000f00 */
[----:B------:R-:W-:Y:S02]  /*8fbc0*/  IMAD.MOV.U32 R229, RZ, RZ, R6 ;  /* 0x000000ffffe57224 */ /* 0x000fe400078e0006 */
[----:B------:R-:W-:Y:S02]  /*8fbd0*/  IMAD.MOV.U32 R228, RZ, RZ, R7 ;  /* 0x000000ffffe47224 */ /* 0x000fe400078e0007 */
[-C--:B------:R-:W-:Y:S06]  /*8fbe0*/  HMMA.1688.F32.TF32 R4, R16, R218.reuse, R124 ;  /* 0x000000da1004723c */ /* 0x080fec000008107c */
[----:B------:R-:W-:Y:S06]  /*8fbf0*/  HMMA.1688.F32.TF32 R192, R12, R218, R104 ;  /* 0x000000da0cc0723c */ /* 0x000fec0000081068 */
[C---:B------:R-:W-:Y:S11]  /*8fc00*/  HMMA.1688.F32.TF32 R12, R16.reuse, R230, R136 ;  /* 0x000000e6100c723c */ /* 0x040ff60000081088 */
[----:B------:R-:W-:Y:S04]  /*8fc10*/  STL.64 [R1+0xe70], R4 ;  /* 0x000e700401007387 */ /* 0x000fe80000100a00 */
[----:B------:R1:W-:Y:S04]  /*8fc20*/  STL.64 [R1+0xe78], R6 ;  /* 0x000e780601007387 */ /* 0x0003e80000100a00 */
[----:B------:R-:W-:Y:S04]  /*8fc30*/  STL.64 [R1+0xe60], R8 ;  /* 0x000e600801007387 */ /* 0x000fe80000100a00 */
[----:B------:R3:W-:Y:S01]  /*8fc40*/  STL.64 [R1+0xe68], R10 ;  /* 0x000e680a01007387 */ /* 0x0007e20000100a00 */
[C---:B-1----:R-:W-:Y:S06]  /*8fc50*/  HMMA.1688.F32.TF32 R4, R16.reuse, R226, R132 ;  /* 0x000000e21004723c */ /* 0x042fec0000081084 */
[----:B---3--:R-:W-:-:S15]  /*8fc60*/  HMMA.1688.F32.TF32 R8, R16, R234, R140 ;  /* 0x000000ea1008723c */ /* 0x008fde000008108c */
[----:B------:R-:W-:-:S02]  /*8fc70*/  NOP ;  /* 0x0000000000007918 */ /* 0x000fc40000000000 */
[----:B------:R-:W-:Y:S04]  /*8fc80*/  STL.64 [R1+0xe50], R4 ;  /* 0x000e500401007387 */ /* 0x000fe80000100a00 */
[----:B------:R1:W-:Y:S04]  /*8fc90*/  STL.64 [R1+0xe58], R6 ;  /* 0x000e580601007387 */ /* 0x0003e80000100a00 */
[----:B------:R-:W-:Y:S04]  /*8fca0*/  STL.64 [R1+0xe40], R12 ;  /* 0x000e400c01007387 */ /* 0x000fe80000100a00 */
[----:B------:R-:W-:Y:S01]  /*8fcb0*/  STL.64 [R1+0xe48], R14 ;  /* 0x000e480e01007387 */ /* 0x000fe20000100a00 */
[C---:B-1----:R-:W-:Y:S03]  /*8fcc0*/  HMMA.1688.F32.TF32 R4, R16.reuse, R238, R176 ;  /* 0x000000ee1004723c */ /* 0x042fe600000810b0 */
[----:B------:R-:W-:Y:S04]  /*8fcd0*/  STL.64 [R1+0xe30], R8 ;  /* 0x000e300801007387 */ /* 0x000fe80000100a00 */
[----:B------:R1:W-:Y:S02]  /*8fce0*/  STL.64 [R1+0xe38], R10 ;  /* 0x000e380a01007387 */ /* 0x0003e40000100a00 */
[----:B-1----:R-:W-:-:S14]  /*8fcf0*/  HMMA.1688.F32.TF32 R8, R16, R242, R180 ;  /* 0x000000f21008723c */ /* 0x002fdc00000810b4 */
[----:B------:R-:W-:Y:S04]  /*8fd00*/  STL.64 [R1+0xe28], R6 ;  /* 0x000e280601007387 */ /* 0x000fe80000100a00 */
[----:B------:R-:W3:Y:S01]  /*8fd10*/  LDL.LU R20, [R1+0x210] ;  /* 0x0002100001147983 */ /* 0x000ee20000300800 */
[----:B------:R-:W-:Y:S03]  /*8fd20*/  HMMA.1688.F32.TF32 R12, R16, R246, R148 ;  /* 0x000000f6100c723c */ /* 0x000fe60000081094 */
[----:B--2---:R-:W1:Y:S04]  /*8fd30*/  LDSM.16.M88.4 R40, [R245+UR17+0x80080] ;  /* 0x08008011f528783b */ /* 0x004e680008000200 */
[----:B------:R-:W-:Y:S04]  /*8fd40*/  STL.64 [R1+0xe10], R8 ;  /* 0x000e100801007387 */ /* 0x000fe80000100a00 */
[----:B------:R-:W-:Y:S04]  /*8fd50*/  STL.64 [R1+0xe18], R10 ;  /* 0x000e180a01007387 */ /* 0x000fe80000100a00 */
[----:B------:R-:W3:Y:S04]  /*8fd60*/  LDL.LU R21, [R1+0x214] ;  /* 0x0002140001157983 */ /* 0x000ee80000300800 */
[----:B------:R-:W3:Y:S04]  /*8fd70*/  LDL.LU R22, [R1+0x218] ;  /* 0x0002180001167983 */ /* 0x000ee80000300800 */
[----:B------:R-:W3:Y:S04]  /*8fd80*/  LDL.LU R23, [R1+0x21c] ;  /* 0x00021c0001177983 */ /* 0x000ee80000300800 */
[----:B------:R-:W-:Y:S04]  /*8fd90*/  STL.64 [R1+0x8b0], R12 ;  /* 0x0008b00c01007387 */ /* 0x000fe80000100a00 */
[----:B------:R2:W-:Y:S01]  /*8fda0*/  STL.64 [R1+0x8b8], R14 ;  /* 0x0008b80e01007387 */ /* 0x0005e20000100a00 */
[C---:B------:R-:W-:Y:S03]  /*8fdb0*/  HMMA.1688.F32.TF32 R16, R44.reuse, R222, R156 ;  /* 0x000000de2c10723c */ /* 0x040fe6000008109c */
[----:B------:R-:W4:Y:S04]  /*8fdc0*/  LDSM.16.M88.4 R36, [R245+UR17+0x81080] ;  /* 0x08108011f524783b */ /* 0x000f280008000200 */
[----:B------:R-:W4:Y:S01]  /*8fdd0*/  LDSM.16.M88.4 R32, [R245+UR17+0x82080] ;  /* 0x08208011f520783b */ /* 0x000f220008000200 */
[C---:B--2---:R-:W-:Y:S01]  /*8fde0*/  HMMA.1688.F32.TF32 R12, R44.reuse, R218, R152 ;  /* 0x000000da2c0c723c */ /* 0x044fe20000081098 */
[----:B------:R-:W-:Y:S01]  /*8fdf0*/  IMAD.MOV.U32 R224, RZ, RZ, R4 ;  /* 0x000000ffffe07224 */ /* 0x000fe200078e0004 */
[----:B------:R-:W-:Y:S01]  /*8fe00*/  MOV R225, R5 ;  /* 0x0000000500e17202 */ /* 0x000fe20000000f00 */
[----:B------:R-:W-:Y:S04]  /*8fe10*/  LDS R4, [R0+UR14+0xc780] ;  /* 0x00c7800e00047984 */ /* 0x000fe80008000800 */
[----:B------:R-:W-:Y:S04]  /*8fe20*/  LDS R6, [R0+UR14+0xe780] ;  /* 0x00e7800e00067984 */ /* 0x000fe80008000800 */
[----:B------:R-:W-:Y:S04]  /*8fe30*/  LDS R5, [R2+UR14+0xc780] ;  /* 0x00c7800e02057984 */ /* 0x000fe80008000800 */
[----:B------:R-:W-:Y:S04]  /*8fe40*/  LDS R7, [R2+UR14+0xe780] ;  /* 0x00e7800e02077984 */ /* 0x000fe80008000800 */
[----:B------:R-:W2:Y:S04]  /*8fe50*/  LDSM.16.M88.4 R28, [R245+UR17+0x83080] ;  /* 0x08308011f51c783b */ /* 0x000ea80008000200 */
[----:B------:R-:W-:Y:S04]  /*8fe60*/  STL.64 [R1+0x790], R12 ;  /* 0x0007900c01007387 */ /* 0x000fe80000100a00 */
[----:B------:R1:W-:Y:S04]  /*8fe70*/  STL.64 [R1+0x798], R14 ;  /* 0x0007980e01007387 */ /* 0x0003e80000100a00 */
[----:B------:R-:W-:Y:S04]  /*8fe80*/  LDSM.16.M88.4 R24, [R245+UR17+0x86080] ;  /* 0x08608011f518783b */ /* 0x000fe80008000200 */
[----:B------:R-:W-:Y:S01]  /*8fe90*/  LDS R8, [R3+UR14+0xc780] ;  /* 0x00c7800e03087984 */ /* 0x000fe20008000800 */
[C---:B-1----:R-:W-:Y:S03]  /*8fea0*/  HMMA.1688.F32.TF32 R12, R44.reuse, R226, R160 ;  /* 0x000000e22c0c723c */ /* 0x042fe600000810a0 */
[----:B------:R-:W-:Y:S04]  /*8feb0*/  STL.64 [R1+0x810], R16 ;  /* 0x0008101001007387 */ /* 0x000fe80000100a00 */
[----:B------:R-:W-:Y:S04]  /*8fec0*/  STL.64 [R1+0x818], R18 ;  /* 0x0008181201007387 */ /* 0x000fe80000100a00 */
[----:B------:R-:W-:Y:S04]  /*8fed0*/  LDSM.16.M88.4 R16, [R245+UR17+0x87080] ;  /* 0x08708011f510783b */ /* 0x000fe80008000200 */
[----:B------:R-:W-:Y:S04]  /*8fee0*/  LDS R10, [R3+UR14+0xe780] ;  /* 0x00e7800e030a7984 */ /* 0x000fe80008000800 */
[----:B------:R-:W-:Y:S04]  /*8fef0*/  LDS R9, [R252+UR14+0xc780] ;  /* 0x00c7800efc097984 */ /* 0x000fe80008000800 */
[----:B------:R-:W-:Y:S04]  /*8ff00*/  LDS R11, [R252+UR14+0xe780] ;  /* 0x00e7800efc0b7984 */ /* 0x000fe80008000800 */
[----:B------:R-:W-:Y:S04]  /*8ff10*/  STL.64 [R1+0x860], R12 ;  /* 0x0008600c01007387 */ /* 0x000fe80000100a00 */
[----:B------:R1:W-:Y:S02]  /*8ff20*/  STL.64 [R1+0x868], R14 ;  /* 0x0008680e01007387 */ /* 0x0003e40000100a00 */
[----:B-1----:R-:W-:Y:S01]  /*8ff30*/  HMMA.1688.F32.TF32 R12, R44, R230, R184 ;  /* 0x000000e62c0c723c */ /* 0x002fe200000810b8 */
[----:B------:R-:W-:Y:S01]  /*8ff40*/  IMAD.MOV.U32 R59, RZ, RZ, R244 ;  /* 0x000000ffff3b7224 */ /* 0x000fe200078e00f4 */
[----:B------:R-:W-:Y:S04]  /*8ff50*/  LDS R184, [R3+UR14+0x10680] ;  /* 0x0106800e03b87984 */ /* 0x000fe80008000800 */
[----:B------:R-:W-:Y:S04]  /*8ff60*/  LDS R186, [R3+UR14+0x12680] ;  /* 0x0126800e03ba7984 */ /* 0x000fe80008000800 */
[----:B------:R-:W-:Y:S04]  /*8ff70*/  LDS R185, [R252+UR14+0x10680] ;  /* 0x0106800efcb97984 */ /* 0x000fe80008000800 */
[----:B------:R-:W-:Y:S09]  /*8ff80*/  LDS R187, [R252+UR14+0x12680] ;  /* 0x0126800efcbb7984 */ /* 0x000ff20008000800 */
[----:B------:R3:W-:Y:S01]  /*8ff90*/  STL.64 [R1+0x898], R14 ;  /* 0x0008980e01007387 */ /* 0x0007e20000100a00 */
[----:B------:R-:W-:-:S02]  /*8ffa0*/  IMAD.MOV.U32 R240, RZ, RZ, R12 ;  /* 0x000000fffff07224 */ /* 0x000fc400078e000c */
[----:B------:R-:W-:Y:S01]  /*8ffb0*/  IMAD.MOV.U32 R241, RZ, RZ, R13 ;  /* 0x000000fffff17224 */ /* 0x000fe200078e000d */
[----:B------:R-:W-:Y:S04]  /*8ffc0*/  STL [R1+0x7c3c], R42 ;  /* 0x007c3c2a01007387 */ /* 0x000fe80000100800 */
[----:B------:R-:W-:Y:S04]  /*8ffd0*/  STL [R1+0x7c38], R43 ;  /* 0x007c382b01007387 */ /* 0x000fe80000100800 */
[----:B----4-:R-:W-:Y:S04]  /*8ffe0*/  STL [R1+0x7c44], R38 ;  /* 0x007c442601007387 */ /* 0x010fe80000100800 */
[----:B------:R-:W-:Y:S04]  /*8fff0*/  STL [R1+0x7c40], R39 ;  /* 0x007c402701007387 */ /* 0x000fe80000100800 */
[----:B------:R-:W-:Y:S04]  /*90000*/  STL [R1+0x7c4c], R34 ;  /* 0x007c4c2201007387 */ /* 0x000fe80000100800 */
[----:B------:R-:W-:Y:S04]  /*90010*/  STL [R1+0x7c48], R35 ;  /* 0x007c482301007387 */ /* 0x000fe80000100800 */
[----:B------:R-:W4:Y:S01]  /*90020*/  LDL.LU R56, [R1+0x2d0] ;  /* 0x0002d00001387983 */ /* 0x000f220000300800 */
[----:B---3--:R-:W-:Y:S03]  /*90030*/  HMMA.1688.F32.TF32 R12, R44, R234, R20 ;  /* 0x000000ea2c0c723c */ /* 0x008fe60000081014 */
[----:B------:R-:W-:-:S15]  /*90040*/  LDSM.16.M88.4 R20, [R245+UR17+0x85080] ;  /* 0x08508011f514783b */ /* 0x000fde0008000200 */
[----:B------:R-:W-:-:S05]  /*90050*/  NOP ;  /* 0x0000000000007918 */ /* 0x000fca0000000000 */
[----:B------:R-:W-:Y:S04]  /*90060*/  STL.64 [R1+0xe00], R12 ;  /* 0x000e000c01007387 */ /* 0x000fe80000100a00 */
[----:B------:R-:W-:Y:S04]  /*90070*/  STL.64 [R1+0xe08], R14 ;  /* 0x000e080e01007387 */ /* 0x000fe80000100a00 */
        /* <DEDUP_REMOVED lines=74> */
[----:B------:R-:W1:Y:S04]  /*90520*/  LDSM.16.M88.4 R12, [R245+UR17+0x84080] ;  /* 0x08408011f50c783b */ /* 0x000e680008000200 */
[----:B--2---:R-:W-:Y:S04]  /*90530*/  STL [R1+0x7c54], R30 ;  /* 0x007c541e01007387 */ /* 0x004fe80000100800 */
[----:B------:R-:W-:Y:S04]  /*90540*/  STL [R1+0x7c50], R31 ;  /* 0x007c501f01007387 */ /* 0x000fe80000100800 */
[----:B-1----:R-:W-:Y:S04]  /*90550*/  STL [R1+0x7be8], R14 ;  /* 0x007be80e01007387 */ /* 0x002fe80000100800 */
[----:B------:R-:W-:Y:S04]  /*90560*/  STL [R1+0x7be4], R15 ;  /* 0x007be40f01007387 */ /* 0x000fe80000100800 */
[----:B------:R-:W-:Y:S04]  /*90570*/  STL [R1+0x7bdc], R22 ;  /* 0x007bdc1601007387 */ /* 0x000fe80000100800 */
[----:B------:R-:W-:Y:S04]  /*90580*/  STL [R1+0x7bd8], R23 ;  /* 0x007bd81701007387 */ /* 0x000fe80000100800 */
[----:B------:R-:W-:Y:S04]  /*90590*/  STL [R1+0x7bec], R26 ;  /* 0x007bec1a01007387 */ /* 0x000fe80000100800 */
[----:B------:R-:W-:Y:S04]  /*905a0*/  STL [R1+0x7be0], R27 ;  /* 0x007be01b01007387 */ /* 0x000fe80000100800 */
[----:B------:R-:W-:Y:S04]  /*905b0*/  STL [R1+0x7bf4], R18 ;  /* 0x007bf41201007387 */ /* 0x000fe80000100800 */
[----:B------:R-:W-:Y:S01]  /*905c0*/  STL [R1+0x7bf0], R19 ;  /* 0x007bf01301007387 */ /* 0x000fe20000100800 */
[----:B----4-:R-:W-:Y:S06]  /*905d0*/  HMMA.1688.F32.TF32 R80, R4, R226, R80 ;  /* 0x000000e20450723c */ /* 0x010fec0000081050 */
[C---:B---3--:R-:W-:Y:S06]  /*905e0*/  HMMA.1688.F32.TF32 R132, R44.reuse, R238, R128 ;  /* 0x000000ee2c84723c */ /* 0x048fec0000081080 */
[C---:B------:R-:W-:Y:S06]  /*905f0*/  HMMA.1688.F32.TF32 R128, R44.reuse, R242, R124 ;  /* 0x000000f22c80723c */ /* 0x040fec000008107c */
[----:B------:R-:W-:Y:S06]  /*90600*/  HMMA.1688.F32.TF32 R124, R44, R246, R120 ;  /* 0x000000f62c7c723c */ /* 0x000fec0000081078 */
[C---:B------:R-:W-:Y:S06]  /*90610*/  HMMA.1688.F32.TF32 R120, R4.reuse, R218, R168 ;  /* 0x000000da0478723c */ /* 0x040fec00000810a8 */
[C---:B------:R-:W-:Y:S01]  /*90620*/  HMMA.1688.F32.TF32 R44, R4.reuse, R222, R164 ;  /* 0x000000de042c723c */ /* 0x040fe200000810a4 */
        /* <DEDUP_REMOVED lines=13> */
[----:B------:R1:W-:Y:S04]  /*90700*/  STL.64 [R1+0x1448], R82 ;  /* 0x0014485201007387 */ /* 0x0003e80000100a00 */
[----:B------:R-:W-:Y:S04]  /*90710*/  STL.64 [R1+0x1430], R76 ;  /* 0x0014304c01007387 */ /* 0x000fe80000100a00 */
[----:B------:R2:W-:Y:S01]  /*90720*/  STL.64 [R1+0x1438], R78 ;  /* 0x0014384e01007387 */ /* 0x0005e20000100a00 */
[C---:B-1----:R-:W-:Y:S08]  /*90730*/  HMMA.1688.F32.TF32 R80, R4.reuse, R238, R108 ;  /* 0x000000ee0450723c */ /* 0x042ff0000008106c */
[----:B------:R-:W-:Y:S01]  /*90740*/  STL.64 [R1+0xdf0], R44 ;  /* 0x000df02c01007387 */ /* 0x000fe20000100a00 */
[C---:B--2---:R-:W-:Y:S03]  /*90750*/  HMMA.1688.F32.TF32 R76, R4.reuse, R242, R104 ;  /* 0x000000f2044c723c */ /* 0x044fe60000081068 */
[----:B------:R1:W-:Y:S03]  /*90760*/  STL.64 [R1+0xdf8], R46 ;  /* 0x000df82e01007387 */ /* 0x0003e60000100a00 */
[----:B-1----:R-:W-:Y:S06]  /*90770*/  HMMA.1688.F32.TF32 R44, R4, R246, R100 ;  /* 0x000000f6042c723c */ /* 0x002fec0000081064 */
[C---:B------:R-:W-:Y:S02]  /*90780*/  HMMA.1688.F32.TF32 R4, R8.reuse, R218, R96 ;  /* 0x000000da0804723c */ /* 0x040fe40000081060 */
[----:B------:R-:W-:Y:S04]  /*90790*/  STL.64 [R1+0xc90], R80 ;  /* 0x000c905001007387 */ /* 0x000fe80000100a00 */
[----:B------:R-:W-:Y:S05]  /*907a0*/  STL.64 [R1+0xc98], R82 ;  /* 0x000c985201007387 */ /* 0x000fea0000100a00 */
[----:B------:R-:W-:Y:S04]  /*907b0*/  STL.64 [R1+0xc80], R76 ;  /* 0x000c804c01007387 */ /* 0x000fe80000100a00 */
[----:B------:R1:W-:Y:S04]  /*907c0*/  STL.64 [R1+0xc88], R78 ;  /* 0x000c884e01007387 */ /* 0x0003e80000100a00 */
[----:B------:R-:W-:Y:S04]  /*907d0*/  STL.64 [R1+0xc70], R44 ;  /* 0x000c702c01007387 */ /* 0x000fe80000100a00 */
[----:B------:R2:W-:Y:S01]  /*907e0*/  STL.64 [R1+0xc78], R46 ;  /* 0x000c782e01007387 */ /* 0x0005e20000100a00 */
[C---:B-1----:R-:W-:Y:S03]  /*907f0*/  HMMA.1688.F32.TF32 R76, R8.reuse, R222, R92 ;  /* 0x000000de084c723c */ /* 0x042fe6000008105c */
[----:B------:R-:W-:Y:S04]  /*90800*/  STL.64 [R1+0xc60], R4 ;  /* 0x000c600401007387 */ /* 0x000fe80000100a00 */
[----:B------:R1:W-:Y:S01]  /*90810*/  STL.64 [R1+0xc68], R6 ;  /* 0x000c680601007387 */ /* 0x0003e20000100a00 */
[C---:B--2---:R-:W-:Y:S06]  /*90820*/  HMMA.1688.F32.TF32 R44, R8.reuse, R226, R172 ;  /* 0x000000e2082c723c */ /* 0x044fec00000810ac */
[C---:B-1----:R-:W-:Y:S06]  /*90830*/  HMMA.1688.F32.TF32 R4, R8.reuse, R230, R72 ;  /* 0x000000e60804723c */ /* 0x042fec0000081048 */
[C---:B------:R-:W-:Y:S03]  /*90840*/  HMMA.1688.F32.TF32 R64, R8.reuse, R238, R64 ;  /* 0x000000ee0840723c */ /* 0x040fe60000081040 */
[----:B------:R-:W-:Y:S04]  /*90850*/  STL.64 [R1+0xc50], R76 ;  /* 0x000c504c01007387 */ /* 0x000fe80000100a00 */
[----:B------:R-:W-:Y:S04]  /*90860*/  STL.64 [R1+0xc58], R78 ;  /* 0x000c584e01007387 */ /* 0x000fe80000100a00 */
[----:B------:R-:W-:Y:S04]  /*90870*/  STL.64 [R1+0xc40], R44 ;  /* 0x000c402c01007387 */ /* 0x000fe80000100a00 */
[----:B------:R-:W-:Y:S04]  /*90880*/  STL.64 [R1+0xc48], R46 ;  /* 0x000c482e01007387 */ /* 0x000fe80000100a00 */
[----:B------:R1:W-:Y:S01]  /*90890*/  STL.64 [R1+0xc38], R6 ;  /* 0x000c380601007387 */ /* 0x0003e20000100a00 */
[----:B------:R-:W-:Y:S01]  /*908a0*/  MOV R244, R4 ;  /* 0x0000000400f47202 */ /* 0x000fe20000000f00 */
[----:B------:R-:W-:Y:S01]  /*908b0*/  IMAD.MOV.U32 R245, RZ, RZ, R5 ;  /* 0x000000fffff57224 */ /* 0x000fe200078e0005 */
[C---:B------:R-:W-:Y:S01]  /*908c0*/  HMMA.1688.F32.TF32 R60, R8.reuse, R242, R60 ;  /* 0x000000f2083c723c */ /* 0x040fe2000008103c */
[----:B------:R-:W-:Y:S04]  /*908d0*/  LDS R44, [R0+UR14+0x10080] ;  /* 0x0100800e002c7984 */ /* 0x000fe80008000800 */
[----:B------:R-:W-:Y:S01]  /*908e0*/  LDS R46, [R0+UR14+0x12080] ;  /* 0x0120800e002e7984 */ /* 0x000fe20008000800 */
[----:B-1----:R-:W-:Y:S03]  /*908f0*/  HMMA.1688.F32.TF32 R4, R8, R234, R68 ;  /* 0x000000ea0804723c */ /* 0x002fe60000081044 */
[----:B------:R-:W-:Y:S04]  /*90900*/  STL [R1+0x7c5c], R245 ;  /* 0x007c5cf501007387 */ /* 0x000fe80000100800 */
[----:B------:R-:W-:Y:S04]  /*90910*/  STL [R1+0x7c58], R244 ;  /* 0x007c58f401007387 */ /* 0x000fe80000100800 */
[----:B------:R-:W-:Y:S04]  /*90920*/  LDS R45, [R2+UR14+0x10080] ;  /* 0x0100800e022d7984 */ /* 0x000fe80008000800 */
[----:B------:R-:W1:Y:S01]  /*90930*/  LDS R47, [R2+UR14+0x12080] ;  /* 0x0120800e022f7984 */ /* 0x000e620008000800 */
[----:B------:R-:W-:Y:S01]  /*90940*/  MOV R218, R147 ;  /* 0x0000009300da7202 */ /* 0x000fe20000000f00 */
[----:B------:R-:W-:-:S02]  /*90950*/  IMAD.MOV.U32 R219, RZ, RZ, R215 ;  /* 0x000000ffffdb7224 */ /* 0x000fc400078e00d7 */
[----:B------:R-:W-:Y:S01]  /*90960*/  IMAD.MOV.U32 R222, RZ, RZ, R197 ;  /* 0x000000ffffde7224 */ /* 0x000fe200078e00c5 */
[----:B------:R-:W-:Y:S01]  /*90970*/  HMMA.1688.F32.TF32 R160, R184, R40, R192 ;  /* 0x00000028b8a0723c */ /* 0x000fe200000810c0 */
[----:B------:R-:W-:Y:S01]  /*90980*/  IMAD.MOV.U32 R223, RZ, RZ, R198 ;  /* 0x000000ffffdf7224 */ /* 0x000fe200078e00c6 */
[----:B------:R-:W-:Y:S04]  /*90990*/  LDS R234, [R3+UR14+0x12700] ;  /* 0x0127000e03ea7984 */ /* 0x000fe80008000800 */
[----:B------:R-:W-:Y:S04]  /*909a0*/  STL.64 [R1+0xc20], R4 ;  /* 0x000c200401007387 */ /* 0x000fe80000100a00 */
[----:B------:R2:W-:Y:S04]  /*909b0*/  STL.64 [R1+0xc28], R6 ;  /* 0x000c280601007387 */ /* 0x0005e80000100a00 */
[----:B------:R-:W-:Y:S04]  /*909c0*/  LDS R235, [R252+UR14+0x12700] ;  /* 0x0127000efceb7984 */ /* 0x000fe80008000800 */
[----:B------:R-:W-:Y:S01]  /*909d0*/  LDS R238, [R0+UR14+0x12780] ;  /* 0x0127800e00ee7984 */ /* 0x000fe20008000800 */
[----:B--2---:R-:W-:Y:S03]  /*909e0*/  HMMA.1688.F32.TF32 R4, R8, R246, R56 ;  /* 0x000000f60804723c */ /* 0x004fe60000081038 */
[----:B------:R2:W-:Y:S04]  /*909f0*/  STL.64 [R1+0xc10], R64 ;  /* 0x000c104001007387 */ /* 0x0005e80000100a00 */
[----:B------:R3:W-:Y:S04]  /*90a00*/  STL.64 [R1+0xc18], R66 ;  /* 0x000c184201007387 */ /* 0x0007e80000100a00 */
[----:B------:R4:W-:Y:S04]  /*90a10*/  STL.64 [R1+0xbe0], R60 ;  /* 0x000be03c01007387 */ /* 0x0009e80000100a00 */
[----:B------:R1:W-:Y:S04]  /*90a20*/  STL.64 [R1+0xbe8], R62 ;  /* 0x000be83e01007387 */ /* 0x0003e80000100a00 */
[----:B------:R-:W-:Y:S04]  /*90a30*/  LDS R239, [R2+UR14+0x12780] ;  /* 0x0127800e02ef7984 */ /* 0x000fe80008000800 */
[----:B------:R-:W-:Y:S04]  /*90a40*/  LDS R230, [R3+UR14+0x12780] ;  /* 0x0127800e03e67984 */ /* 0x000fe80008000800 */
[----:B------:R1:W-:Y:S04]  /*90a50*/  STL.64 [R1+0xbd0], R4 ;  /* 0x000bd00401007387 */ /* 0x0003e80000100a00 */
        /* <DEDUP_REMOVED lines=8> */
[----:B----4-:R-:W3:Y:S04]  /*90ae0*/  LDL.LU R60, [R1+0x250] ;  /* 0x00025000013c7983 */ /* 0x010ee80000300800 */
[----:B------:R-:W3:Y:S04]  /*90af0*/  LDL.LU R61, [R1+0x254] ;  /* 0x00025400013d7983 */ /* 0x000ee80000300800 */
[----:B-1----:R-:W3:Y:S04]  /*90b00*/  LDL.LU R62, [R1+0x258] ;  /* 0x00025800013e7983 */ /* 0x002ee80000300800 */
        /* <DEDUP_REMOVED lines=21> */
[----:B------:R-:W-:-:S02]  /*90c60*/  IMAD.MOV.U32 R247, RZ, RZ, R6 ;  /* 0x000000fffff77224 */ /* 0x000fc400078e0006 */
[----:B------:R-:W-:Y:S01]  /*90c70*/  IMAD.MOV.U32 R246, RZ, RZ, R7 ;  /* 0x000000fffff67224 */ /* 0x000fe200078e0007 */
[----:B------:R-:W4:Y:S04]  /*90c80*/  LDL.LU R68, [R1+0x240] ;  /* 0x0002400001447983 */ /* 0x000f280000300800 */
[----:B------:R-:W4:Y:S04]  /*90c90*/  LDL.LU R69, [R1+0x244] ;  /* 0x0002440001457983 */ /* 0x000f280000300800 */
[----:B------:R-:W4:Y:S04]  /*90ca0*/  LDL.LU R70, [R1+0x248] ;  /* 0x0002480001467983 */ /* 0x000f280000300800 */
[----:B------:R-:W4:Y:S04]  /*90cb0*/  LDL.LU R71, [R1+0x24c] ;  /* 0x00024c0001477983 */ /* 0x000f280000300800 */
[----:B------:R-:W-:Y:S04]  /*90cc0*/  STL [R1+0x7c64], R246 ;  /* 0x007c64f601007387 */ /* 0x000fe80000100800 */
[----:B------:R-:W-:Y:S04]  /*90cd0*/  STL [R1+0x7c60], R247 ;  /* 0x007c60f701007387 */ /* 0x000fe80000100800 */
[----:B------:R-:W-:Y:S01]  /*90ce0*/  LDS R231, [R252+UR14+0x12780] ;  /* 0x0127800efce77984 */ /* 0x000fe20008000800 */
[----:B--2---:R-:W-:-:S15]  /*90cf0*/  HMMA.1688.F32.TF32 R4, R48, R40, R64 ;  /* 0x000000283004723c */ /* 0x004fde0000081040 */
[----:B------:R-:W-:-:S08]  /*90d00*/  NOP ;  /* 0x0000000000007918 */ /* 0x000fd00000000000 */
[----:B------:R1:W-:Y:S01]  /*90d10*/  STL.64 [R1+0xbc8], R6 ;  /* 0x000bc80601007387 */ /* 0x0003e20000100a00 */
[----:B------:R-:W-:Y:S01]  /*90d20*/  MOV R245, R4 ;  /* 0x0000000400f57202 */ /* 0x000fe20000000f00 */
[----:B------:R-:W-:Y:S02]  /*90d30*/  IMAD.MOV.U32 R244, RZ, RZ, R5 ;  /* 0x000000fffff47224 */ /* 0x000fe400078e0005 */
[----:B-1----:R-:W-:-:S15]  /*90d40*/  HMMA.1688.F32.TF32 R4, R48, R36, R56 ;  /* 0x000000243004723c */ /* 0x002fde0000081038 */
[----:B------:R-:W-:-:S08]  /*90d50*/  NOP ;  /* 0x0000000000007918 */ /* 0x000fd00000000000 */
[----:B------:R3:W-:Y:S01]  /*90d60*/  STL.64 [R1+0xbb0], R4 ;  /* 0x000bb00401007387 */ /* 0x0007e20000100a00 */
[----:B------:R-:W-:Y:S02]  /*90d70*/  IMAD.MOV.U32 R246, RZ, RZ, R6 ;  /* 0x000000fffff67224 */ /* 0x000fe400078e0006 */
[----:B------:R-:W-:Y:S01]  /*90d80*/  IMAD.MOV.U32 R247, RZ, RZ, R7 ;  /* 0x000000fffff77224 */ /* 0x000fe200078e0007 */
[----:B------:R-:W2:Y:S04]  /*90d90*/  LDL.LU R64, [R1+0x230] ;  /* 0x0002300001407983 */ /* 0x000ea80000300800 */
[----:B------:R-:W2:Y:S01]  /*90da0*/  LDL.LU R65, [R1+0x234] ;  /* 0x0002340001417983 */ /* 0x000ea20000300800 */
[C---:B---3--:R-:W-:Y:S03]  /*90db0*/  HMMA.1688.F32.TF32 R4, R48.reuse, R32, R100 ;  /* 0x000000203004723c */ /* 0x048fe60000081064 */
[----:B------:R-:W2:Y:S04]  /*90dc0*/  LDL.LU R66, [R1+0x238] ;  /* 0x0002380001427983 */ /* 0x000ea80000300800 */
[----:B------:R-:W2:Y:S04]  /*90dd0*/  LDL.LU R67, [R1+0x23c] ;  /* 0x00023c0001437983 */ /* 0x000ea80000300800 */
[----:B------:R-:W3:Y:S01]  /*90de0*/  LDL.LU R56, [R1+0x220] ;  /* 0x0002200001387983 */ /* 0x000ee20000300800 */
[C---:B----4-:R-:W-:Y:S03]  /*90df0*/  HMMA.1688.F32.TF32 R76, R48.reuse, R20, R172 ;  /* 0x00000014304c723c */ /* 0x050fe600000810ac */
[----:B------:R-:W3:Y:S04]  /*90e00*/  LDL.LU R57, [R1+0x224] ;  /* 0x0002240001397983 */ /* 0x000ee80000300800 */
[----:B------:R-:W3:Y:S01]  /*90e10*/  LDL.LU R58, [R1+0x228] ;  /* 0x00022800013a7983 */ /* 0x000ee20000300800 */
[----:B------:R-:W-:Y:S03]  /*90e20*/  HMMA.1688.F32.TF32 R8, R48, R24, R72 ;  /* 0x000000183008723c */ /* 0x000fe60000081048 */
[----:B------:R-:W3:Y:S01]  /*90e30*/  LDL.LU R59, [R1+0x22c] ;  /* 0x00022c00013b7983 */ /* 0x000ee20000300800 */
[----:B------:R-:W-:Y:S01]  /*90e40*/  MOV R30, R4 ;  /* 0x00000004001e7202 */ /* 0x000fe20000000f00 */
[----:B------:R-:W-:-:S02]  /*90e50*/  IMAD.MOV.U32 R31, RZ, RZ, R5 ;  /* 0x000000ffff1f7224 */ /* 0x000fc400078e0005 */
        /* <DEDUP_REMOVED lines=8> */
[----:B------:R-:W-:-:S15]  /*90ee0*/  HMMA.1688.F32.TF32 R4, R48, R12, R92 ;  /* 0x0000000c3004723c */ /* 0x000fde000008105c */
[----:B------:R-:W-:-:S08]  /*90ef0*/  NOP ;  /* 0x0000000000007918 */ /* 0x000fd00000000000 */
[----:B------:R-:W-:Y:S04]  /*90f00*/  STL.64 [R1+0xb70], R4 ;  /* 0x000b700401007387 */ /* 0x000fe80000100a00 */
[----:B------:R1:W-:Y:S02]  /*90f10*/  STL.64 [R1+0xb78], R6 ;  /* 0x000b780601007387 */ /* 0x0003e40000100a00 */
[----:B-1----:R-:W-:Y:S02]  /*90f20*/  HMMA.1688.F32.TF32 R4, R48, R16, R60 ;  /* 0x000000103004723c */ /* 0x002fe4000008103c */
[----:B------:R-:W-:Y:S04]  /*90f30*/  STL.64 [R1+0xb60], R76 ;  /* 0x000b604c01007387 */ /* 0x000fe80000100a00 */
[----:B------:R-:W-:Y:S04]  /*90f40*/  STL.64 [R1+0xb68], R78 ;  /* 0x000b684e01007387 */ /* 0x000fe80000100a00 */
[----:B------:R-:W4:Y:S04]  /*90f50*/  LDL.LU R60, [R1+0xb00] ;  /* 0x000b0000013c7983 */ /* 0x000f280000300800 */
[----:B------:R-:W-:Y:S04]  /*90f60*/  STL.64 [R1+0xb50], R8 ;  /* 0x000b500801007387 */ /* 0x000fe80000100a00 */
[----:B------:R-:W-:Y:S04]  /*90f70*/  STL.64 [R1+0xb58], R10 ;  /* 0x000b580a01007387 */ /* 0x000fe80000100a00 */
[----:B------:R-:W-:Y:S04]  /*90f80*/  LDS R48, [R3+UR14+0x10080] ;  /* 0x0100800e03307984 */ /* 0x000fe80008000800 */
[----:B------:R-:W-:Y:S04]  /*90f90*/  STL.64 [R1+0xb40], R4 ;  /* 0x000b400401007387 */ /* 0x000fe80000100a00 */
[----:B------:R1:W-:Y:S04]  /*90fa0*/  STL.64 [R1+0xb48], R6 ;  /* 0x000b480601007387 */ /* 0x0003e80000100a00 */
[----:B------:R-:W4:Y:S04]  /*90fb0*/  LDL.LU R61, [R1+0xb04] ;  /* 0x000b0400013d7983 */ /* 0x000f280000300800 */
[----:B------:R-:W4:Y:S04]  /*90fc0*/  LDL.LU R62, [R1+0xb08] ;  /* 0x000b0800013e7983 */ /* 0x000f280000300800 */
[----:B------:R-:W4:Y:S01]  /*90fd0*/  LDL.LU R63, [R1+0xb0c] ;  /* 0x000b0c00013f7983 */ /* 0x000f220000300800 */
[----:B-1----:R-:W-:Y:S03]  /*90fe0*/  HMMA.1688.F32.TF32 R4, R52, R40, R68 ;  /* 0x000000283404723c */ /* 0x002fe60000081044 */
[----:B------:R-:W-:Y:S04]  /*90ff0*/  LDS R50, [R3+UR14+0x12080] ;  /* 0x0120800e03327984 */ /* 0x000fe80008000800 */
[----:B------:R-:W-:Y:S04]  /*91000*/  LDS R49, [R252+UR14+0x10080] ;  /* 0x0100800efc317984 */ /* 0x000fe80008000800 */
[----:B------:R-:W1:-:S13]  /*91010*/  LDS R51, [R252+UR14+0x12080] ;  /* 0x0120800efc337984 */ /* 0x000e5a0008000800 */
[----:B------:R-:W-:Y:S01]  /*91020*/  MOV R18, R4 ;  /* 0x0000000400127202 */ /* 0x000fe20000000f00 */
[----:B------:R-:W-:Y:S02]  /*91030*/  IMAD.MOV.U32 R19, RZ, RZ, R5 ;  /* 0x000000ffff137224 */ /* 0x000fe400078e0005 */
[----:B------:R-:W-:Y:S02]  /*91040*/  IMAD.MOV.U32 R26, RZ, RZ, R6 ;  /* 0x000000ffff1a7224 */ /* 0x000fe400078e0006 */
[----:B------:R-:W-:-:S05]  /*91050*/  IMAD.MOV.U32 R14, RZ, RZ, R7 ;  /* 0x000000ffff0e7224 */ /* 0x000fca00078e0007 */
[----:B------:R-:W-:Y:S04]  /*91060*/  STL [R1+0x7c04], R14 ;  /* 0x007c040e01007387 */ /* 0x000fe80000100800 */
[----:B------:R-:W-:Y:S04]  /*91070*/  STL [R1+0x7c00], R26 ;  /* 0x007c001a01007387 */ /* 0x000fe80000100800 */
[----:B------:R-:W-:Y:S04]  /*91080*/  STL [R1+0x7bfc], R19 ;  /* 0x007bfc1301007387 */ /* 0x000fe80000100800 */
[----:B------:R-:W-:Y:S01]  /*91090*/  STL [R1+0x7bf8], R18 ;  /* 0x007bf81201007387 */ /* 0x000fe20000100800 */
[----:B--2---:R-:W-:-:S15]  /*910a0*/  HMMA.1688.F32.TF32 R4, R52, R36, R64 ;  /* 0x000000243404723c */ /* 0x004fde0000081040 */
[----:B------:R-:W-:-:S08]  /*910b0*/  NOP ;  /* 0x0000000000007918 */ /* 0x000fd00000000000 */
[----:B------:R-:W-:Y:S04]  /*910c0*/  STL.64 [R1+0xb20], R4 ;  /* 0x000b200401007387 */ /* 0x000fe80000100a00 */
[----:B------:R3:W-:Y:S04]  /*910d0*/  STL.64 [R1+0xb28], R6 ;  /* 0x000b280601007387 */ /* 0x0007e80000100a00 */
[----:B------:R-:W2:Y:S04]  /*910e0*/  LDL.LU R100, [R1+0x1420] ;  /* 0x0014200001647983 */ /* 0x000ea80000300800 */
[----:B------:R-:W2:Y:S01]  /*910f0*/  LDL.LU R101, [R1+0x1424] ;  /* 0x0014240001657983 */ /* 0x000ea20000300800 */
[----:B---3--:R-:W-:Y:S03]  /*91100*/  HMMA.1688.F32.TF32 R4, R52, R32, R56 ;  /* 0x000000203404723c */ /* 0x008fe60000081038 */
[----:B------:R-:W2:Y:S04]  /*91110*/  LDL.LU R102, [R1+0x1428] ;  /* 0x0014280001667983 */ /* 0x000ea80000300800 */
[----:B------:R-:W2:Y:S04]  /*91120*/  LDL.LU R103, [R1+0x142c] ;  /* 0x00142c0001677983 */ /* 0x000ea80000300800 */
[----:B------:R-:W-:Y:S04]  /*91130*/  LDS R56, [R0+UR14+0x10100] ;  /* 0x0101000e00387984 */ /* 0x000fe80008000800 */
[----:B------:R-:W-:Y:S04]  /*91140*/  LDS R58, [R0+UR14+0x12100] ;  /* 0x0121000e003a7984 */ /* 0x000fe80008000800 */
[----:B------:R-:W-:Y:S04]  /*91150*/  LDS R57, [R2+UR14+0x10100] ;  /* 0x0101000e02397984 */ /* 0x000fe80008000800 */
[----:B------:R-:W3:Y:S01]  /*91160*/  LDS R59, [R2+UR14+0x12100] ;  /* 0x0121000e023b7984 */ /* 0x000ee20008000800 */
[----:B------:R-:W-:Y:S01]  /*91170*/  MOV R14, R4 ;  /* 0x00000004000e7202 */ /* 0x000fe20000000f00 */
[----:B------:R-:W-:-:S02]  /*91180*/  IMAD.MOV.U32 R26, RZ, RZ, R5 ;  /* 0x000000ffff1a7224 */ /* 0x000fc400078e0005 */
[----:B------:R-:W-:Y:S02]  /*91190*/  IMAD.MOV.U32 R19, RZ, RZ, R6 ;  /* 0x000000ffff137224 */ /* 0x000fe400078e0006 */
[----:B------:R-:W-:-:S05]  /*911a0*/  IMAD.MOV.U32 R18, RZ, RZ, R7 ;  /* 0x000000ffff127224 */ /* 0x000fca00078e0007 */
[----:B------:R-:W-:Y:S04]  /*911b0*/  STL [R1+0x7c14], R18 ;  /* 0x007c141201007387 */ /* 0x000fe80000100800 */
[----:B------:R-:W-:Y:S04]  /*911c0*/  STL [R1+0x7c10], R19 ;  /* 0x007c101301007387 */ /* 0x000fe80000100800 */
[----:B------:R-:W-:Y:S04]  /*911d0*/  STL [R1+0x7c0c], R26 ;  /* 0x007c0c1a01007387 */ /* 0x000fe80000100800 */
[----:B------:R-:W-:Y:S01]  /*911e0*/  STL [R1+0x7c08], R14 ;  /* 0x007c080e01007387 */ /* 0x000fe20000100800 */
[----:B----4-:R-:W-:Y:S03]  /*911f0*/  HMMA.1688.F32.TF32 R4, R52, R28, R60 ;  /* 0x0000001c3404723c */ /* 0x010fe6000008103c */
[----:B------:R-:W4:-:S15]  /*91200*/  LDL.LU R60, [R1+0xa70] ;  /* 0x000a7000013c7983 */ /* 0x000f1e0000300800 */
[----:B------:R-:W-:-:S05]  /*91210*/  NOP ;  /* 0x0000000000007918 */ /* 0x000fca0000000000 */
[----:B------:R-:W-:Y:S04]  /*91220*/  STL.64 [R1+0xb00], R4 ;  /* 0x000b000401007387 */ /* 0x000fe80000100a00 */
[----:B------:R2:W-:Y:S04]  /*91230*/  STL.64 [R1+0xb08], R6 ;  /* 0x000b080601007387 */ /* 0x0005e80000100a00 */
        /* <DEDUP_REMOVED lines=27> */
[----:B--2---:R-:W-:-:S15]  /*913f0*/  HMMA.1688.F32.TF32 R4, R52, R12, R100 ;  /* 0x0000000c3404723c */ /* 0x004fde0000081064 */
[----:B------:R-:W-:-:S09]  /*91400*/  NOP ;  /* 0x0000000000007918 */ /* 0x000fd20000000000 */
[----:B------:R-:W-:Y:S01]  /*91410*/  MOV R15, R4 ;  /* 0x00000004000f7202 */ /* 0x000fe20000000f00 */
[----:B------:R-:W-:Y:S02]  /*91420*/  IMAD.MOV.U32 R27, RZ, RZ, R5 ;  /* 0x000000ffff1b7224 */ /* 0x000fe400078e0005 */
[----:B------:R-:W-:Y:S02]  /*91430*/  IMAD.MOV.U32 R22, RZ, RZ, R6 ;  /* 0x000000ffff167224 */ /* 0x000fe400078e0006 */
[----:B------:R-:W-:-:S05]  /*91440*/  IMAD.MOV.U32 R23, RZ, RZ, R7 ;  /* 0x000000ffff177224 */ /* 0x000fca00078e0007 */
[----:B------:R2:W-:Y:S04]  /*91450*/  STL [R1+0x7c24], R23 ;  /* 0x007c241701007387 */ /* 0x0005e80000100800 */
[----:B------:R1:W-:Y:S04]  /*91460*/  STL [R1+0x7c20], R22 ;  /* 0x007c201601007387 */ /* 0x0003e80000100800 */
[----:B------:R1:W-:Y:S04]  /*91470*/  STL [R1+0x7c1c], R27 ;  /* 0x007c1c1b01007387 */ /* 0x0003e80000100800 */
[----:B------:R1:W-:Y:S01]  /*91480*/  STL [R1+0x7c18], R15 ;  /* 0x007c180f01007387 */ /* 0x0003e20000100800 */
[----:B---3--:R-:W-:-:S15]  /*91490*/  HMMA.1688.F32.TF32 R4, R52, R20, R96 ;  /* 0x000000143404723c */ /* 0x008fde0000081060 */
[----:B------:R-:W-:-:S09]  /*914a0*/  NOP ;  /* 0x0000000000007918 */ /* 0x000fd20000000000 */
[----:B------:R-:W-:Y:S01]  /*914b0*/  MOV R18, R4 ;  /* 0x0000000400127202 */ /* 0x000fe20000000f00 */
[----:B------:R-:W-:Y:S02]  /*914c0*/  IMAD.MOV.U32 R19, RZ, RZ, R5 ;  /* 0x000000ffff137224 */ /* 0x000fe400078e0005 */
[----:B------:R-:W-:Y:S02]  /*914d0*/  IMAD.MOV.U32 R26, RZ, RZ, R6 ;  /* 0x000000ffff1a7224 */ /* 0x000fe400078e0006 */
[----:B------:R-:W-:Y:S02]  /*914e0*/  IMAD.MOV.U32 R14, RZ, RZ, R7 ;  /* 0x000000ffff0e7224 */ /* 0x000fe400078e0007 */
[----:B----4-:R-:W-:Y:S03]  /*914f0*/  HMMA.1688.F32.TF32 R4, R52, R24, R92 ;  /* 0x000000183404723c */ /* 0x010fe6000008105c */
[----:B------:R3:W-:-:S15]  /*91500*/  STL [R1+0x7c34], R14 ;  /* 0x007c340e01007387 */ /* 0x0007de0000100800 */
[----:B------:R-:W-:-:S06]  /*91510*/  NOP ;  /* 0x0000000000007918 */ /* 0x000fcc0000000000 */
[----:B--2---:R-:W-:Y:S01]  /*91520*/  MOV R23, R4 ;  /* 0x0000000400177202 */ /* 0x004fe20000000f00 */
[----:B-1----:R-:W-:Y:S02]  /*91530*/  IMAD.MOV.U32 R22, RZ, RZ, R5 ;  /* 0x000000ffff167224 */ /* 0x002fe400078e0005 */
[----:B------:R-:W-:Y:S02]  /*91540*/  IMAD.MOV.U32 R27, RZ, RZ, R6 ;  /* 0x000000ffff1b7224 */ /* 0x000fe400078e0006 */
[----:B------:R-:W-:Y:S02]  /*91550*/  IMAD.MOV.U32 R15, RZ, RZ, R7 ;  /* 0x000000ffff0f7224 */ /* 0x000fe400078e0007 */
[----:B------:R-:W-:Y:S01]  /*91560*/  HMMA.1688.F32.TF32 R4, R52, R16, R172 ;  /* 0x000000103404723c */ /* 0x000fe200000810ac */
[----:B------:R1:W-:Y:S04]  /*91570*/  STL [R1+0x7c30], R26 ;  /* 0x007c301a01007387 */ /* 0x0003e80000100800 */
[----:B------:R2:W-:Y:S01]  /*91580*/  STL [R1+0x7c2c], R18 ;  /* 0x007c2c1201007387 */ /* 0x0005e20000100800 */
[C---:B------:R-:W-:Y:S03]  /*91590*/  HMMA.1688.F32.TF32 R8, R44.reuse, R40, R72 ;  /* 0x000000282c08723c */ /* 0x040fe60000081048 */
[----:B------:R4:W-:Y:S03]  /*915a0*/  STL [R1+0x7c28], R19 ;  /* 0x007c281301007387 */ /* 0x0009e60000100800 */
[----:B------:R-:W-:-:S12]  /*915b0*/  HMMA.1688.F32.TF32 R52, R44, R36, R68 ;  /* 0x000000242c34723c */ /* 0x000fd80000081044 */
[----:B---3--:R-:W-:Y:S01]  /*915c0*/  MOV R14, R4 ;  /* 0x00000004000e7202 */ /* 0x008fe20000000f00 */
[----:B-1----:R-:W-:Y:S02]  /*915d0*/  IMAD.MOV.U32 R26, RZ, RZ, R5 ;  /* 0x000000ffff1a7224 */ /* 0x002fe400078e0005 */
[----:B--2---:R-:W-:Y:S02]  /*915e0*/  IMAD.MOV.U32 R18, RZ, RZ, R6 ;  /* 0x000000ffff127224 */ /* 0x004fe400078e0006 */
[----:B----4-:R-:W-:Y:S02]  /*915f0*/  IMAD.MOV.U32 R19, RZ, RZ, R7 ;  /* 0x000000ffff137224 */ /* 0x010fe400078e0007 */
[C---:B------:R-:W-:Y:S01]  /*91600*/  HMMA.1688.F32.TF32 R4, R44.reuse, R32, R64 ;  /* 0x000000202c04723c */ /* 0x040fe20000081040 */
        /* <DEDUP_REMOVED lines=8> */
[----:B------:R-:W2:Y:S04]  /*91690*/  LDL.LU R64, [R1+0xe0] ;  /* 0x0000e00001407983 */ /* 0x000ea80000300800 */
[----:B------:R-:W-:Y:S01]  /*916a0*/  LDS R9, [R252+UR14+0x10100] ;  /* 0x0101000efc097984 */ /* 0x000fe20008000800 */
[----:B-1----:R-:W-:Y:S03]  /*916b0*/  HMMA.1688.F32.TF32 R4, R44, R28, R60 ;  /* 0x0000001c2c04723c */ /* 0x002fe6000008103c */
[----:B------:R-:W1:-:S15]  /*916c0*/  LDS R11, [R252+UR14+0x12100] ;  /* 0x0121000efc0b7984 */ /* 0x000e5e0008000800 */
[----:B------:R-:W-:-:S05]  /*916d0*/  NOP ;  /* 0x0000000000007918 */ /* 0x000fca0000000000 */
[----:B------:R-:W-:Y:S04]  /*916e0*/  STL.64 [R1+0xa80], R4 ;  /* 0x000a800401007387 */ /* 0x000fe80000100a00 */
[----:B------:R-:W-:Y:S04]  /*916f0*/  STL.64 [R1+0xa88], R6 ;  /* 0x000a880601007387 */ /* 0x000fe80000100a00 */
        /* <DEDUP_REMOVED lines=83> */
[----:B------:R-:W-:Y:S04]  /*91c30*/  LDS R4, [R0+UR14+0x10180] ;  /* 0x0101800e00047984 */ /* 0x000fe80008000800 */
[----:B------:R-:W-:Y:S04]  /*91c40*/  LDS R6, [R0+UR14+0x12180] ;  /* 0x0121800e00067984 */ /* 0x000fe80008000800 */
[----:B------:R-:W-:Y:S04]  /*91c50*/  LDS R5, [R2+UR14+0x10180] ;  /* 0x0101800e02057984 */ /* 0x000fe80008000800 */
[----:B------:R-:W1:Y:S01]  /*91c60*/  LDS R7, [R2+UR14+0x12180] ;  /* 0x0121800e02077984 */ /* 0x000e620008000800 */
[----:B---3--:R-:W-:-:S15]  /*91c70*/  HMMA.1688.F32.TF32 R52, R44, R12, R140 ;  /* 0x0000000c2c34723c */ /* 0x008fde000008108c */
[----:B------:R-:W-:-:S08]  /*91c80*/  NOP ;  /* 0x0000000000007918 */ /* 0x000fd00000000000 */
[----:B------:R-:W-:Y:S04]  /*91c90*/  STL.64 [R1+0xa70], R52 ;  /* 0x000a703401007387 */ /* 0x000fe80000100a00 */
[----:B------:R4:W-:Y:S02]  /*91ca0*/  STL.64 [R1+0xa78], R54 ;  /* 0x000a783601007387 */ /* 0x0009e40000100a00 */
[C---:B----4-:R-:W-:Y:S06]  /*91cb0*/  HMMA.1688.F32.TF32 R52, R44.reuse, R20, R136 ;  /* 0x000000142c34723c */ /* 0x050fec0000081088 */
[----:B--2---:R-:W-:-:S15]  /*91cc0*/  HMMA.1688.F32.TF32 R132, R44, R24, R132 ;  /* 0x000000182c84723c */ /* 0x004fde0000081084 */
[----:B------:R-:W-:-:S02]  /*91cd0*/  NOP ;  /* 0x0000000000007918 */ /* 0x000fc40000000000 */
[----:B------:R-:W-:Y:S04]  /*91ce0*/  STL.64 [R1+0xa60], R52 ;  /* 0x000a603401007387 */ /* 0x000fe80000100a00 */
[----:B------:R2:W-:Y:S02]  /*91cf0*/  STL.64 [R1+0xa68], R54 ;  /* 0x000a683601007387 */ /* 0x0005e40000100a00 */
[----:B--2---:R-:W-:Y:S06]  /*91d00*/  HMMA.1688.F32.TF32 R52, R44, R16, R128 ;  /* 0x000000102c34723c */ /* 0x004fec0000081080 */
[C---:B------:R-:W-:Y:S01]  /*91d10*/  HMMA.1688.F32.TF32 R44, R48.reuse, R40, R124 ;  /* 0x00000028302c723c */ /* 0x040fe2000008107c */
[----:B------:R-:W-:Y:S04]  /*91d20*/  STL.64 [R1+0xa50], R132 ;  /* 0x000a508401007387 */ /* 0x000fe80000100a00 */
[----:B------:R-:W-:Y:S01]  /*91d30*/  STL.64 [R1+0xa58], R134 ;  /* 0x000a588601007387 */ /* 0x000fe20000100a00 */
[C---:B------:R-:W-:Y:S11]  /*91d40*/  HMMA.1688.F32.TF32 R120, R48.reuse, R36, R120 ;  /* 0x000000243078723c */ /* 0x040ff60000081078 */
[----:B------:R-:W-:Y:S04]  /*91d50*/  STL.64 [R1+0xa40], R52 ;  /* 0x000a403401007387 */ /* 0x000fe80000100a00 */
[----:B------:R2:W-:Y:S04]  /*91d60*/  STL.64 [R1+0xa48], R54 ;  /* 0x000a483601007387 */ /* 0x0005e80000100a00 */
[----:B------:R-:W-:Y:S04]  /*91d70*/  STL.64 [R1+0xa30], R44 ;  /* 0x000a302c01007387 */ /* 0x000fe80000100a00 */
[----:B------:R3:W-:Y:S01]  /*91d80*/  STL.64 [R1+0xa38], R46 ;  /* 0x000a382e01007387 */ /* 0x0007e20000100a00 */
[C---:B--2---:R-:W-:Y:S06]  /*91d90*/  HMMA.1688.F32.TF32 R52, R48.reuse, R32, R168 ;  /* 0x000000203034723c */ /* 0x044fec00000810a8 */
[C---:B---3--:R-:W-:Y:S01]  /*91da0*/  HMMA.1688.F32.TF32 R44, R48.reuse, R28, R164 ;  /* 0x0000001c302c723c */ /* 0x048fe200000810a4 */
        /* <DEDUP_REMOVED lines=11> */
[----:B------:R-:W-:Y:S11]  /*91e60*/  HMMA.1688.F32.TF32 R48, R48, R16, R108 ;  /* 0x000000103030723c */ /* 0x000ff6000008106c */
        /* <DEDUP_REMOVED lines=8> */
[C---:B------:R-:W-:Y:S03]  /*91ef0*/  HMMA.1688.F32.TF32 R76, R56.reuse, R28, R92 ;  /* 0x0000001c384c723c */ /* 0x040fe6000008105c */
[----:B------:R-:W-:Y:S03]  /*91f00*/  LDS R48, [R3+UR14+0x10180] ;  /* 0x0101800e03307984 */ /* 0x000fe60008000800 */
[C---:B------:R-:W-:Y:S01]  /*91f10*/  HMMA.1688.F32.TF32 R68, R56.reuse, R24, R68 ;  /* 0x000000183844723c */ /* 0x040fe20000081044 */
[----:B------:R-:W-:Y:S04]  /*91f20*/  LDS R50, [R3+UR14+0x12180] ;  /* 0x0121800e03327984 */ /* 0x000fe80008000800 */
[----:B------:R-:W-:Y:S04]  /*91f30*/  STL.64 [R1+0x9b0], R52 ;  /* 0x0009b03401007387 */ /* 0x000fe80000100a00 */
[----:B------:R-:W-:Y:S04]  /*91f40*/  STL.64 [R1+0x9b8], R54 ;  /* 0x0009b83601007387 */ /* 0x000fe80000100a00 */
[----:B------:R-:W-:Y:S04]  /*91f50*/  STL.64 [R1+0x950], R44 ;  /* 0x0009502c01007387 */ /* 0x000fe80000100a00 */
[----:B------:R2:W-:Y:S04]  /*91f60*/  STL.64 [R1+0x958], R46 ;  /* 0x0009582e01007387 */ /* 0x0005e80000100a00 */
[----:B------:R-:W-:Y:S04]  /*91f70*/  LDS R49, [R252+UR14+0x10180] ;  /* 0x0101800efc317984 */ /* 0x000fe80008000800 */
[----:B------:R-:W3:Y:S01]  /*91f80*/  LDS R51, [R252+UR14+0x12180] ;  /* 0x0121800efc337984 */ /* 0x000ee20008000800 */
[C---:B--2---:R-:W-:Y:S06]  /*91f90*/  HMMA.1688.F32.TF32 R44, R56.reuse, R32, R96 ;  /* 0x00000020382c723c */ /* 0x044fec0000081060 */
[----:B------:R-:W-:-:S15]  /*91fa0*/  HMMA.1688.F32.TF32 R52, R56, R12, R172 ;  /* 0x0000000c3834723c */ /* 0x000fde00000810ac */
[----:B------:R-:W-:-:S02]  /*91fb0*/  NOP ;  /* 0x0000000000007918 */ /* 0x000fc40000000000 */
[----:B------:R-:W-:Y:S04]  /*91fc0*/  STL.64 [R1+0x9a0], R44 ;  /* 0x0009a02c01007387 */ /* 0x000fe80000100a00 */
[----:B------:R2:W-:Y:S02]  /*91fd0*/  STL.64 [R1+0x9a8], R46 ;  /* 0x0009a82e01007387 */ /* 0x0005e40000100a00 */
[C---:B--2---:R-:W-:Y:S02]  /*91fe0*/  HMMA.1688.F32.TF32 R44, R56.reuse, R20, R72 ;  /* 0x00000014382c723c */ /* 0x044fe40000081048 */
[----:B------:R-:W-:Y:S04]  /*91ff0*/  STL.64 [R1+0x990], R76 ;  /* 0x0009904c01007387 */ /* 0x000fe80000100a00 */
[----:B------:R-:W-:Y:S04]  /*92000*/  STL.64 [R1+0x998], R78 ;  /* 0x0009984e01007387 */ /* 0x000fe80000100a00 */
[----:B------:R-:W-:Y:S04]  /*92010*/  STL.64 [R1+0x980], R52 ;  /* 0x0009803401007387 */ /* 0x000fe80000100a00 */
[----:B------:R2:W-:Y:S09]  /*92020*/  STL.64 [R1+0x988], R54 ;  /* 0x0009883601007387 */ /* 0x0005f20000100a00 */
[----:B------:R-:W-:Y:S01]  /*92030*/  STL.64 [R1+0x970], R44 ;  /* 0x0009702c01007387 */ /* 0x000fe20000100a00 */
[----:B--2---:R-:W-:Y:S03]  /*92040*/  HMMA.1688.F32.TF32 R52, R56, R16, R64 ;  /* 0x000000103834723c */ /* 0x004fe60000081040 */
[----:B------:R1:W-:Y:S03]  /*92050*/  STL.64 [R1+0x978], R46 ;  /* 0x0009782e01007387 */ /* 0x0003e60000100a00 */
[----:B-1----:R-:W-:Y:S01]  /*92060*/  HMMA.1688.F32.TF32 R44, R8, R40, R60 ;  /* 0x00000028082c723c */ /* 0x002fe2000008103c */
[----:B------:R1:W-:Y:S04]  /*92070*/  STL.64 [R1+0x960], R68 ;  /* 0x0009604401007387 */ /* 0x0003e80000100a00 */
[----:B------:R2:W-:Y:S04]  /*92080*/  STL.64 [R1+0x968], R70 ;  /* 0x0009684601007387 */ /* 0x0005e80000100a00 */
[----:B-1----:R-:W3:Y:S08]  /*92090*/  LDL.LU R68, [R1] ;  /* 0x0000000001447983 */ /* 0x002ef00000300800 */
[----:B------:R-:W-:Y:S04]  /*920a0*/  STL.64 [R1+0x940], R52 ;  /* 0x0009403401007387 */ /* 0x000fe80000100a00 */
[----:B------:R-:W-:Y:S04]  /*920b0*/  STL.64 [R1+0x948], R54 ;  /* 0x0009483601007387 */ /* 0x000fe80000100a00 */
[----:B------:R-:W-:Y:S04]  /*920c0*/  STL.64 [R1+0x930], R44 ;  /* 0x0009302c01007387 */ /* 0x000fe80000100a00 */
        /* <DEDUP_REMOVED lines=76> */
[C---:B-1----:R-:W-:Y:S06]  /*92590*/  HMMA.1688.F32.TF32 R44, R8.reuse, R36, R128 ;  /* 0x00000024082c723c */ /* 0x042fec0000081080 */
[C---:B----4-:R-:W-:Y:S06]  /*925a0*/  HMMA.1688.F32.TF32 R52, R8.reuse, R32, R124 ;  /* 0x000000200834723c */ /* 0x050fec000008107c */
[C---:B---3--:R-:W-:Y:S11]  /*925b0*/  HMMA.1688.F32.TF32 R56, R8.reuse, R28, R120 ;  /* 0x0000001c0838723c */ /* 0x048ff60000081078 */
[----:B------:R-:W-:Y:S04]  /*925c0*/  STL.64 [R1+0x920], R44 ;  /* 0x0009202c01007387 */ /* 0x000fe80000100a00 */
[----:B------:R2:W-:Y:S02]  /*925d0*/  STL.64 [R1+0x928], R46 ;  /* 0x0009282e01007387 */ /* 0x0005e40000100a00 */
[C---:B--2---:R-:W-:Y:S02]  /*925e0*/  HMMA.1688.F32.TF32 R44, R8.reuse, R12, R168 ;  /* 0x0000000c082c723c */ /* 0x044fe400000810a8 */
        /* <DEDUP_REMOVED lines=15> */
[----:B------:R-:W-:Y:S04]  /*926e0*/  STL.64 [R1+0x8c8], R46 ;  /* 0x0008c82e01007387 */ /* 0x000fe80000100a00 */
[----:B------:R-:W-:Y:S04]  /*926f0*/  STL.64 [R1+0x8a0], R8 ;  /* 0x0008a00801007387 */ /* 0x000fe80000100a00 */
[----:B------:R2:W-:Y:S01]  /*92700*/  STL.64 [R1+0x8a8], R10 ;  /* 0x0008a80a01007387 */ /* 0x0005e20000100a00 */
[C---:B-1----:R-:W-:Y:S03]  /*92710*/  HMMA.1688.F32.TF32 R56, R4.reuse, R28, R100 ;  /* 0x0000001c0438723c */ /* 0x042fe60000081064 */
[----:B------:R-:W-:Y:S03]  /*92720*/  LDS R52, [R0+UR14+0x10200] ;  /* 0x0102000e00347984 */ /* 0x000fe60008000800 */
[C---:B------:R-:W-:Y:S01]  /*92730*/  HMMA.1688.F32.TF32 R76, R4.reuse, R20, R92 ;  /* 0x00000014044c723c */ /* 0x040fe2000008105c */
[----:B------:R-:W-:Y:S04]  /*92740*/  LDS R54, [R0+UR14+0x12200] ;  /* 0x0122000e00367984 */ /* 0x000fe80008000800 */
[----:B------:R-:W-:Y:S01]  /*92750*/  LDS R53, [R2+UR14+0x10200] ;  /* 0x0102000e02357984 */ /* 0x000fe20008000800 */
[C---:B--2---:R-:W-:Y:S03]  /*92760*/  HMMA.1688.F32.TF32 R8, R4.reuse, R36, R108 ;  /* 0x000000240408723c */ /* 0x044fe6000008106c */
[----:B------:R-:W1:Y:S04]  /*92770*/  LDS R55, [R2+UR14+0x12200] ;  /* 0x0122000e02377984 */ /* 0x000e680008000800 */
[----:B------:R-:W-:Y:S04]  /*92780*/  LDS R44, [R3+UR14+0x10200] ;  /* 0x0102000e032c7984 */ /* 0x000fe80008000800 */
[----:B------:R-:W-:Y:S04]  /*92790*/  LDS R46, [R3+UR14+0x12200] ;  /* 0x0122000e032e7984 */ /* 0x000fe80008000800 */
[----:B------:R-:W-:Y:S04]  /*927a0*/  LDS R45, [R252+UR14+0x10200] ;  /* 0x0102000efc2d7984 */ /* 0x000fe80008000800 */
[----:B------:R-:W2:Y:S04]  /*927b0*/  LDS R47, [R252+UR14+0x12200] ;  /* 0x0122000efc2f7984 */ /* 0x000ea80008000800 */
[----:B------:R-:W-:Y:S04]  /*927c0*/  STL.64 [R1+0x880], R8 ;  /* 0x0008800801007387 */ /* 0x000fe80000100a00 */
[----:B------:R3:W-:Y:S02]  /*927d0*/  STL.64 [R1+0x888], R10 ;  /* 0x0008880a01007387 */ /* 0x0007e40000100a00 */
[----:B---3--:R-:W-:-:S15]  /*927e0*/  HMMA.1688.F32.TF32 R8, R4, R32, R104 ;  /* 0x000000200408723c */ /* 0x008fde0000081068 */
[----:B------:R-:W-:-:S08]  /*927f0*/  NOP ;  /* 0x0000000000007918 */ /* 0x000fd00000000000 */
[----:B------:R-:W-:Y:S04]  /*92800*/  STL.64 [R1+0x870], R8 ;  /* 0x0008700801007387 */ /* 0x000fe80000100a00 */
[----:B------:R3:W-:Y:S02]  /*92810*/  STL.64 [R1+0x878], R10 ;  /* 0x0008780a01007387 */ /* 0x0007e40000100a00 */
[C---:B---3--:R-:W-:Y:S02]  /*92820*/  HMMA.1688.F32.TF32 R8, R4.reuse, R12, R96 ;  /* 0x0000000c0408723c */ /* 0x048fe40000081060 */
[----:B------:R-:W-:Y:S04]  /*92830*/  STL.64 [R1+0x850], R56 ;  /* 0x0008503801007387 */ /* 0x000fe80000100a00 */
[----:B------:R3:W-:Y:S02]  /*92840*/  STL.64 [R1+0x858], R58 ;  /* 0x0008583a01007387 */ /* 0x0007e40000100a00 */
[----:B---3--:R-:W-:-:S15]  /*92850*/  HMMA.1688.F32.TF32 R56, R4, R24, R172 ;  /* 0x000000180438723c */ /* 0x008fde00000810ac */
        /* <DEDUP_REMOVED lines=12> */
[----:B------:R3:W-:Y:S04]  /*92920*/  STL.64 [R1+0x118], R6 ;  /* 0x0001180601007387 */ /* 0x0007e80000100a00 */
[----:B------:R-:W-:Y:S04]  /*92930*/  LDS R8, [R0+UR14+0x10280] ;  /* 0x0102800e00087984 */ /* 0x000fe80008000800 */
[----:B------:R-:W-:Y:S01]  /*92940*/  LDS R10, [R0+UR14+0x12280] ;  /* 0x0122800e000a7984 */ /* 0x000fe20008000800 */
[C---:B---3--:R-:W-:Y:S03]  /*92950*/  HMMA.1688.F32.TF32 R4, R48.reuse, R32, R64 ;  /* 0x000000203004723c */ /* 0x048fe60000081040 */
[----:B------:R-:W-:Y:S04]  /*92960*/  LDS R9, [R2+UR14+0x10280] ;  /* 0x0102800e02097984 */ /* 0x000fe80008000800 */
[----:B------:R-:W3:Y:S04]  /*92970*/  LDS R11, [R2+UR14+0x12280] ;  /* 0x0122800e020b7984 */ /* 0x000ee80008000800 */
[----:B------:R-:W-:Y:S04]  /*92980*/  STL.64 [R1], R56 ;  /* 0x0000003801007387 */ /* 0x000fe80000100a00 */
[----:B------:R-:W-:Y:S08]  /*92990*/  STL.64 [R1+0x8], R58 ;  /* 0x0000083a01007387 */ /* 0x000ff00000100a00 */
[----:B------:R-:W-:Y:S04]  /*929a0*/  STL.64 [R1+0x100], R4 ;  /* 0x0001000401007387 */ /* 0x000fe80000100a00 */
[----:B------:R4:W-:Y:S02]  /*929b0*/  STL.64 [R1+0x108], R6 ;  /* 0x0001080601007387 */ /* 0x0009e40000100a00 */
[----:B----4-:R-:W-:Y:S02]  /*929c0*/  HMMA.1688.F32.TF32 R4, R48, R28, R60 ;  /* 0x0000001c3004723c */ /* 0x010fe4000008103c */
[----:B------:R-:W4:-:S15]  /*929d0*/  LDL.LU R60, [R1+0xda0] ;  /* 0x000da000013c7983 */ /* 0x000f1e0000300800 */
[----:B------:R-:W-:-:S06]  /*929e0*/  NOP ;  /* 0x0000000000007918 */ /* 0x000fcc0000000000 */
[----:B------:R-:W-:Y:S04]  /*929f0*/  STL.64 [R1+0xf0], R4 ;  /* 0x0000f00401007387 */ /* 0x000fe80000100a00 */
[----:B------:R-:W-:Y:S04]  /*92a00*/  STL.64 [R1+0xf8], R6 ;  /* 0x0000f80601007387 */ /* 0x000fe80000100a00 */
[----:B------:R-:W4:Y:S04]  /*92a10*/  LDL.LU R61, [R1+0xda4] ;  /* 0x000da400013d7983 */ /* 0x000f280000300800 */
[----:B------:R-:W4:Y:S04]  /*92a20*/  LDL.LU R62, [R1+0xda8] ;  /* 0x000da800013e7983 */ /* 0x000f280000300800 */
[----:B------:R-:W4:Y:S04]  /*92a30*/  LDL.LU R63, [R1+0xdac] ;  /* 0x000dac00013f7983 */ /* 0x000f280000300800 */
        /* <DEDUP_REMOVED lines=95> */
[----:B------:R-:W3:Y:S01]  /*93030*/  LDS R7, [R252+UR14+0x12280] ;  /* 0x0122800efc077984 */ /* 0x000ee20008000800 */
[C---:B-1----:R-:W-:Y:S06]  /*93040*/  HMMA.1688.F32.TF32 R120, R52.reuse, R12, R120 ;  /* 0x0000000c3478723c */ /* 0x042fec0000081078 */
[----:B----4-:R-:W-:Y:S06]  /*93050*/  HMMA.1688.F32.TF32 R132, R52, R36, R132 ;  /* 0x000000243484723c */ /* 0x010fec0000081084 */
[C---:B--2---:R-:W-:Y:S06]  /*93060*/  HMMA.1688.F32.TF32 R56, R48.reuse, R12, R148 ;  /* 0x0000000c3038723c */ /* 0x044fec0000081094 */
[C---:B---3--:R-:W-:Y:S06]  /*93070*/  HMMA.1688.F32.TF32 R152, R48.reuse, R20, R180 ;  /* 0x000000143098723c */ /* 0x048fec00000810b4 */
[C---:B------:R-:W-:Y:S11]  /*93080*/  HMMA.1688.F32.TF32 R148, R48.reuse, R24, R176 ;  /* 0x000000183094723c */ /* 0x040ff600000810b0 */
[----:B------:R-:W-:Y:S04]  /*93090*/  STL.64 [R1+0xe0], R56 ;  /* 0x0000e03801007387 */ /* 0x000fe80000100a00 */
[----:B------:R1:W-:Y:S02]  /*930a0*/  STL.64 [R1+0xe8], R58 ;  /* 0x0000e83a01007387 */ /* 0x0003e40000100a00 */
[----:B-1----:R-:W-:Y:S06]  /*930b0*/  HMMA.1688.F32.TF32 R56, R48, R16, R140 ;  /* 0x000000103038723c */ /* 0x002fec000008108c */
[C---:B------:R-:W-:Y:S01]  /*930c0*/  HMMA.1688.F32.TF32 R48, R52.reuse, R40, R136 ;  /* 0x000000283430723c */ /* 0x040fe20000081088 */
        /* <DEDUP_REMOVED lines=9> */
[----:B--2---:R-:W-:Y:S01]  /*93160*/  HMMA.1688.F32.TF32 R48, R52, R28, R124 ;  /* 0x0000001c3430723c */ /* 0x004fe2000008107c */
[----:B------:R-:W-:Y:S04]  /*93170*/  STL.64 [R1+0x90], R132 ;  /* 0x0000908401007387 */ /* 0x000fe80000100a00 */
[----:B------:R-:W-:-:S12]  /*93180*/  STL.64 [R1+0x98], R134 ;  /* 0x0000988601007387 */ /* 0x000fd80000100a00 */
[----:B------:R-:W-:Y:S04]  /*93190*/  STL.64 [R1+0x80], R56 ;  /* 0x0000803801007387 */ /* 0x000fe80000100a00 */
[----:B------:R1:W-:Y:S04]  /*931a0*/  STL.64 [R1+0x88], R58 ;  /* 0x0000883a01007387 */ /* 0x0003e80000100a00 */
[----:B------:R-:W-:Y:S04]  /*931b0*/  STL.64 [R1+0x70], R48 ;  /* 0x0000703001007387 */ /* 0x000fe80000100a00 */
[----:B------:R2:W-:Y:S01]  /*931c0*/  STL.64 [R1+0x78], R50 ;  /* 0x0000783201007387 */ /* 0x0005e20000100a00 */
[C---:B-1----:R-:W-:Y:S06]  /*931d0*/  HMMA.1688.F32.TF32 R56, R52.reuse, R20, R168 ;  /* 0x000000143438723c */ /* 0x042fec00000810a8 */
[C---:B--2---:R-:W-:Y:S01]  /*931e0*/  HMMA.1688.F32.TF32 R48, R52.reuse, R24, R164 ;  /* 0x000000183430723c */ /* 0x044fe200000810a4 */
[----:B------:R-:W-:Y:S04]  /*931f0*/  STL.64 [R1+0x60], R120 ;  /* 0x0000607801007387 */ /* 0x000fe80000100a00 */
[----:B------:R-:W-:Y:S01]  /*93200*/  STL.64 [R1+0x68], R122 ;  /* 0x0000687a01007387 */ /* 0x000fe20000100a00 */
[----:B------:R-:W-:Y:S11]  /*93210*/  HMMA.1688.F32.TF32 R52, R52, R16, R80 ;  /* 0x000000103434723c */ /* 0x000ff60000081050 */
        /* <DEDUP_REMOVED lines=16> */
[----:B------:R-:W2:Y:S01]  /*93320*/  LDS R55, [R2+UR14+0x12300] ;  /* 0x0123000e02377984 */ /* 0x000ea20008000800 */
[C---:B-1----:R-:W-:Y:S06]  /*93330*/  HMMA.1688.F32.TF32 R48, R44.reuse, R32, R108 ;  /* 0x000000202c30723c */ /* 0x042fec000008106c */
[----:B------:R-:W-:-:S15]  /*93340*/  HMMA.1688.F32.TF32 R56, R44, R28, R104 ;  /* 0x0000001c2c38723c */ /* 0x000fde0000081068 */
[----:B------:R-:W-:-:S02]  /*93350*/  NOP ;  /* 0x0000000000007918 */ /* 0x000fc40000000000 */
[----:B------:R-:W-:Y:S04]  /*93360*/  STL.64 [R1+0x10], R48 ;  /* 0x0000103001007387 */ /* 0x000fe80000100a00 */
[----:B------:R1:W-:Y:S02]  /*93370*/  STL.64 [R1+0x18], R50 ;  /* 0x0000183201007387 */ /* 0x0003e40000100a00 */
[C---:B-1----:R-:W-:Y:S02]  /*93380*/  HMMA.1688.F32.TF32 R48, R44.reuse, R12, R100 ;  /* 0x0000000c2c30723c */ /* 0x042fe40000081064 */
[----:B------:R-:W-:Y:S04]  /*93390*/  STL.64 [R1+0x1a0], R56 ;  /* 0x0001a03801007387 */ /* 0x000fe80000100a00 */
[----:B------:R1:W-:Y:S02]  /*933a0*/  STL.64 [R1+0x1a8], R58 ;  /* 0x0001a83a01007387 */ /* 0x0003e40000100a00 */
[----:B-1----:R-:W-:-:S15]  /*933b0*/  HMMA.1688.F32.TF32 R56, R44, R24, R92 ;  /* 0x000000182c38723c */ /* 0x002fde000008105c */
[----:B------:R-:W-:Y:S04]  /*933c0*/  STL.64 [R1+0x190], R48 ;  /* 0x0001903001007387 */ /* 0x000fe80000100a00 */
[----:B------:R1:W-:Y:S02]  /*933d0*/  STL.64 [R1+0x198], R50 ;  /* 0x0001983201007387 */ /* 0x0003e40000100a00 */
[----:B-1----:R-:W-:Y:S06]  /*933e0*/  HMMA.1688.F32.TF32 R48, R44, R16, R172 ;  /* 0x000000102c30723c */ /* 0x002fec00000810ac */
[C---:B------:R-:W-:Y:S01]  /*933f0*/  HMMA.1688.F32.TF32 R44, R8.reuse, R40, R72 ;  /* 0x00000028082c723c */ /* 0x040fe20000081048 */
        /* <DEDUP_REMOVED lines=9> */
[C---:B---3--:R-:W-:Y:S06]  /*93490*/  HMMA.1688.F32.TF32 R48, R8.reuse, R32, R64 ;  /* 0x000000200830723c */ /* 0x048fec0000081040 */
[C---:B-1----:R-:W-:Y:S09]  /*934a0*/  HMMA.1688.F32.TF32 R44, R8.reuse, R28, R60 ;  /* 0x0000001c082c723c */ /* 0x042ff2000008103c */
[----:B------:R-:W-:Y:S04]  /*934b0*/  STL.64 [R1+0x140], R56 ;  /* 0x0001403801007387 */ /* 0x000fe80000100a00 */
[----:B------:R-:W-:Y:S04]  /*934c0*/  STL.64 [R1+0x148], R58 ;  /* 0x0001483a01007387 */ /* 0x000fe80000100a00 */
[----:B------:R-:W3:Y:S04]  /*934d0*/  LDL.LU R68, [R1+0xd20] ;  /* 0x000d200001447983 */ /* 0x000ee80000300800 */
[----:B------:R-:W-:Y:S04]  /*934e0*/  STL.64 [R1+0x130], R48 ;  /* 0x0001303001007387 */ /* 0x000fe80000100a00 */
[----:B------:R1:W-:Y:S04]  /*934f0*/  STL.64 [R1+0x138], R50 ;  /* 0x0001383201007387 */ /* 0x0003e80000100a00 */
        /* <DEDUP_REMOVED lines=61> */
[C---:B----4-:R-:W-:Y:S03]  /*938d0*/  HMMA.1688.F32.TF32 R248, R8.reuse, R12, R60 ;  /* 0x0000000c08f8723c */ /* 0x050fe6000008103c */
[----:B------:R-:W4:Y:S04]  /*938e0*/  LDL.LU R60, [R1+0x1240] ;  /* 0x00124000013c7983 */ /* 0x000f280000300800 */
[----:B------:R-:W4:Y:S04]  /*938f0*/  LDL.LU R61, [R1+0x1244] ;  /* 0x00124400013d7983 */ /* 0x000f280000300800 */
[----:B------:R-:W4:Y:S04]  /*93900*/  LDL.LU R62, [R1+0x1248] ;  /* 0x00124800013e7983 */ /* 0x000f280000300800 */
[----:B------:R-:W4:Y:S01]  /*93910*/  LDL.LU R63, [R1+0x124c] ;  /* 0x00124c00013f7983 */ /* 0x000f220000300800 */
[C---:B-1----:R-:W-:Y:S07]  /*93920*/  HMMA.1688.F32.TF32 R48, R8.reuse, R20, R168 ;  /* 0x000000140830723c */ /* 0x042fee00000810a8 */
[----:B------:R-:W-:Y:S04]  /*93930*/  STL [R1+0x7bb4], R248 ;  /* 0x007bb4f801007387 */ /* 0x000fe80000100800 */
[----:B------:R-:W-:Y:S04]  /*93940*/  STL [R1+0x7bb0], R249 ;  /* 0x007bb0f901007387 */ /* 0x000fe80000100800 */
[----:B------:R-:W-:Y:S04]  /*93950*/  STL [R1+0x7bac], R250 ;  /* 0x007bacfa01007387 */ /* 0x000fe80000100800 */
[----:B------:R-:W-:Y:S01]  /*93960*/  STL [R1+0x7ba8], R251 ;  /* 0x007ba8fb01007387 */ /* 0x000fe20000100800 */
[C---:B---3--:R-:W-:Y:S06]  /*93970*/  HMMA.1688.F32.TF32 R44, R8.reuse, R24, R164 ;  /* 0x00000018082c723c */ /* 0x048fec00000810a4 */
[----:B--2---:R-:W-:Y:S01]  /*93980*/  HMMA.1688.F32.TF32 R8, R8, R16, R80 ;  /* 0x000000100808723c */ /* 0x004fe20000081050 */
[----:B------:R-:W-:Y:S04]  /*93990*/  STL.64 [R1+0x7f0], R48 ;  /* 0x0007f03001007387 */ /* 0x000fe80000100a00 */
[----:B------:R1:W-:Y:S02]  /*939a0*/  STL.64 [R1+0x7f8], R50 ;  /* 0x0007f83201007387 */ /* 0x0003e40000100a00 */
[C---:B-1----:R-:W-:Y:S10]  /*939b0*/  HMMA.1688.F32.TF32 R48, R4.reuse, R40, R76 ;  /* 0x000000280430723c */ /* 0x042ff4000008104c */
        /* <DEDUP_REMOVED lines=8> */
[----:B------:R-:W-:Y:S01]  /*93a40*/  STL.64 [R1+0x260], R48 ;  /* 0x0002603001007387 */ /* 0x000fe20000100a00 */
[C---:B-1----:R-:W-:Y:S03]  /*93a50*/  HMMA.1688.F32.TF32 R8, R4.reuse, R36, R112 ;  /* 0x000000240408723c */ /* 0x042fe60000081070 */
[----:B------:R1:W-:Y:S04]  /*93a60*/  STL.64 [R1+0x268], R50 ;  /* 0x0002683201007387 */ /* 0x0003e80000100a00 */
[----:B------:R-:W-:Y:S04]  /*93a70*/  LDS R45, [R252+UR14+0x10300] ;  /* 0x0103000efc2d7984 */ /* 0x000fe80008000800 */
[----:B------:R-:W2:Y:S01]  /*93a80*/  LDS R47, [R252+UR14+0x12300] ;  /* 0x0123000efc2f7984 */ /* 0x000ea20008000800 */
[C---:B-1----:R-:W-:Y:S11]  /*93a90*/  HMMA.1688.F32.TF32 R48, R4.reuse, R32, R108 ;  /* 0x000000200430723c */ /* 0x042ff6000008106c */
[----:B------:R-:W-:Y:S04]  /*93aa0*/  STL.64 [R1+0x250], R8 ;  /* 0x0002500801007387 */ /* 0x000fe80000100a00 */
[----:B------:R-:W-:Y:S04]  /*93ab0*/  STL.64 [R1+0x258], R10 ;  /* 0x0002580a01007387 */ /* 0x000fe80000100a00 */
        /* <DEDUP_REMOVED lines=10> */
[C---:B-1----:R-:W-:Y:S06]  /*93b60*/  HMMA.1688.F32.TF32 R48, R4.reuse, R24, R92 ;  /* 0x000000180430723c */ /* 0x042fec000008105c */
        /* <DEDUP_REMOVED lines=8> */
[----:B------:R1:W-:Y:S02]  /*93bf0*/  STL.64 [R1+0x1f8], R6 ;  /* 0x0001f80601007387 */ /* 0x0003e40000100a00 */
[C---:B-1----:R-:W-:Y:S06]  /*93c00*/  HMMA.1688.F32.TF32 R4, R52.reuse, R32, R64 ;  /* 0x000000203404723c */ /* 0x042fec0000081040 */
[C---:B------:R-:W-:Y:S06]  /*93c10*/  HMMA.1688.F32.TF32 R56, R52.reuse, R40, R72 ;  /* 0x000000283438723c */ /* 0x040fec0000081048 */
[----:B------:R-:W-:-:S12]  /*93c20*/  HMMA.1688.F32.TF32 R48, R52, R36, R68 ;  /* 0x000000243430723c */ /* 0x000fd80000081044 */
[----:B------:R-:W-:Y:S01]  /*93c30*/  MOV R248, R4 ;  /* 0x0000000400f87202 */ /* 0x000fe20000000f00 */
[----:B------:R-:W-:Y:S02]  /*93c40*/  IMAD.MOV.U32 R249, RZ, RZ, R5 ;  /* 0x000000fffff97224 */ /* 0x000fe400078e0005 */
[----:B------:R-:W-:Y:S02]  /*93c50*/  IMAD.MOV.U32 R250, RZ, RZ, R6 ;  /* 0x000000fffffa7224 */ /* 0x000fe400078e0006 */
[----:B------:R-:W-:Y:S01]  /*93c60*/  IMAD.MOV.U32 R251, RZ, RZ, R7 ;  /* 0x000000fffffb7224 */ /* 0x000fe200078e0007 */
[----:B------:R-:W-:Y:S04]  /*93c70*/  STL.64 [R1+0x1e0], R56 ;  /* 0x0001e03801007387 */ /* 0x000fe80000100a00 */
[----:B------:R1:W-:Y:S04]  /*93c80*/  STL.64 [R1+0x1e8], R58 ;  /* 0x0001e83a01007387 */ /* 0x0003e80000100a00 */
[----:B------:R-:W-:Y:S04]  /*93c90*/  STL.64 [R1+0x1d0], R48 ;  /* 0x0001d03001007387 */ /* 0x000fe80000100a00 */
[----:B------:R-:W-:Y:S04]  /*93ca0*/  STL.64 [R1+0x1d8], R50 ;  /* 0x0001d83201007387 */ /* 0x000fe80000100a00 */
[----:B------:R-:W-:Y:S04]  /*93cb0*/  STL.64 [R1+0x7bc0], R250 ;  /* 0x007bc0fa01007387 */ /* 0x000fe80000100a00 */
[----:B------:R-:W-:Y:S04]  /*93cc0*/  STL.64 [R1+0x7bb8], R248 ;  /* 0x007bb8f801007387 */ /* 0x000fe80000100a00 */
[----:B------:R-:W3:Y:S04]  /*93cd0*/  LDL.LU R64, [R1+0xd00] ;  /* 0x000d000001407983 */ /* 0x000ee80000300800 */
[----:B------:R-:W-:Y:S04]  /*93ce0*/  LDS R48, [R3+UR14+0x10380] ;  /* 0x0103800e03307984 */ /* 0x000fe80008000800 */
[----:B------:R-:W-:Y:S04]  /*93cf0*/  LDS R50, [R3+UR14+0x12380] ;  /* 0x0123800e03327984 */ /* 0x000fe80008000800 */
[----:B------:R-:W-:Y:S04]  /*93d00*/  LDS R49, [R252+UR14+0x10380] ;  /* 0x0103800efc317984 */ /* 0x000fe80008000800 */
[----:B------:R-:W3:Y:S01]  /*93d10*/  LDS R51, [R252+UR14+0x12380] ;  /* 0x0123800efc337984 */ /* 0x000ee20008000800 */
[----:B----4-:R-:W-:-:S15]  /*93d20*/  HMMA.1688.F32.TF32 R4, R52, R28, R60 ;  /* 0x0000001c3404723c */ /* 0x010fde000008103c */
[----:B------:R-:W-:-:S08]  /*93d30*/  NOP ;  /* 0x0000000000007918 */ /* 0x000fd00000000000 */
        /* <DEDUP_REMOVED lines=89> */
[----:B-1----:R-:W-:-:S15]  /*942d0*/  HMMA.1688.F32.TF32 R56, R52, R12, R140 ;  /* 0x0000000c3438723c */ /* 0x002fde000008108c */
[----:B------:R-:W-:-:S08]  /*942e0*/  NOP ;  /* 0x0000000000007918 */ /* 0x000fd00000000000 */
[----:B------:R-:W-:Y:S04]  /*942f0*/  STL.64 [R1+0x4e0], R56 ;  /* 0x0004e03801007387 */ /* 0x000fe80000100a00 */
[----:B------:R4:W-:Y:S02]  /*94300*/  STL.64 [R1+0x4e8], R58 ;  /* 0x0004e83a01007387 */ /* 0x0009e40000100a00 */
[C---:B----4-:R-:W-:Y:S06]  /*94310*/  HMMA.1688.F32.TF32 R56, R52.reuse, R20, R136 ;  /* 0x000000143438723c */ /* 0x050fec0000081088 */
[----:B---3--:R-:W-:-:S15]  /*94320*/  HMMA.1688.F32.TF32 R132, R52, R24, R132 ;  /* 0x000000183484723c */ /* 0x008fde0000081084 */
        /* <DEDUP_REMOVED lines=56> */
[----:B------:R1:W-:Y:S04]  /*946b0*/  STL.64 [R1+0x740], R72 ;  /* 0x0007404801007387 */ /* 0x0003e80000100a00 */
[----:B------:R3:W-:Y:S04]  /*946c0*/  STL.64 [R1+0x748], R74 ;  /* 0x0007484a01007387 */ /* 0x0007e80000100a00 */
[----:B------:R-:W-:Y:S04]  /*946d0*/  STL.64 [R1+0x730], R56 ;  /* 0x0007303801007387 */ /* 0x000fe80000100a00 */
[----:B------:R-:W-:Y:S04]  /*946e0*/  STL.64 [R1+0x738], R58 ;  /* 0x0007383a01007387 */ /* 0x000fe80000100a00 */
[----:B------:R-:W4:Y:S04]  /*946f0*/  LDL.LU R68, [R1+0x630] ;  /* 0x0006300001447983 */ /* 0x000f280000300800 */
[----:B------:R-:W-:Y:S04]  /*94700*/  STL.64 [R1+0x4a0], R52 ;  /* 0x0004a03401007387 */ /* 0x000fe80000100a00 */
[----:B------:R2:W-:Y:S04]  /*94710*/  STL.64 [R1+0x4a8], R54 ;  /* 0x0004a83601007387 */ /* 0x0005e80000100a00 */
[----:B------:R-:W-:Y:S04]  /*94720*/  STL.64 [R1+0x490], R8 ;  /* 0x0004900801007387 */ /* 0x000fe80000100a00 */
[----:B------:R2:W-:Y:S04]  /*94730*/  STL.64 [R1+0x498], R10 ;  /* 0x0004980a01007387 */ /* 0x0005e80000100a00 */
[----:B------:R-:W4:Y:S04]  /*94740*/  LDL.LU R69, [R1+0x634] ;  /* 0x0006340001457983 */ /* 0x000f280000300800 */
[----:B------:R-:W4:Y:S04]  /*94750*/  LDL.LU R70, [R1+0x638] ;  /* 0x0006380001467983 */ /* 0x000f280000300800 */
[----:B------:R-:W4:Y:S04]  /*94760*/  LDL.LU R71, [R1+0x63c] ;  /* 0x00063c0001477983 */ /* 0x000f280000300800 */
        /* <DEDUP_REMOVED lines=74> */
[----:B---3--:R-:W-:-:S15]  /*94c10*/  HMMA.1688.F32.TF32 R8, R48, R28, R124 ;  /* 0x0000001c3008723c */ /* 0x008fde000008107c */
[----:B------:R-:W-:-:S02]  /*94c20*/  NOP ;  /* 0x0000000000007918 */ /* 0x000fc40000000000 */
        /* <DEDUP_REMOVED lines=9> */
[----:B------:R-:W-:Y:S03]  /*94cc0*/  HMMA.1688.F32.TF32 R48, R48, R16, R80 ;  /* 0x000000103030723c */ /* 0x000fe60000081050 */
        /* <DEDUP_REMOVED lines=13> */
[----:B------:R-:W1:Y:S08]  /*94da0*/  LDS R55, [R2+UR14+0x12480] ;  /* 0x0124800e02377984 */ /* 0x000e700008000800 */
        /* <DEDUP_REMOVED lines=8> */
[----:B------:R-:W-:Y:S01]  /*94e30*/  LDS R9, [R252+UR14+0x10480] ;  /* 0x0104800efc097984 */ /* 0x000fe20008000800 */
[----:B--2---:R-:W-:Y:S03]  /*94e40*/  HMMA.1688.F32.TF32 R48, R4, R32, R108 ;  /* 0x000000200430723c */ /* 0x004fe6000008106c */
[----:B------:R-:W2:-:S15]  /*94e50*/  LDS R11, [R252+UR14+0x12480] ;  /* 0x0124800efc0b7984 */ /* 0x000e9e0008000800 */
[----:B------:R-:W-:-:S05]  /*94e60*/  NOP ;  /* 0x0000000000007918 */ /* 0x000fca0000000000 */
        /* <DEDUP_REMOVED lines=24> */
[----:B------:R-:W-:Y:S04]  /*94ff0*/  STL.64 [R1+0x450], R56 ;  /* 0x0004503801007387 */ /* 0x000fe80000100a00 */
        /* <DEDUP_REMOVED lines=115> */
[----:B-1----:R-:W-:Y:S06]  /*95730*/  HMMA.1688.F32.TF32 R132, R52, R28, R132 ;  /* 0x0000001c3484723c */ /* 0x002fec0000081084 */
[C---:B--2---:R-:W-:Y:S06]  /*95740*/  HMMA.1688.F32.TF32 R56, R44.reuse, R12, R156 ;  /* 0x0000000c2c38723c */ /* 0x044fec000008109c */
[C---:B----4-:R-:W-:Y:S06]  /*95750*/  HMMA.1688.F32.TF32 R156, R44.reuse, R20, R152 ;  /* 0x000000142c9c723c */ /* 0x050fec0000081098 */
[C---:B---3--:R-:W-:Y:S11]  /*95760*/  HMMA.1688.F32.TF32 R152, R44.reuse, R24, R148 ;  /* 0x000000182c98723c */ /* 0x048ff60000081094 */
[----:B------:R-:W-:Y:S04]  /*95770*/  STL.64 [R1+0x660], R56 ;  /* 0x0006603801007387 */ /* 0x000fe80000100a00 */
[----:B------:R1:W-:Y:S02]  /*95780*/  STL.64 [R1+0x668], R58 ;  /* 0x0006683a01007387 */ /* 0x0003e40000100a00 */
[----:B-1----:R-:W-:Y:S02]  /*95790*/  HMMA.1688.F32.TF32 R56, R44, R16, R180 ;  /* 0x000000102c38723c */ /* 0x002fe400000810b4 */
[----:B------:R-:W-:Y:S04]  /*957a0*/  STL.64 [R1+0x650], R156 ;  /* 0x0006509c01007387 */ /* 0x000fe80000100a00 */
[----:B------:R-:W-:Y:S01]  /*957b0*/  STL.64 [R1+0x658], R158 ;  /* 0x0006589e01007387 */ /* 0x000fe20000100a00 */
[C---:B------:R-:W-:Y:S03]  /*957c0*/  HMMA.1688.F32.TF32 R148, R52.reuse, R40, R176 ;  /* 0x000000283494723c */ /* 0x040fe600000810b0 */
[----:B------:R-:W-:Y:S03]  /*957d0*/  STL.64 [R1+0x640], R152 ;  /* 0x0006409801007387 */ /* 0x000fe60000100a00 */
[C---:B------:R-:W-:Y:S01]  /*957e0*/  HMMA.1688.F32.TF32 R44, R52.reuse, R36, R140 ;  /* 0x00000024342c723c */ /* 0x040fe2000008108c */
[----:B------:R-:W-:Y:S04]  /*957f0*/  STL.64 [R1+0x648], R154 ;  /* 0x0006489a01007387 */ /* 0x000fe80000100a00 */
[----:B------:R-:W-:Y:S01]  /*95800*/  LDS R156, [R0+UR14+0x10680] ;  /* 0x0106800e009c7984 */ /* 0x000fe20008000800 */
[C---:B------:R-:W-:Y:S03]  /*95810*/  HMMA.1688.F32.TF32 R120, R52.reuse, R24, R120 ;  /* 0x000000183478723c */ /* 0x040fe60000081078 */
[----:B------:R-:W-:Y:S04]  /*95820*/  LDS R158, [R0+UR14+0x12680] ;  /* 0x0126800e009e7984 */ /* 0x000fe80008000800 */
[----:B------:R-:W-:Y:S04]  /*95830*/  STL.64 [R1+0x440], R56 ;  /* 0x0004403801007387 */ /* 0x000fe80000100a00 */
[----:B------:R1:W-:Y:S04]  /*95840*/  STL.64 [R1+0x448], R58 ;  /* 0x0004483a01007387 */ /* 0x0003e80000100a00 */
[----:B------:R-:W-:Y:S04]  /*95850*/  LDS R157, [R2+UR14+0x10680] ;  /* 0x0106800e029d7984 */ /* 0x000fe80008000800 */
[----:B------:R-:W-:Y:S01]  /*95860*/  LDS R159, [R2+UR14+0x12680] ;  /* 0x0126800e029f7984 */ /* 0x000fe20008000800 */
[C---:B-1----:R-:W-:Y:S03]  /*95870*/  HMMA.1688.F32.TF32 R56, R52.reuse, R32, R136 ;  /* 0x000000203438723c */ /* 0x042fe60000081088 */
[----:B------:R-:W-:Y:S04]  /*95880*/  STL.64 [R1+0x430], R148 ;  /* 0x0004309401007387 */ /* 0x000fe80000100a00 */
[----:B------:R-:W-:Y:S04]  /*95890*/  STL.64 [R1+0x438], R150 ;  /* 0x0004389601007387 */ /* 0x000fe80000100a00 */
        /* <DEDUP_REMOVED lines=10> */
[----:B------:R-:W-:Y:S04]  /*95940*/  LDS R124, [R3+UR14+0x10600] ;  /* 0x0106000e037c7984 */ /* 0x000fe80008000800 */
[----:B------:R-:W-:Y:S01]  /*95950*/  LDS R126, [R3+UR14+0x12600] ;  /* 0x0126000e037e7984 */ /* 0x000fe20008000800 */
[----:B-1----:R-:W-:Y:S03]  /*95960*/  HMMA.1688.F32.TF32 R44, R52, R16, R168 ;  /* 0x00000010342c723c */ /* 0x002fe600000810a8 */
[----:B------:R-:W-:Y:S04]  /*95970*/  STL.64 [R1+0x3e0], R56 ;  /* 0x0003e03801007387 */ /* 0x000fe80000100a00 */
[----:B------:R1:W-:Y:S01]  /*95980*/  STL.64 [R1+0x3e8], R58 ;  /* 0x0003e83a01007387 */ /* 0x0003e20000100a00 */
[C---:B------:R-:W-:Y:S03]  /*95990*/  HMMA.1688.F32.TF32 R52, R8.reuse, R36, R80 ;  /* 0x000000240834723c */ /* 0x040fe60000081050 */
        /* <DEDUP_REMOVED lines=11> */
[----:B------:R-:W-:Y:S04]  /*95a50*/  STL.64 [R1+0x3c0], R52 ;  /* 0x0003c03401007387 */ /* 0x000fe80000100a00 */
[----:B------:R2:W-:Y:S01]  /*95a60*/  STL.64 [R1+0x3c8], R54 ;  /* 0x0003c83601007387 */ /* 0x0005e20000100a00 */
[C---:B-1----:R-:W-:Y:S03]  /*95a70*/  HMMA.1688.F32.TF32 R56, R8.reuse, R32, R76 ;  /* 0x000000200838723c */ /* 0x042fe6000008104c */
[----:B------:R-:W-:Y:S04]  /*95a80*/  LDS R45, [R2+UR14+0x10580] ;  /* 0x0105800e022d7984 */ /* 0x000fe80008000800 */
[----:B------:R-:W1:Y:S01]  /*95a90*/  LDS R47, [R2+UR14+0x12580] ;  /* 0x0125800e022f7984 */ /* 0x000e620008000800 */
[C---:B--2---:R-:W-:Y:S06]  /*95aa0*/  HMMA.1688.F32.TF32 R52, R8.reuse, R28, R112 ;  /* 0x0000001c0834723c */ /* 0x044fec0000081070 */
[C---:B------:R-:W-:Y:S09]  /*95ab0*/  HMMA.1688.F32.TF32 R76, R8.reuse, R12, R108 ;  /* 0x0000000c084c723c */ /* 0x040ff2000008106c */
[----:B------:R-:W-:Y:S04]  /*95ac0*/  STL.64 [R1+0x3b0], R56 ;  /* 0x0003b03801007387 */ /* 0x000fe80000100a00 */
[----:B------:R2:W-:Y:S04]  /*95ad0*/  STL.64 [R1+0x3b8], R58 ;  /* 0x0003b83a01007387 */ /* 0x0005e80000100a00 */
[----:B------:R-:W-:Y:S04]  /*95ae0*/  STL.64 [R1+0x630], R52 ;  /* 0x0006303401007387 */ /* 0x000fe80000100a00 */
[----:B------:R3:W-:Y:S01]  /*95af0*/  STL.64 [R1+0x638], R54 ;  /* 0x0006383601007387 */ /* 0x0007e20000100a00 */
[C---:B--2---:R-:W-:Y:S06]  /*95b00*/  HMMA.1688.F32.TF32 R56, R8.reuse, R20, R104 ;  /* 0x000000140838723c */ /* 0x044fec0000081068 */
[C---:B---3--:R-:W-:Y:S06]  /*95b10*/  HMMA.1688.F32.TF32 R52, R8.reuse, R24, R100 ;  /* 0x000000180834723c */ /* 0x048fec0000081064 */
[----:B------:R-:W-:Y:S01]  /*95b20*/  HMMA.1688.F32.TF32 R8, R8, R16, R96 ;  /* 0x000000100808723c */ /* 0x000fe20000081060 */
[----:B------:R-:W-:Y:S04]  /*95b30*/  STL.64 [R1+0x620], R76 ;  /* 0x0006204c01007387 */ /* 0x000fe80000100a00 */
[----:B------:R-:W-:Y:S06]  /*95b40*/  STL.64 [R1+0x628], R78 ;  /* 0x0006284e01007387 */ /* 0x000fec0000100a00 */
        /* <DEDUP_REMOVED lines=17> */
[----:B--2---:R-:W-:Y:S09]  /*95c60*/  HMMA.1688.F32.TF32 R8, R48, R20, R60 ;  /* 0x000000143008723c */ /* 0x004ff2000008103c */
        /* <DEDUP_REMOVED lines=53> */
[----:B------:R-:W1:Y:S01]  /*95fc0*/  LDL.LU R103, [R1+0x54c] ;  /* 0x00054c0001677983 */ /* 0x000e620000300800 */
        /* <DEDUP_REMOVED lines=16> */
[C---:B---3--:R-:W-:Y:S03]  /*960d0*/  HMMA.1688.F32.TF32 R8, R48.reuse, R16, R172 ;  /* 0x000000103008723c */ /* 0x048fe600000810ac */
        /* <DEDUP_REMOVED lines=8> */
[----:B------:R-:W-:Y:S04]  /*96160*/  STL.64 [R1+0x5d0], R8 ;  /* 0x0005d00801007387 */ /* 0x000fe80000100a00 */
[----:B------:R2:W-:Y:S02]  /*96170*/  STL.64 [R1+0x5d8], R10 ;  /* 0x0005d80a01007387 */ /* 0x0005e40000100a00 */
[C---:B--2---:R-:W-:Y:S06]  /*96180*/  HMMA.1688.F32.TF32 R8, R4.reuse, R36, R164 ;  /* 0x000000240408723c */ /* 0x044fec00000810a4 */
[----:B------:R-:W-:-:S15]  /*96190*/  HMMA.1688.F32.TF32 R48, R4, R40, R200 ;  /* 0x000000280430723c */ /* 0x000fde00000810c8 */
[----:B------:R-:W-:-:S08]  /*961a0*/  NOP ;  /* 0x0000000000007918 */ /* 0x000fd00000000000 */
[----:B------:R-:W-:Y:S04]  /*961b0*/  STL.64 [R1+0x5c0], R48 ;  /* 0x0005c03001007387 */ /* 0x000fe80000100a00 */
[----:B------:R-:W-:Y:S04]  /*961c0*/  STL.64 [R1+0x5c8], R50 ;  /* 0x0005c83201007387 */ /* 0x000fe80000100a00 */
[----:B------:R-:W-:Y:S04]  /*961d0*/  STL.64 [R1+0x5b0], R8 ;  /* 0x0005b00801007387 */ /* 0x000fe80000100a00 */
[----:B------:R2:W-:Y:S02]  /*961e0*/  STL.64 [R1+0x5b8], R10 ;  /* 0x0005b80a01007387 */ /* 0x0005e40000100a00 */
[C---:B--2---:R-:W-:Y:S02]  /*961f0*/  HMMA.1688.F32.TF32 R8, R4.reuse, R32, R92 ;  /* 0x000000200408723c */ /* 0x044fe4000008105c */
[----:B------:R-:W-:Y:S04]  /*96200*/  LDS R92, [R0+UR14+0x10600] ;  /* 0x0106000e005c7984 */ /* 0x000fe80008000800 */
[----:B------:R-:W-:Y:S01]  /*96210*/  LDS R94, [R0+UR14+0x12600] ;  /* 0x0126000e005e7984 */ /* 0x000fe20008000800 */
[C---:B------:R-:W-:Y:S03]  /*96220*/  HMMA.1688.F32.TF32 R52, R4.reuse, R12, R76 ;  /* 0x0000000c0434723c */ /* 0x040fe6000008104c */
[----:B------:R-:W-:Y:S03]  /*96230*/  LDS R93, [R2+UR14+0x10600] ;  /* 0x0106000e025d7984 */ /* 0x000fe60008000800 */
[C---:B------:R-:W-:Y:S01]  /*96240*/  HMMA.1688.F32.TF32 R48, R4.reuse, R20, R112 ;  /* 0x000000140430723c */ /* 0x040fe20000081070 */
[----:B------:R-:W2:Y:S09]  /*96250*/  LDS R95, [R2+UR14+0x12600] ;  /* 0x0126000e025f7984 */ /* 0x000eb20008000800 */
[----:B------:R-:W-:Y:S04]  /*96260*/  STL.64 [R1+0x5a0], R8 ;  /* 0x0005a00801007387 */ /* 0x000fe80000100a00 */
[----:B------:R4:W-:Y:S02]  /*96270*/  STL.64 [R1+0x5a8], R10 ;  /* 0x0005a80a01007387 */ /* 0x0009e40000100a00 */
[----:B----4-:R-:W-:-:S15]  /*96280*/  HMMA.1688.F32.TF32 R8, R4, R28, R80 ;  /* 0x0000001c0408723c */ /* 0x010fde0000081050 */
[----:B------:R-:W-:-:S08]  /*96290*/  NOP ;  /* 0x0000000000007918 */ /* 0x000fd00000000000 */
[----:B------:R-:W-:Y:S04]  /*962a0*/  STL.64 [R1+0x590], R8 ;  /* 0x0005900801007387 */ /* 0x000fe80000100a00 */
[----:B------:R4:W-:Y:S02]  /*962b0*/  STL.64 [R1+0x598], R10 ;  /* 0x0005980a01007387 */ /* 0x0009e40000100a00 */
[C---:B----4-:R-:W-:Y:S06]  /*962c0*/  HMMA.1688.F32.TF32 R8, R4.reuse, R24, R108 ;  /* 0x000000180408723c */ /* 0x050fec000008106c */
[----:B------:R-:W-:Y:S01]  /*962d0*/  HMMA.1688.F32.TF32 R4, R4, R16, R104 ;  /* 0x000000100404723c */ /* 0x000fe20000081068 */
        /* <DEDUP_REMOVED lines=9> */
[C---:B----4-:R-:W-:Y:S06]  /*96370*/  HMMA.1688.F32.TF32 R8, R44.reuse, R36, R96 ;  /* 0x000000242c08723c */ /* 0x050fec0000081060 */
[C---:B-1----:R-:W-:Y:S09]  /*96380*/  HMMA.1688.F32.TF32 R4, R44.reuse, R32, R72 ;  /* 0x000000202c04723c */ /* 0x042ff20000081048 */
[----:B------:R-:W-:Y:S04]  /*96390*/  STL.64 [R1+0x350], R48 ;  /* 0x0003503001007387 */ /* 0x000fe80000100a00 */
[----:B------:R-:W-:Y:S04]  /*963a0*/  STL.64 [R1+0x358], R50 ;  /* 0x0003583201007387 */ /* 0x000fe80000100a00 */
[----:B------:R-:W-:Y:S04]  /*963b0*/  STL.64 [R1+0x340], R8 ;  /* 0x0003400801007387 */ /* 0x000fe80000100a00 */
[----:B------:R-:W-:Y:S04]  /*963c0*/  STL.64 [R1+0x348], R10 ;  /* 0x0003480a01007387 */ /* 0x000fe80000100a00 */
        /* <DEDUP_REMOVED lines=8> */
[----:B------:R-:W-:Y:S04]  /*96450*/  STL.64 [R1+0x530], R4 ;  /* 0x0005300401007387 */ /* 0x000fe80000100a00 */
[----:B------:R1:W-:Y:S04]  /*96460*/  STL.64 [R1+0x538], R6 ;  /* 0x0005380601007387 */ /* 0x0003e80000100a00 */
[----:B------:R-:W3:Y:S01]  /*96470*/  LDL.LU R72, [R1+0xfb0] ;  /* 0x000fb00001487983 */ /* 0x000ee20000300800 */
[----:B-1----:R-:W-:-:S15]  /*96480*/  HMMA.1688.F32.TF32 R4, R44, R20, R60 ;  /* 0x000000142c04723c */ /* 0x002fde000008103c */
[----:B------:R-:W-:-:S08]  /*96490*/  NOP ;  /* 0x0000000000007918 */ /* 0x000fd00000000000 */
[----:B------:R-:W-:Y:S04]  /*964a0*/  STL.64 [R1+0x520], R4 ;  /* 0x0005200401007387 */ /* 0x000fe80000100a00 */
[----:B------:R1:W-:Y:S04]  /*964b0*/  STL.64 [R1+0x528], R6 ;  /* 0x0005280601007387 */ /* 0x0003e80000100a00 */
        /* <DEDUP_REMOVED lines=39> */
[C---:B-1----:R-:W-:Y:S06]  /*96730*/  HMMA.1688.F32.TF32 R4, R44.reuse, R24, R76 ;  /* 0x000000182c04723c */ /* 0x042fec000008104c */
[----:B----4-:R-:W-:Y:S06]  /*96740*/  HMMA.1688.F32.TF32 R44, R44, R16, R112 ;  /* 0x000000102c2c723c */ /* 0x010fec0000081070 */
[C---:B---3--:R-:W-:Y:S06]  /*96750*/  HMMA.1688.F32.TF32 R48, R172.reuse, R40, R72 ;  /* 0x00000028ac30723c */ /* 0x048fec0000081048 */
[C---:B--2---:R-:W-:Y:S11]  /*96760*/  HMMA.1688.F32.TF32 R8, R172.reuse, R12, R100 ;  /* 0x0000000cac08723c */ /* 0x044ff60000081064 */
[----:B------:R-:W-:Y:S01]  /*96770*/  STL.64 [R1+0x7a70], R46 ;  /* 0x007a702e01007387 */ /* 0x000fe20000100a00 */
[C---:B------:R-:W-:Y:S03]  /*96780*/  HMMA.1688.F32.TF32 R52, R172.reuse, R36, R108 ;  /* 0x00000024ac34723c */ /* 0x040fe6000008106c */
[----:B------:R-:W-:Y:S04]  /*96790*/  STL.64 [R1+0x510], R4 ;  /* 0x0005100401007387 */ /* 0x000fe80000100a00 */
[----:B------:R1:W-:Y:S01]  /*967a0*/  STL.64 [R1+0x518], R6 ;  /* 0x0005180601007387 */ /* 0x0003e20000100a00 */
[C---:B------:R-:W-:Y:S03]  /*967b0*/  HMMA.1688.F32.TF32 R56, R172.reuse, R32, R104 ;  /* 0x00000020ac38723c */ /* 0x040fe60000081068 */
[----:B------:R-:W-:Y:S04]  /*967c0*/  STL.64 [R1+0x7a68], R44 ;  /* 0x007a682c01007387 */ /* 0x000fe80000100a00 */
[----:B------:R-:W2:Y:S04]  /*967d0*/  LDL.LU R72, [R1+0xf40] ;  /* 0x000f400001487983 */ /* 0x000ea80000300800 */
[----:B------:R-:W2:Y:S04]  /*967e0*/  LDL.LU R73, [R1+0xf44] ;  /* 0x000f440001497983 */ /* 0x000ea80000300800 */
[----:B------:R-:W2:Y:S01]  /*967f0*/  LDL.LU R74, [R1+0xf48] ;  /* 0x000f4800014a7983 */ /* 0x000ea20000300800 */
[C---:B------:R-:W-:Y:S03]  /*96800*/  HMMA.1688.F32.TF32 R60, R172.reuse, R28, R60 ;  /* 0x0000001cac3c723c */ /* 0x040fe6000008103c */
[----:B------:R-:W2:Y:S03]  /*96810*/  LDL.LU R75, [R1+0xf4c] ;  /* 0x000f4c00014b7983 */ /* 0x000ea60000300800 */
[C---:B-1----:R-:W-:Y:S01]  /*96820*/  HMMA.1688.F32.TF32 R4, R172.reuse, R20, R96 ;  /* 0x00000014ac04723c */ /* 0x042fe20000081060 */
[----:B------:R-:W-:Y:S05]  /*96830*/  STL.64 [R1+0x7a80], R50 ;  /* 0x007a803201007387 */ /* 0x000fea0000100a00 */
[----:B------:R-:W-:Y:S06]  /*96840*/  HMMA.1688.F32.TF32 R168, R172, R24, R68 ;  /* 0x00000018aca8723c */ /* 0x000fec0000081044 */
[----:B------:R-:W-:Y:S06]  /*96850*/  HMMA.1688.F32.TF32 R68, R92, R36, R84 ;  /* 0x000000245c44723c */ /* 0x000fec0000081054 */
[----:B------:R-:W-:Y:S06]  /*96860*/  HMMA.1688.F32.TF32 R172, R172, R16, R64 ;  /* 0x00000010acac723c */ /* 0x000fec0000081040 */
[C---:B------:R-:W-:Y:S01]  /*96870*/  HMMA.1688.F32.TF32 R64, R92.reuse, R40, R88 ;  /* 0x000000285c40723c */ /* 0x040fe20000081058 */
[----:B------:R1:W-:Y:S04]  /*96880*/  STL.64 [R1+0x7a78], R48 ;  /* 0x007a783001007387 */ /* 0x0003e80000100a00 */
        /* <DEDUP_REMOVED lines=54> */
[----:B--2---:R-:W-:Y:S01]  /*96bf0*/  HMMA.1688.F32.TF32 R72, R92, R32, R72 ;  /* 0x000000205c48723c */ /* 0x004fe20000081048 */
[----:B------:R-:W-:-:S15]  /*96c00*/  MOV R176, R208 ;  /* 0x000000d000b07202 */ /* 0x000fde0000000f00 */
[----:B------:R-:W-:-:S07]  /*96c10*/  NOP ;  /* 0x0000000000007918 */ /* 0x000fce0000000000 */
[----:B------:R-:W-:Y:S04]  /*96c20*/  STL.64 [R1+0x7b20], R74 ;  /* 0x007b204a01007387 */ /* 0x000fe80000100a00 */
[----:B------:R-:W-:Y:S01]  /*96c30*/  STL.64 [R1+0x7b18], R72 ;  /* 0x007b184801007387 */ /* 0x000fe20000100a00 */
[----:B------:R-:W-:Y:S02]  /*96c40*/  IMAD.MOV.U32 R177, RZ, RZ, R209 ;  /* 0x000000ffffb17224 */ /* 0x000fe400078e00d1 */
[----:B------:R-:W-:Y:S01]  /*96c50*/  IMAD.MOV.U32 R178, RZ, RZ, R212 ;  /* 0x000000ffffb27224 */ /* 0x000fe200078e00d4 */
[----:B------:R-:W-:Y:S01]  /*96c60*/  MOV R140, R214 ;  /* 0x000000d6008c7202 */ /* 0x000fe20000000f00 */
[----:B------:R-:W-:Y:S02]  /*96c70*/  IMAD.MOV.U32 R179, RZ, RZ, R213 ;  /* 0x000000ffffb37224 */ /* 0x000fe400078e00d5 */
[----:B------:R-:W-:-:S02]  /*96c80*/  IMAD.MOV.U32 R141, RZ, RZ, R144 ;  /* 0x000000ffff8d7224 */ /* 0x000fc400078e0090 */
[----:B------:R-:W-:Y:S02]  /*96c90*/  IMAD.MOV.U32 R142, RZ, RZ, R145 ;  /* 0x000000ffff8e7224 */ /* 0x000fe400078e0091 */
[----:B------:R-:W-:Y:S01]  /*96ca0*/  IMAD.MOV.U32 R143, RZ, RZ, R146 ;  /* 0x000000ffff8f7224 */ /* 0x000fe200078e0092 */
[----:B------:R-:W-:Y:S01]  /*96cb0*/  MOV R148, R204 ;  /* 0x000000cc00947202 */ /* 0x000fe20000000f00 */
[----:B------:R-:W-:Y:S02]  /*96cc0*/  IMAD.MOV.U32 R149, RZ, RZ, R205 ;  /* 0x000000ffff957224 */ /* 0x000fe400078e00cd */
[----:B------:R-:W-:Y:S01]  /*96cd0*/  IMAD.MOV.U32 R150, RZ, RZ, R206 ;  /* 0x000000ffff967224 */ /* 0x000fe200078e00ce */
[----:B------:R-:W-:Y:S01]  /*96ce0*/  MOV R180, R116 ;  /* 0x0000007400b47202 */ /* 0x000fe20000000f00 */
[----:B------:R-:W-:Y:S02]  /*96cf0*/  IMAD.MOV.U32 R151, RZ, RZ, R207 ;  /* 0x000000ffff977224 */ /* 0x000fe400078e00cf */
[----:B------:R-:W-:-:S02]  /*96d00*/  IMAD.MOV.U32 R181, RZ, RZ, R117 ;  /* 0x000000ffffb57224 */ /* 0x000fc400078e0075 */
[----:B------:R-:W-:Y:S02]  /*96d10*/  IMAD.MOV.U32 R182, RZ, RZ, R118 ;  /* 0x000000ffffb67224 */ /* 0x000fe400078e0076 */
[----:B------:R-:W-:Y:S01]  /*96d20*/  IMAD.MOV.U32 R183, RZ, RZ, R119 ;  /* 0x000000ffffb77224 */ /* 0x000fe200078e0077 */
[----:B------:R-:W-:Y:S07]  /*96d30*/  HMMA.1688.F32.TF32 R152, R156, R24, R176 ;  /* 0x000000189c98723c */ /* 0x000fee00000810b0 */
[----:B------:R-:W-:Y:S01]  /*96d40*/  MOV R176, R199 ;  /* 0x000000c700b07202 */ /* 0x000fe20000000f00 */
[----:B------:R-:W-:Y:S01]  /*96d50*/  IMAD.MOV.U32 R177, RZ, RZ, R191 ;  /* 0x000000ffffb17224 */ /* 0x000fe200078e00bf */
[C---:B---3--:R-:W-:Y:S06]  /*96d60*/  HMMA.1688.F32.TF32 R84, R92.reuse, R20, R120 ;  /* 0x000000145c54723c */ /* 0x048fec0000081078 */
[C---:B----4-:R-:W-:Y:S06]  /*96d70*/  HMMA.1688.F32.TF32 R76, R92.reuse, R28, R76 ;  /* 0x0000001c5c4c723c */ /* 0x050fec000008104c */
[C---:B------:R-:W-:Y:S06]  /*96d80*/  HMMA.1688.F32.TF32 R80, R92.reuse, R12, R80 ;  /* 0x0000000c5c50723c */ /* 0x040fec0000081050 */
[C---:B------:R-:W-:Y:S11]  /*96d90*/  HMMA.1688.F32.TF32 R88, R92.reuse, R24, R164 ;  /* 0x000000185c58723c */ /* 0x040ff600000810a4 */
[----:B------:R-:W-:Y:S01]  /*96da0*/  STL.64 [R1+0x7b30], R78 ;  /* 0x007b304e01007387 */ /* 0x000fe20000100a00 */
[----:B------:R-:W-:Y:S03]  /*96db0*/  HMMA.1688.F32.TF32 R92, R92, R16, R112 ;  /* 0x000000105c5c723c */ /* 0x000fe60000081070 */
[----:B------:R-:W-:Y:S04]  /*96dc0*/  STL.64 [R1+0x7b28], R76 ;  /* 0x007b284c01007387 */ /* 0x000fe80000100a00 */
[----:B------:R-:W-:Y:S01]  /*96dd0*/  STL.64 [R1+0x7b40], R82 ;  /* 0x007b405201007387 */ /* 0x000fe20000100a00 */
[C---:B------:R-:W-:Y:S03]  /*96de0*/  HMMA.1688.F32.TF32 R96, R124.reuse, R40, R96 ;  /* 0x000000287c60723c */ /* 0x040fe60000081060 */
        /* <DEDUP_REMOVED lines=9> */
[----:B------:R-:W2:Y:S04]  /*96e80*/  LDL.LU R112, [R1+0xba0] ;  /* 0x000ba00001707983 */ /* 0x000ea80000300800 */
[----:B------:R-:W2:Y:S04]  /*96e90*/  LDL.LU R113, [R1+0xba4] ;  /* 0x000ba40001717983 */ /* 0x000ea80000300800 */
[----:B------:R-:W2:Y:S04]  /*96ea0*/  LDL.LU R114, [R1+0xba8] ;  /* 0x000ba80001727983 */ /* 0x000ea80000300800 */
[----:B------:R-:W2:Y:S01]  /*96eb0*/  LDL.LU R115, [R1+0xbac] ;  /* 0x000bac0001737983 */ /* 0x000ea20000300800 */
[----:B------:R-:W-:Y:S03]  /*96ec0*/  HMMA.1688.F32.TF32 R108, R124, R28, R108 ;  /* 0x0000001c7c6c723c */ /* 0x000fe6000008106c */
        /* <DEDUP_REMOVED lines=8> */
[----:B------:R-:W4:Y:S04]  /*96f50*/  LDL.LU R212, [R1+0x7cbc] ;  /* 0x007cbc0001d47983 */ /* 0x000f280000300800 */
[----:B------:R-:W4:Y:S04]  /*96f60*/  LDL.LU R213, [R1+0x7cb8] ;  /* 0x007cb80001d57983 */ /* 0x000f280000300800 */
[----:B------:R-:W4:Y:S04]  /*96f70*/  LDL.LU R214, [R1+0x7cb4] ;  /* 0x007cb40001d67983 */ /* 0x000f280000300800 */
        /* <DEDUP_REMOVED lines=14> */
[----:B------:R-:W3:Y:S01]  /*97060*/  LDL.LU R119, [R1+0x7c88] ;  /* 0x007c880001777983 */ /* 0x000ee20000300800 */
[----:B------:R-:W-:-:S03]  /*97070*/  IMAD.MOV.U32 R164, RZ, RZ, R210 ;  /* 0x000000ffffa47224 */ /* 0x000fc600078e00d2 */
[----:B------:R-:W-:Y:S01]  /*97080*/  STL.64 [R1+0x7bd0], R110 ;  /* 0x007bd06e01007387 */ /* 0x000fe20000100a00 */
[----:B------:R-:W-:-:S03]  /*97090*/  IMAD.MOV.U32 R165, RZ, RZ, R211 ;  /* 0x000000ffffa57224 */ /* 0x000fc600078e00d3 */
        /* <DEDUP_REMOVED lines=10> */
[----:B------:R-:W2:Y:S01]  /*97140*/  LDL.LU R179, [R1+0x14ac] ;  /* 0x0014ac0001b37983 */ /* 0x000ea20000300800 */
[----:B------:R-:W-:Y:S01]  /*97150*/  MOV R166, R233 ;  /* 0x000000e900a67202 */ /* 0x000fe20000000f00 */
[----:B------:R-:W-:Y:S01]  /*97160*/  IMAD.MOV.U32 R167, RZ, RZ, R232 ;  /* 0x000000ffffa77224 */ /* 0x000fe200078e00e8 */
[C---:B------:R-:W-:Y:S01]  /*97170*/  HMMA.1688.F32.TF32 R216, R184.reuse, R28, R216 ;  /* 0x0000001cb8d8723c */ /* 0x040fe200000810d8 */
[----:B------:R-:W-:Y:S04]  /*97180*/  LDS R232, [R3+UR14+0x10700] ;  /* 0x0107000e03e87984 */ /* 0x000fe80008000800 */
[----:B------:R-:W-:Y:S01]  /*97190*/  LDS R233, [R252+UR14+0x10700] ;  /* 0x0107000efce97984 */ /* 0x000fe20008000800 */
[C---:B------:R-:W-:Y:S06]  /*971a0*/  HMMA.1688.F32.TF32 R164, R184.reuse, R32, R164 ;  /* 0x00000020b8a4723c */ /* 0x040fec00000810a4 */
[----:B------:R-:W-:-:S15]  /*971b0*/  HMMA.1688.F32.TF32 R220, R184, R12, R220 ;  /* 0x0000000cb8dc723c */ /* 0x000fde00000810dc */
[----:B------:R-:W-:-:S02]  /*971c0*/  NOP ;  /* 0x0000000000007918 */ /* 0x000fc40000000000 */
        /* <DEDUP_REMOVED lines=11> */
[----:B------:R-:W-:Y:S01]  /*97280*/  STL [R1+0x79f8], R223 ;  /* 0x0079f8df01007387 */ /* 0x000fe20000100800 */
[----:B--2---:R-:W-:-:S15]  /*97290*/  HMMA.1688.F32.TF32 R176, R184, R20, R176 ;  /* 0x00000014b8b0723c */ /* 0x004fde00000810b0 */
[----:B------:R-:W-:-:S08]  /*972a0*/  NOP ;  /* 0x0000000000007918 */ /* 0x000fd00000000000 */
[----:B------:R-:W-:Y:S04]  /*972b0*/  STL [R1+0x7a34], R176 ;  /* 0x007a34b001007387 */ /* 0x000fe80000100800 */
[----:B------:R-:W-:Y:S04]  /*972c0*/  STL [R1+0x7a30], R177 ;  /* 0x007a30b101007387 */ /* 0x000fe80000100800 */
[----:B------:R-:W-:Y:S04]  /*972d0*/  STL [R1+0x7a2c], R178 ;  /* 0x007a2cb201007387 */ /* 0x000fe80000100800 */
[----:B------:R-:W-:Y:S04]  /*972e0*/  STL [R1+0x7a28], R179 ;  /* 0x007a28b301007387 */ /* 0x000fe80000100800 */
[----:B-1----:R-:W2:Y:S04]  /*972f0*/  LDL.LU R48, [R1+0xe10] ;  /* 0x000e100001307983 */ /* 0x002ea80000300800 */
        /* <DEDUP_REMOVED lines=28> */
[----:B------:R-:W-:Y:S04]  /*974c0*/  LDS R204, [R0+UR14+0x10700] ;  /* 0x0107000e00cc7984 */ /* 0x000fe80008000800 */
[----:B------:R-:W-:Y:S04]  /*974d0*/  LDS R206, [R0+UR14+0x12700] ;  /* 0x0127000e00ce7984 */ /* 0x000fe80008000800 */
[----:B------:R-:W-:Y:S04]  /*974e0*/  LDS R205, [R2+UR14+0x10700] ;  /* 0x0107000e02cd7984 */ /* 0x000fe80008000800 */
[----:B------:R-:W1:Y:S01]  /*974f0*/  LDS R207, [R2+UR14+0x12700] ;  /* 0x0127000e02cf7984 */ /* 0x000e620008000800 */
[C---:B------:R-:W-:Y:S03]  /*97500*/  HMMA.1688.F32.TF32 R112, R124.reuse, R12, R112 ;  /* 0x0000000c7c70723c */ /* 0x040fe60000081070 */
[----:B------:R-:W2:Y:S03]  /*97510*/  LDL.LU R226, [R1+0xe28] ;  /* 0x000e280001e27983 */ /* 0x000ea60000300800 */
[C---:B---3--:R-:W-:Y:S01]  /*97520*/  HMMA.1688.F32.TF32 R116, R124.reuse, R20, R116 ;  /* 0x000000147c74723c */ /* 0x048fe20000081074 */
[----:B------:R-:W3:Y:S04]  /*97530*/  LDL.LU R227, [R1+0xe2c] ;  /* 0x000e2c0001e37983 */ /* 0x000ee80000300800 */
[----:B------:R-:W3:Y:S01]  /*97540*/  LDL.LU R44, [R1+0x8b0] ;  /* 0x0008b000012c7983 */ /* 0x000ee20000300800 */
[----:B----4-:R-:W-:Y:S03]  /*97550*/  HMMA.1688.F32.TF32 R124, R124, R16, R144 ;  /* 0x000000107c7c723c */ /* 0x010fe60000081090 */
[----:B------:R-:W4:Y:S03]  /*97560*/  LDL.LU R45, [R1+0x8b4] ;  /* 0x0008b400012d7983 */ /* 0x000f260000300800 */
[C---:B------:R-:W-:Y:S01]  /*97570*/  HMMA.1688.F32.TF32 R144, R156.reuse, R12, R148 ;  /* 0x0000000c9c90723c */ /* 0x040fe20000081094 */
[----:B------:R-:W4:Y:S04]  /*97580*/  LDL.LU R46, [R1+0x8b8] ;  /* 0x0008b800012e7983 */ /* 0x000f280000300800 */
[----:B------:R-:W4:Y:S01]  /*97590*/  LDL.LU R47, [R1+0x8bc] ;  /* 0x0008bc00012f7983 */ /* 0x000f220000300800 */
[----:B------:R-:W-:Y:S07]  /*975a0*/  HMMA.1688.F32.TF32 R148, R156, R20, R180 ;  /* 0x000000149c94723c */ /* 0x000fee00000810b4 */
[----:B------:R-:W-:Y:S01]  /*975b0*/  IMAD.MOV.U32 R180, RZ, RZ, R237 ;  /* 0x000000ffffb47224 */ /* 0x000fe200078e00ed */
[----:B------:R-:W-:Y:S01]  /*975c0*/  MOV R182, R229 ;  /* 0x000000e500b67202 */ /* 0x000fe20000000f00 */
[----:B------:R-:W-:Y:S01]  /*975d0*/  IMAD.MOV.U32 R181, RZ, RZ, R236 ;  /* 0x000000ffffb57224 */ /* 0x000fe200078e00ec */
[----:B------:R-:W-:Y:S01]  /*975e0*/  HMMA.1688.F32.TF32 R200, R184, R36, R188 ;  /* 0x00000024b8c8723c */ /* 0x000fe200000810bc */
[----:B------:R-:W-:Y:S01]  /*975f0*/  IMAD.MOV.U32 R183, RZ, RZ, R228 ;  /* 0x000000ffffb77224 */ /* 0x000fe200078e00e4 */
[----:B------:R-:W-:Y:S04]  /*97600*/  LDS R236, [R0+UR14+0x10780] ;  /* 0x0107800e00ec7984 */ /* 0x000fe80008000800 */
[----:B------:R-:W-:Y:S01]  /*97610*/  HMMA.1688.F32.TF32 R128, R156, R40, R212 ;  /* 0x000000289c80723c */ /* 0x000fe200000810d4 */
[----:B------:R-:W4:Y:S04]  /*97620*/  LDS R237, [R2+UR14+0x10780] ;  /* 0x0107800e02ed7984 */ /* 0x000f280008000800 */
[----:B------:R-:W-:Y:S01]  /*97630*/  LDS R228, [R3+UR14+0x10780] ;  /* 0x0107800e03e47984 */ /* 0x000fe20008000800 */
[----:B------:R-:W-:Y:S03]  /*97640*/  HMMA.1688.F32.TF32 R180, R184, R24, R180 ;  /* 0x00000018b8b4723c */ /* 0x000fe600000810b4 */
[----:B------:R-:W4:Y:S03]  /*97650*/  LDS R229, [R252+UR14+0x10780] ;  /* 0x0107800efce57984 */ /* 0x000f260008000800 */
[C---:B------:R-:W-:Y:S06]  /*97660*/  HMMA.1688.F32.TF32 R132, R156.reuse, R36, R208 ;  /* 0x000000249c84723c */ /* 0x040fec00000810d0 */
[C---:B------:R-:W-:Y:S06]  /*97670*/  HMMA.1688.F32.TF32 R136, R156.reuse, R32, R136 ;  /* 0x000000209c88723c */ /* 0x040fec0000081088 */
[C---:B------:R-:W-:Y:S05]  /*97680*/  HMMA.1688.F32.TF32 R140, R156.reuse, R28, R140 ;  /* 0x0000001c9c8c723c */ /* 0x040fea000008108c */
[----:B------:R-:W-:Y:S01]  /*97690*/  STL [R1+0x7a40], R180 ;  /* 0x007a40b401007387 */ /* 0x000fe20000100800 */
[-C--:B------:R-:W-:Y:S03]  /*976a0*/  HMMA.1688.F32.TF32 R156, R156, R16.reuse, R196 ;  /* 0x000000109c9c723c */ /* 0x080fe600000810c4 */
[----:B------:R-:W-:Y:S04]  /*976b0*/  STL [R1+0x7a3c], R181 ;  /* 0x007a3cb501007387 */ /* 0x000fe80000100800 */
[----:B------:R-:W-:Y:S04]  /*976c0*/  STL [R1+0x7a38], R182 ;  /* 0x007a38b601007387 */ /* 0x000fe80000100800 */
[----:B------:R-:W-:Y:S01]  /*976d0*/  STL [R1+0x79f4], R183 ;  /* 0x0079f4b701007387 */ /* 0x000fe20000100800 */
[----:B--2---:R-:W-:Y:S03]  /*976e0*/  HMMA.1688.F32.TF32 R184, R184, R16, R248 ;  /* 0x00000010b8b8723c */ /* 0x004fe600000810f8 */
[----:B------:R-:W2:Y:S04]  /*976f0*/  LDL.LU R248, [R1+0x790] ;  /* 0x0007900001f87983 */ /* 0x000ea80000300800 */
[----:B------:R-:W2:Y:S04]  /*97700*/  LDL.LU R249, [R1+0x794] ;  /* 0x0007940001f97983 */ /* 0x000ea80000300800 */
[----:B------:R-:W2:Y:S04]  /*97710*/  LDL.LU R250, [R1+0x798] ;  /* 0x0007980001fa7983 */ /* 0x000ea80000300800 */
[----:B------:R-:W2:Y:S01]  /*97720*/  LDL.LU R251, [R1+0x79c] ;  /* 0x00079c0001fb7983 */ /* 0x000ea20000300800 */
[C---:B-1----:R-:W-:Y:S06]  /*97730*/  HMMA.1688.F32.TF32 R188, R204.reuse, R40, R4 ;  /* 0x00000028ccbc723c */ /* 0x042fec0000081004 */
[C---:B------:R-:W-:Y:S06]  /*97740*/  HMMA.1688.F32.TF32 R4, R204.reuse, R24, R48 ;  /* 0x00000018cc04723c */ /* 0x040fec0000081030 */
[C---:B------:R-:W-:Y:S01]  /*97750*/  HMMA.1688.F32.TF32 R196, R204.reuse, R32, R60 ;  /* 0x00000020ccc4723c */ /* 0x040fe2000008103c */
[----:B------:R-:W-:Y:S05]  /*97760*/  STL [R1+0x7a50], R184 ;  /* 0x007a50b801007387 */ /* 0x000fea0000100800 */
[C---:B------:R-:W-:Y:S01]  /*97770*/  HMMA.1688.F32.TF32 R192, R204.reuse, R36, R8 ;  /* 0x00000024ccc0723c */ /* 0x040fe20000081008 */
        /* <DEDUP_REMOVED lines=11> */
[----:B------:R-:W2:Y:S04]  /*97830*/  LDL.LU R60, [R1+0x810] ;  /* 0x00081000013c7983 */ /* 0x000ea80000300800 */
[----:B------:R-:W-:Y:S04]  /*97840*/  STL.64 [R1+0x330], R4 ;  /* 0x0003300401007387 */ /* 0x000fe80000100a00 */
[----:B------:R2:W-:Y:S04]  /*97850*/  STL.64 [R1+0x338], R6 ;  /* 0x0003380601007387 */ /* 0x0005e80000100a00 */
        /* <DEDUP_REMOVED lines=20> */
[----:B----4-:R-:W-:Y:S01]  /*979a0*/  HMMA.1688.F32.TF32 R204, R204, R16, R44 ;  /* 0x00000010cccc723c */ /* 0x010fe2000008102c */
[----:B------:R-:W3:Y:S04]  /*979b0*/  LDL.LU R44, [R1+0x1580] ;  /* 0x00158000012c7983 */ /* 0x000ee80000300800 */
[----:B------:R-:W3:Y:S04]  /*979c0*/  LDL.LU R45, [R1+0x1584] ;  /* 0x00158400012d7983 */ /* 0x000ee80000300800 */
[----:B------:R-:W3:Y:S04]  /*979d0*/  LDL.LU R46, [R1+0x1588] ;  /* 0x00158800012e7983 */ /* 0x000ee80000300800 */
[----:B------:R-:W3:Y:S01]  /*979e0*/  LDL.LU R47, [R1+0x158c] ;  /* 0x00158c00012f7983 */ /* 0x000ee20000300800 */
[----:B--2---:R-:W-:Y:S03]  /*979f0*/  HMMA.1688.F32.TF32 R4, R232, R40, R248 ;  /* 0x00000028e804723c */ /* 0x004fe600000810f8 */
[----:B------:R-:W2:Y:S04]  /*97a00*/  LDL.LU R248, [R1+0x1470] ;  /* 0x0014700001f87983 */ /* 0x000ea80000300800 */
[----:B------:R-:W2:Y:S04]  /*97a10*/  LDL.LU R249, [R1+0x1474] ;  /* 0x0014740001f97983 */ /* 0x000ea80000300800 */
[----:B------:R-:W2:Y:S04]  /*97a20*/  LDL.LU R250, [R1+0x1478] ;  /* 0x0014780001fa7983 */ /* 0x000ea80000300800 */
[----:B------:R-:W2:Y:S09]  /*97a30*/  LDL.LU R251, [R1+0x147c] ;  /* 0x00147c0001fb7983 */ /* 0x000eb20000300800 */
[----:B------:R-:W-:Y:S01]  /*97a40*/  IMAD.MOV.U32 R221, RZ, RZ, R4 ;  /* 0x000000ffffdd7224 */ /* 0x000fe200078e0004 */
[----:B------:R-:W-:Y:S01]  /*97a50*/  MOV R217, R6 ;  /* 0x0000000600d97202 */ /* 0x000fe20000000f00 */
[----:B------:R-:W-:-:S02]  /*97a60*/  IMAD.MOV.U32 R216, RZ, RZ, R5 ;  /* 0x000000ffffd87224 */ /* 0x000fc400078e0005 */
[----:B------:R-:W-:Y:S02]  /*97a70*/  IMAD.MOV.U32 R218, RZ, RZ, R7 ;  /* 0x000000ffffda7224 */ /* 0x000fe400078e0007 */
[----:B------:R-:W-:-:S15]  /*97a80*/  HMMA.1688.F32.TF32 R4, R232, R36, R60 ;  /* 0x00000024e804723c */ /* 0x000fde000008103c */
[----:B------:R-:W-:-:S09]  /*97a90*/  NOP ;  /* 0x0000000000007918 */ /* 0x000fd20000000000 */
[----:B------:R-:W-:Y:S01]  /*97aa0*/  IMAD.MOV.U32 R177, RZ, RZ, R4 ;  /* 0x000000ffffb17224 */ /* 0x000fe200078e0004 */
        /* <DEDUP_REMOVED lines=9> */
[----:B------:R-:W-:Y:S01]  /*97b40*/  HMMA.1688.F32.TF32 R4, R232, R28, R240 ;  /* 0x0000001ce804723c */ /* 0x000fe200000810f0 */
[----:B------:R-:W-:Y:S04]  /*97b50*/  LDS R240, [R0+UR14+0x14000] ;  /* 0x0140000e00f07984 */ /* 0x000fe80008000800 */
[----:B------:R-:W-:Y:S04]  /*97b60*/  LDS R242, [R0+UR14+0x16000] ;  /* 0x0160000e00f27984 */ /* 0x000fe80008000800 */
[----:B------:R-:W-:Y:S04]  /*97b70*/  LDS R241, [R2+UR14+0x14000] ;  /* 0x0140000e02f17984 */ /* 0x000fe80008000800 */
[----:B------:R-:W1:Y:S11]  /*97b80*/  LDS R243, [R2+UR14+0x16000] ;  /* 0x0160000e02f37984 */ /* 0x000e760008000800 */
        /* <DEDUP_REMOVED lines=11> */
[----:B------:R-:W4:Y:S04]  /*97c40*/  LDL.LU R48, [R1+0xbb0] ;  /* 0x000bb00001307983 */ /* 0x000f280000300800 */
[----:B------:R-:W4:Y:S02]  /*97c50*/  LDL.LU R49, [R1+0xbb4] ;  /* 0x000bb40001317983 */ /* 0x000f240000300800 */
[----:B------:R-:W-:-:S02]  /*97c60*/  IMAD.MOV.U32 R50, RZ, RZ, R246 ;  /* 0x000000ffff327224 */ /* 0x000fc400078e00f6 */
[----:B------:R-:W4:Y:S01]  /*97c70*/  LDL.LU R246, [R1+0x7c64] ;  /* 0x007c640001f67983 */ /* 0x000f220000300800 */
[----:B------:R-:W-:-:S03]  /*97c80*/  IMAD.MOV.U32 R51, RZ, RZ, R247 ;  /* 0x000000ffff337224 */ /* 0x000fc600078e00f7 */
[----:B------:R-:W4:Y:S01]  /*97c90*/  LDL.LU R247, [R1+0x7c60] ;  /* 0x007c600001f77983 */ /* 0x000f220000300800 */
[----:B------:R-:W-:Y:S01]  /*97ca0*/  MOV R52, R245 ;  /* 0x000000f500347202 */ /* 0x000fe20000000f00 */
[----:B------:R-:W-:Y:S02]  /*97cb0*/  IMAD.MOV.U32 R53, RZ, RZ, R244 ;  /* 0x000000ffff357224 */ /* 0x000fe400078e00f4 */
        /* <DEDUP_REMOVED lines=8> */
[----:B------:R-:W-:-:S02]  /*97d40*/  IMAD.MOV.U32 R189, RZ, RZ, R5 ;  /* 0x000000ffffbd7224 */ /* 0x000fc400078e0005 */
[----:B------:R-:W-:Y:S02]  /*97d50*/  IMAD.MOV.U32 R191, RZ, RZ, R7 ;  /* 0x000000ffffbf7224 */ /* 0x000fe400078e0007 */
[----:B---3--:R-:W-:-:S15]  /*97d60*/  HMMA.1688.F32.TF32 R4, R232, R24, R44 ;  /* 0x00000018e804723c */ /* 0x008fde000008102c */
[----:B------:R-:W-:-:S09]  /*97d70*/  NOP ;  /* 0x0000000000007918 */ /* 0x000fd20000000000 */
[----:B------:R-:W-:Y:S01]  /*97d80*/  IMAD.MOV.U32 R219, RZ, RZ, R4 ;  /* 0x000000ffffdb7224 */ /* 0x000fe200078e0004 */
[----:B------:R-:W-:Y:S01]  /*97d90*/  MOV R223, R6 ;  /* 0x0000000600df7202 */ /* 0x000fe20000000f00 */
[----:B------:R-:W-:Y:S02]  /*97da0*/  IMAD.MOV.U32 R222, RZ, RZ, R5 ;  /* 0x000000ffffde7224 */ /* 0x000fe400078e0005 */
[----:B------:R-:W-:Y:S02]  /*97db0*/  IMAD.MOV.U32 R183, RZ, RZ, R7 ;  /* 0x000000ffffb77224 */ /* 0x000fe400078e0007 */
[----:B--2---:R-:W-:Y:S01]  /*97dc0*/  HMMA.1688.F32.TF32 R4, R232, R16, R248 ;  /* 0x00000010e804723c */ /* 0x004fe200000810f8 */
[----:B----4-:R-:W-:Y:S02]  /*97dd0*/  IMAD.MOV.U32 R59, RZ, RZ, R246 ;  /* 0x000000ffff3b7224 */ /* 0x010fe400078e00f6 */
[----:B------:R-:W-:Y:S01]  /*97de0*/  IMAD.MOV.U32 R58, RZ, RZ, R247 ;  /* 0x000000ffff3a7224 */ /* 0x000fe200078e00f7 */
        /* <DEDUP_REMOVED lines=64> */
[----:B------:R-:W4:Y:S01]  /*981f0*/  LDL.LU R30, [R1+0x7c54] ;  /* 0x007c5400011e7983 */ /* 0x000f220000300800 */
[----:B------:R-:W-:Y:S02]  /*98200*/  IMAD.MOV.U32 R46, RZ, RZ, R34 ;  /* 0x000000ffff2e7224 */ /* 0x000fe400078e0022 */
[----:B------:R-:W-:Y:S01]  /*98210*/  IMAD.MOV.U32 R47, RZ, RZ, R35 ;  /* 0x000000ffff2f7224 */ /* 0x000fe200078e0023 */
[----:B------:R-:W4:Y:S04]  /*98220*/  LDL.LU R31, [R1+0x7c50] ;  /* 0x007c5000011f7983 */ /* 0x000f280000300800 */
[----:B------:R-:W1:Y:S04]  /*98230*/  LDL.LU R34, [R1+0x7c4c] ;  /* 0x007c4c0001227983 */ /* 0x000e680000300800 */
[----:B------:R-:W1:Y:S04]  /*98240*/  LDL.LU R35, [R1+0x7c48] ;  /* 0x007c480001237983 */ /* 0x000e680000300800 */
[----:B------:R-:W-:Y:S04]  /*98250*/  LDS R232, [R3+UR14+0x14080] ;  /* 0x0140800e03e87984 */ /* 0x000fe80008000800 */
[----:B------:R-:W-:Y:S04]  /*98260*/  LDS R234, [R3+UR14+0x16080] ;  /* 0x0160800e03ea7984 */ /* 0x000fe80008000800 */
[----:B------:R-:W-:Y:S04]  /*98270*/  LDS R233, [R252+UR14+0x14080] ;  /* 0x0140800efce97984 */ /* 0x000fe80008000800 */
[----:B------:R-:W-:Y:S01]  /*98280*/  LDS R235, [R252+UR14+0x16080] ;  /* 0x0160800efceb7984 */ /* 0x000fe20008000800 */
[C---:B---3--:R-:W-:Y:S06]  /*98290*/  HMMA.1688.F32.TF32 R96, R236.reuse, R40, R92 ;  /* 0x00000028ec60723c */ /* 0x048fec000008105c */
[C---:B--2---:R-:W-:Y:S06]  /*982a0*/  HMMA.1688.F32.TF32 R92, R236.reuse, R36, R88 ;  /* 0x00000024ec5c723c */ /* 0x044fec0000081058 */
[----:B----4-:R-:W-:Y:S11]  /*982b0*/  HMMA.1688.F32.TF32 R88, R236, R32, R248 ;  /* 0x00000020ec58723c */ /* 0x010ff600000810f8 */
[----:B------:R-:W-:Y:S01]  /*982c0*/  STL.64 [R1+0xca0], R96 ;  /* 0x000ca06001007387 */ /* 0x000fe20000100a00 */
[----:B------:R-:W-:-:S03]  /*982d0*/  MOV R248, R38 ;  /* 0x0000002600f87202 */ /* 0x000fc60000000f00 */
[----:B------:R-:W-:Y:S04]  /*982e0*/  STL.64 [R1+0xca8], R98 ;  /* 0x000ca86201007387 */ /* 0x000fe80000100a00 */
[----:B------:R-:W-:Y:S01]  /*982f0*/  STL.64 [R1+0xcb0], R92 ;  /* 0x000cb05c01007387 */ /* 0x000fe20000100a00 */
[----:B------:R-:W-:-:S03]  /*98300*/  IMAD.MOV.U32 R249, RZ, RZ, R39 ;  /* 0x000000fffff97224 */ /* 0x000fc600078e0027 */
[----:B------:R-:W-:Y:S01]  /*98310*/  STL.64 [R1+0xcb8], R94 ;  /* 0x000cb85e01007387 */ /* 0x000fe20000100a00 */
[----:B------:R-:W-:-:S03]  /*98320*/  IMAD.MOV.U32 R250, RZ, RZ, R42 ;  /* 0x000000fffffa7224 */ /* 0x000fc600078e002a */
[----:B------:R-:W2:Y:S01]  /*98330*/  LDL.LU R38, [R1+0x7c44] ;  /* 0x007c440001267983 */ /* 0x000ea20000300800 */
[----:B------:R-:W-:-:S03]  /*98340*/  IMAD.MOV.U32 R251, RZ, RZ, R43 ;  /* 0x000000fffffb7224 */ /* 0x000fc600078e002b */
[----:B------:R-:W-:Y:S04]  /*98350*/  STL.64 [R1+0xd10], R88 ;  /* 0x000d105801007387 */ /* 0x000fe80000100a00 */
[----:B------:R-:W-:Y:S04]  /*98360*/  STL.64 [R1+0xd18], R90 ;  /* 0x000d185a01007387 */ /* 0x000fe80000100a00 */
[----:B------:R-:W2:Y:S04]  /*98370*/  LDL.LU R39, [R1+0x7c40] ;  /* 0x007c400001277983 */ /* 0x000ea80000300800 */
[----:B------:R-:W3:Y:S04]  /*98380*/  LDL.LU R42, [R1+0x7c3c] ;  /* 0x007c3c00012a7983 */ /* 0x000ee80000300800 */
[----:B------:R-:W3:Y:S01]  /*98390*/  LDL.LU R43, [R1+0x7c38] ;  /* 0x007c3800012b7983 */ /* 0x000ee20000300800 */
        /* <DEDUP_REMOVED lines=16> */
[C---:B----4-:R-:W-:Y:S03]  /*984a0*/  HMMA.1688.F32.TF32 R72, R228.reuse, R36, R172 ;  /* 0x00000024e448723c */ /* 0x050fe600000810ac */
[----:B------:R-:W-:Y:S04]  /*984b0*/  STL.64 [R1+0x1680], R64 ;  /* 0x0016804001007387 */ /* 0x000fe80000100a00 */
[----:B------:R4:W-:Y:S01]  /*984c0*/  STL.64 [R1+0x1688], R66 ;  /* 0x0016884201007387 */ /* 0x0009e20000100a00 */
[C---:B-1----:R-:W-:Y:S03]  /*984d0*/  HMMA.1688.F32.TF32 R68, R228.reuse, R32, R168 ;  /* 0x00000020e444723c */ /* 0x042fe600000810a8 */
[----:B------:R-:W-:Y:S04]  /*984e0*/  LDS R236, [R0+UR14+0x14080] ;  /* 0x0140800e00ec7984 */ /* 0x000fe80008000800 */
[----:B------:R-:W-:Y:S01]  /*984f0*/  LDS R238, [R0+UR14+0x16080] ;  /* 0x0160800e00ee7984 */ /* 0x000fe20008000800 */
[C---:B----4-:R-:W-:Y:S03]  /*98500*/  HMMA.1688.F32.TF32 R64, R228.reuse, R28, R244 ;  /* 0x0000001ce440723c */ /* 0x050fe600000810f4 */
        /* <DEDUP_REMOVED lines=13> */
[----:B------:R-:W1:Y:S01]  /*985e0*/  LDS R247, [R252+UR14+0x16000] ;  /* 0x0160000efcf77984 */ /* 0x000e620008000800 */
[C---:B------:R-:W-:Y:S03]  /*985f0*/  HMMA.1688.F32.TF32 R8, R228.reuse, R24, R60 ;  /* 0x00000018e408723c */ /* 0x040fe6000008103c */
[----:B------:R-:W-:Y:S03]  /*98600*/  LDS R237, [R2+UR14+0x14080] ;  /* 0x0140800e02ed7984 */ /* 0x000fe60008000800 */
[----:B----4-:R-:W-:Y:S01]  /*98610*/  HMMA.1688.F32.TF32 R4, R228, R16, R56 ;  /* 0x00000010e404723c */ /* 0x010fe20000081038 */
[----:B------:R-:W4:Y:S04]  /*98620*/  LDS R239, [R2+UR14+0x16080] ;  /* 0x0160800e02ef7984 */ /* 0x000f280008000800 */
        /* <DEDUP_REMOVED lines=9> */
[----:B------:R-:W4:Y:S01]  /*986c0*/  LDS R231, [R2+UR14+0x16100] ;  /* 0x0161000e02e77984 */ /* 0x000f220008000800 */
[----:B-1----:R-:W-:-:S15]  /*986d0*/  HMMA.1688.F32.TF32 R4, R240, R34, R44 ;  /* 0x00000022f004723c */ /* 0x002fde000008102c */
[----:B------:R-:W-:-:S09]  /*986e0*/  NOP ;  /* 0x0000000000007918 */ /* 0x000fd20000000000 */
[----:B------:R-:W-:Y:S01]  /*986f0*/  IMAD.MOV.U32 R36, RZ, RZ, R7 ;  /* 0x000000ffff247224 */ /* 0x000fe200078e0007 */
[----:B------:R-:W-:Y:S01]  /*98700*/  MOV R37, R6 ;  /* 0x0000000600257202 */ /* 0x000fe20000000f00 */
[C---:B--2---:R-:W-:Y:S06]  /*98710*/  HMMA.1688.F32.TF32 R8, R240.reuse, R38, R48 ;  /* 0x00000026f008723c */ /* 0x044fec0000081030 */
[----:B---3--:R-:W-:-:S15]  /*98720*/  HMMA.1688.F32.TF32 R52, R240, R42, R52 ;  /* 0x0000002af034723c */ /* 0x008fde0000081034 */
[----:B------:R-:W-:-:S08]  /*98730*/  NOP ;  /* 0x0000000000007918 */ /* 0x000fd00000000000 */
[----:B------:R-:W-:Y:S04]  /*98740*/  STL.64 [R1+0x10d0], R52 ;  /* 0x0010d03401007387 */ /* 0x000fe80000100a00 */
[----:B------:R-:W-:Y:S04]  /*98750*/  STL.64 [R1+0x10d8], R54 ;  /* 0x0010d83601007387 */ /* 0x000fe80000100a00 */
[----:B------:R-:W-:Y:S04]  /*98760*/  STL.64 [R1+0x10c0], R8 ;  /* 0x0010c00801007387 */ /* 0x000fe80000100a00 */
[----:B------:R-:W-:Y:S04]  /*98770*/  STL.64 [R1+0x10c8], R10 ;  /* 0x0010c80a01007387 */ /* 0x000fe80000100a00 */
[----:B------:R1:W-:Y:S04]  /*98780*/  STL.64 [R1+0x1610], R4 ;  /* 0x0016100401007387 */ /* 0x0003e80000100a00 */
[----:B------:R-:W-:Y:S04]  /*98790*/  STL [R1+0x79d4], R36 ;  /* 0x0079d42401007387 */ /* 0x000fe80000100800 */
[----:B------:R-:W-:Y:S01]  /*987a0*/  STL [R1+0x79d0], R37 ;  /* 0x0079d02501007387 */ /* 0x000fe20000100800 */
[----:B-1----:R-:W-:Y:S07]  /*987b0*/  HMMA.1688.F32.TF32 R4, R240, R30, R248 ;  /* 0x0000001ef004723c */ /* 0x002fee00000810f8 */
[----:B------:R-:W-:Y:S01]  /*987c0*/  IMAD.MOV.U32 R248, RZ, RZ, R14 ;  /* 0x000000fffff87224 */ /* 0x000fe200078e000e */
[----:B------:R-:W-:Y:S01]  /*987d0*/  MOV R250, R18 ;  /* 0x0000001200fa7202 */ /* 0x000fe20000000f00 */
[----:B------:R-:W2:Y:S01]  /*987e0*/  LDL.LU R14, [R1+0x7c34] ;  /* 0x007c3400010e7983 */ /* 0x000ea20000300800 */
[----:B------:R-:W-:-:S02]  /*987f0*/  IMAD.MOV.U32 R249, RZ, RZ, R26 ;  /* 0x000000fffff97224 */ /* 0x000fc400078e001a */
[----:B------:R-:W-:Y:S01]  /*98800*/  IMAD.MOV.U32 R251, RZ, RZ, R19 ;  /* 0x000000fffffb7224 */ /* 0x000fe200078e0013 */
[----:B------:R-:W3:Y:S04]  /*98810*/  LDL.LU R26, [R1+0x7c30] ;  /* 0x007c3000011a7983 */ /* 0x000ee80000300800 */
        /* <DEDUP_REMOVED lines=26> */
[----:B--2---:R-:W-:Y:S01]  /*989c0*/  IMAD.MOV.U32 R63, RZ, RZ, R18 ;  /* 0x000000ffff3f7224 */ /* 0x004fe200078e0012 */
[----:B---3--:R-:W-:Y:S01]  /*989d0*/  MOV R62, R19 ;  /* 0x00000013003e7202 */ /* 0x008fe20000000f00 */
[----:B----4-:R-:W-:-:S02]  /*989e0*/  IMAD.MOV.U32 R61, RZ, RZ, R26 ;  /* 0x000000ffff3d7224 */ /* 0x010fc400078e001a */
[----:B------:R-:W-:Y:S02]  /*989f0*/  IMAD.MOV.U32 R60, RZ, RZ, R14 ;  /* 0x000000ffff3c7224 */ /* 0x000fe400078e000e */
[----:B------:R-:W2:Y:S04]  /*98a00*/  LDL.LU R14, [R1+0x7c04] ;  /* 0x007c0400010e7983 */ /* 0x000ea80000300800 */
        /* <DEDUP_REMOVED lines=18> */
[----:B------:R-:W-:-:S03]  /*98b30*/  MOV R29, R6 ;  /* 0x00000006001d7202 */ /* 0x000fc60000000f00 */
[----:B------:R-:W4:Y:S01]  /*98b40*/  LDL.LU R9, [R1+0xb24] ;  /* 0x000b240001097983 */ /* 0x000f220000300800 */
[----:B------:R-:W-:-:S03]  /*98b50*/  IMAD.MOV.U32 R28, RZ, RZ, R7 ;  /* 0x000000ffff1c7224 */ /* 0x000fc600078e0007 */
[----:B------:R-:W4:Y:S04]  /*98b60*/  LDL.LU R10, [R1+0xb28] ;  /* 0x000b2800010a7983 */ /* 0x000f280000300800 */
[----:B------:R-:W4:Y:S01]  /*98b70*/  LDL.LU R11, [R1+0xb2c] ;  /* 0x000b2c00010b7983 */ /* 0x000f220000300800 */
[----:B------:R-:W-:Y:S01]  /*98b80*/  IMAD.MOV.U32 R52, RZ, RZ, R15 ;  /* 0x000000ffff347224 */ /* 0x000fe200078e000f */
[----:B------:R-:W-:Y:S01]  /*98b90*/  MOV R54, R22 ;  /* 0x0000001600367202 */ /* 0x000fe20000000f00 */
[----:B------:R-:W-:Y:S02]  /*98ba0*/  IMAD.MOV.U32 R53, RZ, RZ, R27 ;  /* 0x000000ffff357224 */ /* 0x000fe400078e001b */
[----:B------:R-:W-:Y:S02]  /*98bb0*/  IMAD.MOV.U32 R55, RZ, RZ, R23 ;  /* 0x000000ffff377224 */ /* 0x000fe400078e0017 */
[----:B--2---:R-:W-:Y:S01]  /*98bc0*/  IMAD.MOV.U32 R7, RZ, RZ, R14 ;  /* 0x000000ffff077224 */ /* 0x004fe200078e000e */
[----:B---3--:R-:W-:Y:S01]  /*98bd0*/  MOV R6, R26 ;  /* 0x0000001a00067202 */ /* 0x008fe20000000f00 */
[----:B----4-:R-:W-:-:S02]  /*98be0*/  IMAD.MOV.U32 R5, RZ, RZ, R19 ;  /* 0x000000ffff057224 */ /* 0x010fc400078e0013 */
[----:B------:R-:W-:Y:S02]  /*98bf0*/  IMAD.MOV.U32 R4, RZ, RZ, R18 ;  /* 0x000000ffff047224 */ /* 0x000fe400078e0012 */
[----:B------:R-:W2:Y:S04]  /*98c00*/  LDL.LU R18, [R1+0x7bf4] ;  /* 0x007bf40001127983 */ /* 0x000ea80000300800 */
[----:B------:R-:W2:Y:S04]  /*98c10*/  LDL.LU R19, [R1+0x7bf0] ;  /* 0x007bf00001137983 */ /* 0x000ea80000300800 */
[----:B------:R-:W3:Y:S04]  /*98c20*/  LDL.LU R26, [R1+0x7bec] ;  /* 0x007bec00011a7983 */ /* 0x000ee80000300800 */
[----:B------:R-:W4:Y:S04]  /*98c30*/  LDL.LU R14, [R1+0x7be8] ;  /* 0x007be800010e7983 */ /* 0x000f280000300800 */
[----:B------:R-:W4:Y:S04]  /*98c40*/  LDL.LU R15, [R1+0x7be4] ;  /* 0x007be400010f7983 */ /* 0x000f280000300800 */
[----:B------:R-:W3:Y:S04]  /*98c50*/  LDL.LU R27, [R1+0x7be0] ;  /* 0x007be000011b7983 */ /* 0x000ee80000300800 */
[----:B------:R-:W2:Y:S04]  /*98c60*/  LDL.LU R22, [R1+0x7bdc] ;  /* 0x007bdc0001167983 */ /* 0x000ea80000300800 */
[----:B------:R-:W2:Y:S04]  /*98c70*/  LDL.LU R23, [R1+0x7bd8] ;  /* 0x007bd80001177983 */ /* 0x000ea80000300800 */
[----:B------:R1:W-:Y:S04]  /*98c80*/  STL [R1+0x79e0], R29 ;  /* 0x0079e01d01007387 */ /* 0x0003e80000100800 */
[----:B------:R1:W-:Y:S04]  /*98c90*/  STL [R1+0x79dc], R32 ;  /* 0x0079dc2001007387 */ /* 0x0003e80000100800 */
[----:B------:R1:W-:Y:S01]  /*98ca0*/  STL [R1+0x79d8], R33 ;  /* 0x0079d82101007387 */ /* 0x0003e20000100800 */
[----:B------:R-:W-:Y:S06]  /*98cb0*/  HMMA.1688.F32.TF32 R60, R244, R34, R60 ;  /* 0x00000022f43c723c */ /* 0x000fec000008103c */
[----:B--2---:R-:W-:-:S15]  /*98cc0*/  HMMA.1688.F32.TF32 R64, R240, R22, R64 ;  /* 0x00000016f040723c */ /* 0x004fde0000081040 */
[----:B------:R-:W-:-:S09]  /*98cd0*/  NOP ;  /* 0x0000000000007918 */ /* 0x000fd20000000000 */
[----:B-1----:R-:W-:Y:S01]  /*98ce0*/  IMAD.MOV.U32 R29, RZ, RZ, R64 ;  /* 0x000000ffff1d7224 */ /* 0x002fe200078e0040 */
[----:B------:R-:W-:Y:S01]  /*98cf0*/  MOV R32, R65 ;  /* 0x0000004100207202 */ /* 0x000fe20000000f00 */
[----:B------:R-:W-:Y:S02]  /*98d00*/  IMAD.MOV.U32 R33, RZ, RZ, R66 ;  /* 0x000000ffff217224 */ /* 0x000fe400078e0042 */
[----:B------:R-:W-:Y:S02]  /*98d10*/  IMAD.MOV.U32 R36, RZ, RZ, R67 ;  /* 0x000000ffff247224 */ /* 0x000fe400078e0043 */
[----:B---3--:R-:W-:-:S15]  /*98d20*/  HMMA.1688.F32.TF32 R64, R240, R26, R172 ;  /* 0x0000001af040723c */ /* 0x008fde00000810ac */
[----:B------:R-:W-:-:S09]  /*98d30*/  NOP ;  /* 0x0000000000007918 */ /* 0x000fd20000000000 */
[----:B------:R-:W-:Y:S01]  /*98d40*/  IMAD.MOV.U32 R25, RZ, RZ, R64 ;  /* 0x000000ffff197224 */ /* 0x000fe200078e0040 */
[----:B------:R-:W-:Y:S01]  /*98d50*/  MOV R24, R65 ;  /* 0x0000004100187202 */ /* 0x000fe20000000f00 */
[----:B------:R-:W-:Y:S02]  /*98d60*/  IMAD.MOV.U32 R17, RZ, RZ, R66 ;  /* 0x000000ffff117224 */ /* 0x000fe400078e0042 */
[----:B------:R-:W-:Y:S02]  /*98d70*/  IMAD.MOV.U32 R16, RZ, RZ, R67 ;  /* 0x000000ffff107224 */ /* 0x000fe400078e0043 */
[C---:B------:R-:W-:Y:S06]  /*98d80*/  HMMA.1688.F32.TF32 R64, R240.reuse, R18, R168 ;  /* 0x00000012f040723c */ /* 0x040fec00000810a8 */
[----:B----4-:R-:W-:Y:S01]  /*98d90*/  HMMA.1688.F32.TF32 R68, R240, R14, R68 ;  /* 0x0000000ef044723c */ /* 0x010fe20000081044 */
[----:B------:R-:W-:Y:S04]  /*98da0*/  LDS R240, [R3+UR14+0x14100] ;  /* 0x0141000e03f07984 */ /* 0x000fe80008000800 */
[----:B------:R-:W-:Y:S01]  /*98db0*/  LDS R242, [R3+UR14+0x16100] ;  /* 0x0161000e03f27984 */ /* 0x000fe20008000800 */
[----:B------:R-:W-:Y:S03]  /*98dc0*/  HMMA.1688.F32.TF32 R48, R244, R22, R48 ;  /* 0x00000016f430723c */ /* 0x000fe60000081030 */
[----:B------:R-:W-:Y:S04]  /*98dd0*/  LDS R241, [R252+UR14+0x14100] ;  /* 0x0141000efcf17984 */ /* 0x000fe80008000800 */
[----:B------:R-:W-:Y:S05]  /*98de0*/  LDS R243, [R252+UR14+0x16100] ;  /* 0x0161000efcf37984 */ /* 0x000fea0008000800 */
[----:B------:R-:W-:Y:S01]  /*98df0*/  IMAD.MOV.U32 R21, RZ, RZ, R64 ;  /* 0x000000ffff157224 */ /* 0x000fe200078e0040 */
[----:B------:R-:W-:Y:S01]  /*98e00*/  MOV R20, R65 ;  /* 0x0000004100147202 */ /* 0x000fe20000000f00 */
[----:B------:R-:W-:-:S02]  /*98e10*/  IMAD.MOV.U32 R13, RZ, RZ, R66 ;  /* 0x000000ffff0d7224 */ /* 0x000fc400078e0042 */
[----:B------:R-:W-:Y:S02]  /*98e20*/  IMAD.MOV.U32 R12, RZ, RZ, R67 ;  /* 0x000000ffff0c7224 */ /* 0x000fe400078e0043 */
[C---:B------:R-:W-:Y:S06]  /*98e30*/  HMMA.1688.F32.TF32 R64, R244.reuse, R42, R4 ;  /* 0x0000002af440723c */ /* 0x040fec0000081004 */
[C---:B------:R-:W-:Y:S01]  /*98e40*/  HMMA.1688.F32.TF32 R4, R244.reuse, R38, R8 ;  /* 0x00000026f404723c */ /* 0x040fe20000081008 */
[----:B------:R-:W-:Y:S04]  /*98e50*/  STL [R1+0x15f4], R69 ;  /* 0x0015f44501007387 */ /* 0x000fe80000100800 */
[----:B------:R-:W-:Y:S01]  /*98e60*/  STL.64 [R1+0x15f8], R70 ;  /* 0x0015f84601007387 */ /* 0x000fe20000100a00 */
[C---:B------:R-:W-:Y:S11]  /*98e70*/  HMMA.1688.F32.TF32 R8, R244.reuse, R30, R56 ;  /* 0x0000001ef408723c */ /* 0x040ff60000081038 */
        /* <DEDUP_REMOVED lines=14> */
[----:B------:R-:W-:Y:S04]  /*98f60*/  STL.64 [R1+0x1058], R50 ;  /* 0x0010583201007387 */ /* 0x000fe80000100a00 */
[----:B------:R-:W2:Y:S08]  /*98f70*/  LDL.LU R52, [R1+0x9c0] ;  /* 0x0009c00001347983 */ /* 0x000eb00000300800 */
[----:B------:R-:W-:Y:S04]  /*98f80*/  STL.64 [R1+0x1040], R8 ;  /* 0x0010400801007387 */ /* 0x000fe80000100a00 */
[----:B------:R-:W-:Y:S04]  /*98f90*/  STL.64 [R1+0x1048], R10 ;  /* 0x0010480a01007387 */ /* 0x000fe80000100a00 */
        /* <DEDUP_REMOVED lines=20> */
[----:B------:R-:W3:Y:S01]  /*990e0*/  LDL.LU R171, [R1+0xa1c] ;  /* 0x000a1c0001ab7983 */ /* 0x000ee20000300800 */
[----:B------:R-:W-:-:S03]  /*990f0*/  IMAD.MOV.U32 R37, RZ, RZ, R68 ;  /* 0x000000ffff257224 */ /* 0x000fc600078e0044 */
        /* <DEDUP_REMOVED lines=57> */
[----:B--2---:R-:W-:Y:S06]  /*99490*/  HMMA.1688.F32.TF32 R60, R232, R22, R60 ;  /* 0x00000016e83c723c */ /* 0x004fec000008103c */
[C---:B---3--:R-:W-:Y:S06]  /*994a0*/  HMMA.1688.F32.TF32 R96, R236.reuse, R42, R96 ;  /* 0x0000002aec60723c */ /* 0x048fec0000081060 */
[C---:B------:R-:W-:Y:S06]  /*994b0*/  HMMA.1688.F32.TF32 R92, R236.reuse, R38, R92 ;  /* 0x00000026ec5c723c */ /* 0x040fec000008105c */
[C---:B------:R-:W-:Y:S11]  /*994c0*/  HMMA.1688.F32.TF32 R88, R236.reuse, R34, R88 ;  /* 0x00000022ec58723c */ /* 0x040ff60000081058 */
[----:B------:R-:W-:Y:S06]  /*994d0*/  STL.64 [R1+0xab0], R96 ;  /* 0x000ab06001007387 */ /* 0x000fec0000100a00 */
[----:B------:R-:W-:Y:S04]  /*994e0*/  STL.64 [R1+0x1030], R92 ;  /* 0x0010305c01007387 */ /* 0x000fe80000100a00 */
[----:B------:R1:W-:Y:S02]  /*994f0*/  STL.64 [R1+0x1038], R94 ;  /* 0x0010385e01007387 */ /* 0x0003e40000100a00 */
[C---:B-1----:R-:W-:Y:S02]  /*99500*/  HMMA.1688.F32.TF32 R92, R236.reuse, R30, R84 ;  /* 0x0000001eec5c723c */ /* 0x042fe40000081054 */
[----:B------:R-:W-:Y:S04]  /*99510*/  STL.64 [R1+0x1020], R88 ;  /* 0x0010205801007387 */ /* 0x000fe80000100a00 */
[----:B------:R1:W-:Y:S01]  /*99520*/  STL.64 [R1+0x1028], R90 ;  /* 0x0010285a01007387 */ /* 0x0003e20000100a00 */
[C---:B------:R-:W-:Y:S06]  /*99530*/  HMMA.1688.F32.TF32 R84, R236.reuse, R22, R76 ;  /* 0x00000016ec54723c */ /* 0x040fec000008104c */
[C---:B-1----:R-:W-:Y:S06]  /*99540*/  HMMA.1688.F32.TF32 R88, R236.reuse, R14, R80 ;  /* 0x0000000eec58723c */ /* 0x042fec0000081050 */
[C---:B------:R-:W-:Y:S06]  /*99550*/  HMMA.1688.F32.TF32 R80, R236.reuse, R26, R72 ;  /* 0x0000001aec50723c */ /* 0x040fec0000081048 */
[----:B------:R-:W-:Y:S01]  /*99560*/  HMMA.1688.F32.TF32 R76, R236, R18, R68 ;  /* 0x00000012ec4c723c */ /* 0x000fe20000081044 */
[----:B------:R-:W-:Y:S05]  /*99570*/  STL.64 [R1+0x15c0], R92 ;  /* 0x0015c05c01007387 */ /* 0x000fea0000100a00 */
[C---:B------:R-:W-:Y:S01]  /*99580*/  HMMA.1688.F32.TF32 R8, R232.reuse, R14, R8 ;  /* 0x0000000ee808723c */ /* 0x040fe20000081008 */
[----:B------:R-:W-:Y:S01]  /*99590*/  IMAD.MOV.U32 R41, RZ, RZ, R98 ;  /* 0x000000ffff297224 */ /* 0x000fe200078e0062 */
[----:B------:R-:W-:Y:S01]  /*995a0*/  MOV R40, R99 ;  /* 0x0000006300287202 */ /* 0x000fe20000000f00 */
[----:B------:R-:W-:Y:S03]  /*995b0*/  LDS R236, [R0+UR14+0x14180] ;  /* 0x0141800e00ec7984 */ /* 0x000fe60008000800 */
[C---:B------:R-:W-:Y:S01]  /*995c0*/  HMMA.1688.F32.TF32 R72, R232.reuse, R42, R64 ;  /* 0x0000002ae848723c */ /* 0x040fe20000081040 */
[----:B------:R-:W-:Y:S04]  /*995d0*/  LDS R238, [R0+UR14+0x16180] ;  /* 0x0161800e00ee7984 */ /* 0x000fe80008000800 */
[----:B------:R-:W-:Y:S01]  /*995e0*/  LDS R237, [R2+UR14+0x14180] ;  /* 0x0141800e02ed7984 */ /* 0x000fe20008000800 */
[C---:B------:R-:W-:Y:S03]  /*995f0*/  HMMA.1688.F32.TF32 R68, R232.reuse, R38, R172 ;  /* 0x00000026e844723c */ /* 0x040fe600000810ac */
[----:B------:R-:W1:Y:S03]  /*99600*/  LDS R239, [R2+UR14+0x16180] ;  /* 0x0161800e02ef7984 */ /* 0x000e660008000800 */
        /* <DEDUP_REMOVED lines=18> */
[C---:B--2---:R-:W-:Y:S02]  /*99730*/  HMMA.1688.F32.TF32 R4, R232.reuse, R26, R56 ;  /* 0x0000001ae804723c */ /* 0x044fe40000081038 */
[----:B------:R-:W-:Y:S04]  /*99740*/  STL.64 [R1+0x1570], R8 ;  /* 0x0015700801007387 */ /* 0x000fe80000100a00 */
[----:B------:R2:W-:Y:S04]  /*99750*/  STL.64 [R1+0x1578], R10 ;  /* 0x0015780a01007387 */ /* 0x0005e80000100a00 */
[----:B------:R-:W-:Y:S04]  /*99760*/  STL.64 [R1+0x1740], R60 ;  /* 0x0017403c01007387 */ /* 0x000fe80000100a00 */
[----:B------:R-:W-:Y:S01]  /*99770*/  STL.64 [R1+0x1748], R62 ;  /* 0x0017483e01007387 */ /* 0x000fe20000100a00 */
[----:B--2---:R-:W-:Y:S03]  /*99780*/  HMMA.1688.F32.TF32 R8, R232, R18, R52 ;  /* 0x00000012e808723c */ /* 0x004fe60000081034 */
[----:B------:R-:W-:Y:S04]  /*99790*/  LDS R232, [R3+UR14+0x14180] ;  /* 0x0141800e03e87984 */ /* 0x000fe80008000800 */
[----:B------:R-:W-:Y:S04]  /*997a0*/  LDS R234, [R3+UR14+0x16180] ;  /* 0x0161800e03ea7984 */ /* 0x000fe80008000800 */
[----:B------:R-:W-:Y:S04]  /*997b0*/  STL.64 [R1+0x1730], R4 ;  /* 0x0017300401007387 */ /* 0x000fe80000100a00 */
[----:B------:R2:W-:Y:S04]  /*997c0*/  STL.64 [R1+0x1738], R6 ;  /* 0x0017380601007387 */ /* 0x0005e80000100a00 */
[----:B------:R-:W-:Y:S04]  /*997d0*/  LDS R233, [R252+UR14+0x14180] ;  /* 0x0141800efce97984 */ /* 0x000fe80008000800 */
[----:B------:R-:W3:Y:S01]  /*997e0*/  LDS R235, [R252+UR14+0x16180] ;  /* 0x0161800efceb7984 */ /* 0x000ee20008000800 */
[----:B--2---:R-:W-:Y:S03]  /*997f0*/  HMMA.1688.F32.TF32 R4, R228, R42, R48 ;  /* 0x0000002ae404723c */ /* 0x004fe60000081030 */
[----:B------:R-:W-:Y:S04]  /*99800*/  STL.64 [R1+0x1560], R8 ;  /* 0x0015600801007387 */ /* 0x000fe80000100a00 */
[----:B------:R-:W-:-:S15]  /*99810*/  STL.64 [R1+0x1568], R10 ;  /* 0x0015680a01007387 */ /* 0x000fde0000100a00 */
[----:B------:R-:W-:-:S01]  /*99820*/  NOP ;  /* 0x0000000000007918 */ /* 0x000fc20000000000 */
[----:B------:R-:W-:Y:S04]  /*99830*/  STL.64 [R1+0x1550], R4 ;  /* 0x0015500401007387 */ /* 0x000fe80000100a00 */
[----:B------:R2:W-:Y:S02]  /*99840*/  STL.64 [R1+0x1558], R6 ;  /* 0x0015580601007387 */ /* 0x0005e40000100a00 */
[----:B--2---:R-:W-:-:S15]  /*99850*/  HMMA.1688.F32.TF32 R4, R228, R38, R44 ;  /* 0x00000026e404723c */ /* 0x004fde000008102c */
[----:B------:R-:W-:-:S08]  /*99860*/  NOP ;  /* 0x0000000000007918 */ /* 0x000fd00000000000 */
[----:B------:R-:W-:Y:S04]  /*99870*/  STL.64 [R1+0x1540], R4 ;  /* 0x0015400401007387 */ /* 0x000fe80000100a00 */
[----:B------:R2:W-:Y:S04]  /*99880*/  STL.64 [R1+0x1548], R6 ;  /* 0x0015480601007387 */ /* 0x0005e80000100a00 */
[----:B------:R-:W4:Y:S01]  /*99890*/  LDL.LU R44, [R1] ;  /* 0x00000000012c7983 */ /* 0x000f220000300800 */
[----:B--2---:R-:W-:-:S15]  /*998a0*/  HMMA.1688.F32.TF32 R4, R228, R34, R248 ;  /* 0x00000022e404723c */ /* 0x004fde00000810f8 */
[----:B------:R-:W-:-:S08]  /*998b0*/  NOP ;  /* 0x0000000000007918 */ /* 0x000fd00000000000 */
[----:B------:R2:W-:Y:S04]  /*998c0*/  STL.64 [R1+0x1530], R4 ;  /* 0x0015300401007387 */ /* 0x0005e80000100a00 */
        /* <DEDUP_REMOVED lines=92> */
[----:B--2---:R-:W-:Y:S06]  /*99e90*/  HMMA.1688.F32.TF32 R4, R236, R30, R4 ;  /* 0x0000001eec04723c */ /* 0x004fec0000081004 */
[C---:B---3--:R-:W-:Y:S06]  /*99ea0*/  HMMA.1688.F32.TF32 R88, R240.reuse, R34, R88 ;  /* 0x00000022f058723c */ /* 0x048fec0000081058 */
[----:B----4-:R-:W-:Y:S06]  /*99eb0*/  HMMA.1688.F32.TF32 R92, R240, R38, R92 ;  /* 0x00000026f05c723c */ /* 0x010fec000008105c */
[C---:B------:R-:W-:Y:S06]  /*99ec0*/  HMMA.1688.F32.TF32 R100, R228.reuse, R18, R100 ;  /* 0x00000012e464723c */ /* 0x040fec0000081064 */
[C---:B------:R-:W-:Y:S06]  /*99ed0*/  HMMA.1688.F32.TF32 R104, R228.reuse, R26, R104 ;  /* 0x0000001ae468723c */ /* 0x040fec0000081068 */
[C---:B------:R-:W-:Y:S06]  /*99ee0*/  HMMA.1688.F32.TF32 R244, R228.reuse, R22, R244 ;  /* 0x00000016e4f4723c */ /* 0x040fec00000810f4 */
[C---:B------:R-:W-:Y:S06]  /*99ef0*/  HMMA.1688.F32.TF32 R108, R228.reuse, R30, R108 ;  /* 0x0000001ee46c723c */ /* 0x040fec000008106c */
[----:B------:R-:W-:Y:S01]  /*99f00*/  HMMA.1688.F32.TF32 R248, R228, R14, R248 ;  /* 0x0000000ee4f8723c */ /* 0x000fe200000810f8 */
[----:B------:R-:W-:Y:S04]  /*99f10*/  LDS R228, [R0+UR14+0x14200] ;  /* 0x0142000e00e47984 */ /* 0x000fe80008000800 */
[----:B------:R-:W-:Y:S01]  /*99f20*/  LDS R230, [R0+UR14+0x16200] ;  /* 0x0162000e00e67984 */ /* 0x000fe20008000800 */
[C---:B------:R-:W-:Y:S11]  /*99f30*/  HMMA.1688.F32.TF32 R96, R240.reuse, R42, R96 ;  /* 0x0000002af060723c */ /* 0x040ff60000081060 */
[----:B------:R-:W-:Y:S04]  /*99f40*/  STL.64 [R1+0x1520], R108 ;  /* 0x0015206c01007387 */ /* 0x000fe80000100a00 */
[----:B------:R1:W-:Y:S01]  /*99f50*/  STL.64 [R1+0x1528], R110 ;  /* 0x0015286e01007387 */ /* 0x0003e20000100a00 */
[-C--:B------:R-:W-:Y:S03]  /*99f60*/  HMMA.1688.F32.TF32 R68, R240, R18.reuse, R68 ;  /* 0x00000012f044723c */ /* 0x080fe60000081044 */
[----:B------:R-:W-:Y:S03]  /*99f70*/  LDS R229, [R2+UR14+0x14200] ;  /* 0x0142000e02e57984 */ /* 0x000fe60008000800 */
[----:B------:R-:W-:Y:S01]  /*99f80*/  HMMA.1688.F32.TF32 R52, R236, R18, R52 ;  /* 0x00000012ec34723c */ /* 0x000fe20000081034 */
[----:B------:R-:W2:Y:S04]  /*99f90*/  LDS R231, [R2+UR14+0x16200] ;  /* 0x0162000e02e77984 */ /* 0x000ea80008000800 */
[----:B-1----:R-:W3:Y:S01]  /*99fa0*/  LDL.LU.64 R110, [R1+0x7bd0] ;  /* 0x007bd000016e7983 */ /* 0x002ee20000300a00 */
[C---:B------:R-:W-:Y:S03]  /*99fb0*/  HMMA.1688.F32.TF32 R84, R240.reuse, R30, R84 ;  /* 0x0000001ef054723c */ /* 0x040fe60000081054 */
[----:B------:R-:W3:Y:S04]  /*99fc0*/  LDL.LU.64 R108, [R1+0x7bc8] ;  /* 0x007bc800016c7983 */ /* 0x000ee80000300a00 */
[----:B------:R-:W-:Y:S04]  /*99fd0*/  STL.64 [R1+0x1510], R248 ;  /* 0x001510f801007387 */ /* 0x000fe80000100a00 */
[----:B------:R1:W-:Y:S04]  /*99fe0*/  STL.64 [R1+0x1518], R250 ;  /* 0x001518fa01007387 */ /* 0x0003e80000100a00 */
[----:B-1----:R-:W4:Y:S04]  /*99ff0*/  LDL.LU.64 R250, [R1+0x7bc0] ;  /* 0x007bc00001fa7983 */ /* 0x002f280000300a00 */
[----:B------:R-:W3:Y:S04]  /*9a000*/  LDL.LU.64 R248, [R1+0x7bb8] ;  /* 0x007bb80001f87983 */ /* 0x000ee80000300a00 */
        /* <DEDUP_REMOVED lines=17> */
[----:B------:R-:W-:Y:S04]  /*9a120*/  LDS R245, [R252+UR14+0x14200] ;  /* 0x0142000efcf57984 */ /* 0x000fe80008000800 */
[----:B------:R-:W1:Y:S01]  /*9a130*/  LDS R247, [R252+UR14+0x16200] ;  /* 0x0162000efcf77984 */ /* 0x000e620008000800 */
[C---:B------:R-:W-:Y:S06]  /*9a140*/  HMMA.1688.F32.TF32 R80, R240.reuse, R22, R76 ;  /* 0x00000016f050723c */ /* 0x040fec000008104c */
[----:B------:R-:W-:Y:S06]  /*9a150*/  HMMA.1688.F32.TF32 R76, R240, R26, R72 ;  /* 0x0000001af04c723c */ /* 0x000fec0000081048 */
[C---:B------:R-:W-:Y:S03]  /*9a160*/  HMMA.1688.F32.TF32 R72, R236.reuse, R42, R64 ;  /* 0x0000002aec48723c */ /* 0x040fe60000081040 */
        /* <DEDUP_REMOVED lines=15> */
[C---:B--2---:R-:W-:Y:S03]  /*9a260*/  HMMA.1688.F32.TF32 R64, R236.reuse, R14, R8 ;  /* 0x0000000eec40723c */ /* 0x044fe60000081008 */
[----:B------:R-:W-:Y:S03]  /*9a270*/  STL.64 [R1+0xf78], R70 ;  /* 0x000f784601007387 */ /* 0x000fe60000100a00 */
[C---:B------:R-:W-:Y:S01]  /*9a280*/  HMMA.1688.F32.TF32 R8, R236.reuse, R22, R60 ;  /* 0x00000016ec08723c */ /* 0x040fe2000008103c */
[----:B------:R-:W-:Y:S04]  /*9a290*/  STL.64 [R1+0x970], R4 ;  /* 0x0009700401007387 */ /* 0x000fe80000100a00 */
[----:B------:R2:W-:Y:S02]  /*9a2a0*/  STL.64 [R1+0x978], R6 ;  /* 0x0009780601007387 */ /* 0x0005e40000100a00 */
[----:B--2---:R-:W-:Y:S10]  /*9a2b0*/  HMMA.1688.F32.TF32 R4, R236, R26, R56 ;  /* 0x0000001aec04723c */ /* 0x004ff40000081038 */
[----:B------:R-:W-:Y:S04]  /*9a2c0*/  STL.64 [R1+0x960], R64 ;  /* 0x0009604001007387 */ /* 0x000fe80000100a00 */
[----:B------:R-:W-:Y:S04]  /*9a2d0*/  STL.64 [R1+0x968], R66 ;  /* 0x0009684201007387 */ /* 0x000fe80000100a00 */
[----:B------:R-:W-:Y:S04]  /*9a2e0*/  STL.64 [R1+0x950], R8 ;  /* 0x0009500801007387 */ /* 0x000fe80000100a00 */
[----:B------:R2:W-:Y:S04]  /*9a2f0*/  STL.64 [R1+0x958], R10 ;  /* 0x0009580a01007387 */ /* 0x0005e80000100a00 */
[----:B------:R-:W-:Y:S04]  /*9a300*/  LDS R236, [R0+UR14+0x14280] ;  /* 0x0142800e00ec7984 */ /* 0x000fe80008000800 */
[----:B------:R-:W-:Y:S01]  /*9a310*/  LDS R238, [R0+UR14+0x16280] ;  /* 0x0162800e00ee7984 */ /* 0x000fe20008000800 */
[C---:B--2---:R-:W-:Y:S03]  /*9a320*/  HMMA.1688.F32.TF32 R8, R232.reuse, R42, R48 ;  /* 0x0000002ae808723c */ /* 0x044fe60000081030 */
[----:B------:R-:W-:Y:S04]  /*9a330*/  STL.64 [R1+0x820], R4 ;  /* 0x0008200401007387 */ /* 0x000fe80000100a00 */
[----:B------:R2:W-:Y:S04]  /*9a340*/  STL.64 [R1+0x828], R6 ;  /* 0x0008280601007387 */ /* 0x0005e80000100a00 */
[----:B------:R-:W-:Y:S04]  /*9a350*/  LDS R237, [R2+UR14+0x14280] ;  /* 0x0142800e02ed7984 */ /* 0x000fe80008000800 */
[----:B------:R-:W-:Y:S01]  /*9a360*/  LDS R239, [R2+UR14+0x16280] ;  /* 0x0162800e02ef7984 */ /* 0x000fe20008000800 */
[----:B--2---:R-:W-:Y:S03]  /*9a370*/  HMMA.1688.F32.TF32 R4, R232, R38, R44 ;  /* 0x00000026e804723c */ /* 0x004fe6000008102c */
[----:B------:R-:W-:Y:S04]  /*9a380*/  STL.64 [R1+0x800], R52 ;  /* 0x0008003401007387 */ /* 0x000fe80000100a00 */
[----:B------:R-:W-:Y:S04]  /*9a390*/  STL.64 [R1+0x808], R54 ;  /* 0x0008083601007387 */ /* 0x000fe80000100a00 */
[----:B------:R-:W2:Y:S04]  /*9a3a0*/  LDL.LU R44, [R1+0x170] ;  /* 0x00017000012c7983 */ /* 0x000ea80000300800 */
[----:B------:R1:W-:Y:S04]  /*9a3b0*/  STL.64 [R1+0xf60], R8 ;  /* 0x000f600801007387 */ /* 0x0003e80000100a00 */
[----:B------:R1:W-:Y:S04]  /*9a3c0*/  STL.64 [R1+0xf68], R10 ;  /* 0x000f680a01007387 */ /* 0x0003e80000100a00 */
[----:B------:R4:W-:Y:S04]  /*9a3d0*/  STL.64 [R1+0xf50], R4 ;  /* 0x000f500401007387 */ /* 0x0009e80000100a00 */
[----:B------:R4:W-:Y:S04]  /*9a3e0*/  STL.64 [R1+0xf58], R6 ;  /* 0x000f580601007387 */ /* 0x0009e80000100a00 */
[----:B------:R-:W2:Y:S04]  /*9a3f0*/  LDL.LU R45, [R1+0x174] ;  /* 0x00017400012d7983 */ /* 0x000ea80000300800 */
[----:B------:R-:W2:Y:S04]  /*9a400*/  LDL.LU R46, [R1+0x178] ;  /* 0x00017800012e7983 */ /* 0x000ea80000300800 */
[----:B------:R-:W2:Y:S04]  /*9a410*/  LDL.LU R47, [R1+0x17c] ;  /* 0x00017c00012f7983 */ /* 0x000ea80000300800 */
[----:B------:R-:W3:Y:S04]  /*9a420*/  LDL.LU R48, [R1+0x180] ;  /* 0x0001800001307983 */ /* 0x000ee80000300800 */
[----:B------:R-:W3:Y:S04]  /*9a430*/  LDL.LU R49, [R1+0x184] ;  /* 0x0001840001317983 */ /* 0x000ee80000300800 */
[----:B------:R-:W3:Y:S04]  /*9a440*/  LDL.LU R50, [R1+0x188] ;  /* 0x0001880001327983 */ /* 0x000ee80000300800 */
[----:B------:R-:W3:Y:S04]  /*9a450*/  LDL.LU R51, [R1+0x18c] ;  /* 0x00018c0001337983 */ /* 0x000ee80000300800 */
        /* <DEDUP_REMOVED lines=76> */
[C---:B---3--:R-:W-:Y:S06]  /*9a920*/  HMMA.1688.F32.TF32 R64, R228.reuse, R22, R64 ;  /* 0x00000016e440723c */ /* 0x048fec0000081040 */
[C---:B--2---:R-:W-:Y:S06]  /*9a930*/  HMMA.1688.F32.TF32 R72, R228.reuse, R30, R72 ;  /* 0x0000001ee448723c */ /* 0x044fec0000081048 */
        /* <DEDUP_REMOVED lines=37> */
[----:B--2---:R-:W-:Y:S03]  /*9ab90*/  HMMA.1688.F32.TF32 R68, R228, R18, R168 ;  /* 0x00000012e444723c */ /* 0x004fe600000810a8 */
[----:B------:R-:W-:Y:S04]  /*9aba0*/  LDS R228, [R3+UR14+0x14280] ;  /* 0x0142800e03e47984 */ /* 0x000fe80008000800 */
[----:B------:R-:W-:Y:S01]  /*9abb0*/  LDS R230, [R3+UR14+0x16280] ;  /* 0x0162800e03e67984 */ /* 0x000fe20008000800 */
[C---:B----4-:R-:W-:Y:S03]  /*9abc0*/  HMMA.1688.F32.TF32 R64, R244.reuse, R42, R4 ;  /* 0x0000002af440723c */ /* 0x050fe60000081004 */
[----:B------:R-:W-:Y:S04]  /*9abd0*/  LDS R229, [R252+UR14+0x14280] ;  /* 0x0142800efce57984 */ /* 0x000fe80008000800 */
[----:B------:R-:W1:Y:S01]  /*9abe0*/  LDS R231, [R252+UR14+0x16280] ;  /* 0x0162800efce77984 */ /* 0x000e620008000800 */
        /* <DEDUP_REMOVED lines=10> */
[----:B------:R-:W-:Y:S04]  /*9ac90*/  LDS R233, [R2+UR14+0x14300] ;  /* 0x0143000e02e97984 */ /* 0x000fe80008000800 */
[----:B------:R-:W3:Y:S01]  /*9aca0*/  LDS R235, [R2+UR14+0x16300] ;  /* 0x0163000e02eb7984 */ /* 0x000ee20008000800 */
[C---:B--2---:R-:W-:Y:S03]  /*9acb0*/  HMMA.1688.F32.TF32 R4, R244.reuse, R34, R60 ;  /* 0x00000022f404723c */ /* 0x044fe6000008103c */
[----:B------:R-:W-:Y:S04]  /*9acc0*/  LDS R240, [R3+UR14+0x14300] ;  /* 0x0143000e03f07984 */ /* 0x000fe80008000800 */
[----:B------:R-:W-:Y:S04]  /*9acd0*/  LDS R242, [R3+UR14+0x16300] ;  /* 0x0163000e03f27984 */ /* 0x000fe80008000800 */
[----:B------:R-:W-:Y:S04]  /*9ace0*/  LDS R241, [R252+UR14+0x14300] ;  /* 0x0143000efcf17984 */ /* 0x000fe80008000800 */
[----:B------:R-:W-:Y:S08]  /*9acf0*/  LDS R243, [R252+UR14+0x16300] ;  /* 0x0163000efcf37984 */ /* 0x000ff00008000800 */
[----:B------:R-:W-:Y:S04]  /*9ad00*/  STL.64 [R1+0x13f0], R4 ;  /* 0x0013f00401007387 */ /* 0x000fe80000100a00 */
[----:B------:R2:W-:Y:S02]  /*9ad10*/  STL.64 [R1+0x13f8], R6 ;  /* 0x0013f80601007387 */ /* 0x0005e40000100a00 */
[C---:B--2---:R-:W-:Y:S06]  /*9ad20*/  HMMA.1688.F32.TF32 R4, R244.reuse, R30, R56 ;  /* 0x0000001ef404723c */ /* 0x044fec0000081038 */
[----:B------:R-:W-:-:S15]  /*9ad30*/  HMMA.1688.F32.TF32 R8, R244, R22, R48 ;  /* 0x00000016f408723c */ /* 0x000fde0000081030 */
[----:B------:R-:W-:-:S02]  /*9ad40*/  NOP ;  /* 0x0000000000007918 */ /* 0x000fc40000000000 */
[----:B------:R-:W-:Y:S04]  /*9ad50*/  STL.64 [R1+0x13e0], R4 ;  /* 0x0013e00401007387 */ /* 0x000fe80000100a00 */
[----:B------:R2:W-:Y:S02]  /*9ad60*/  STL.64 [R1+0x13e8], R6 ;  /* 0x0013e80601007387 */ /* 0x0005e40000100a00 */
[----:B--2---:R-:W-:Y:S02]  /*9ad70*/  HMMA.1688.F32.TF32 R4, R244, R26, R44 ;  /* 0x0000001af404723c */ /* 0x004fe4000008102c */
[----:B------:R2:W-:Y:S04]  /*9ad80*/  STL.64 [R1+0x13d0], R52 ;  /* 0x0013d03401007387 */ /* 0x0005e80000100a00 */
[----:B------:R4:W-:Y:S04]  /*9ad90*/  STL.64 [R1+0x13d8], R54 ;  /* 0x0013d83601007387 */ /* 0x0009e80000100a00 */
[----:B--2---:R-:W3:Y:S04]  /*9ada0*/  LDL.LU R52, [R1+0x1e0] ;  /* 0x0001e00001347983 */ /* 0x004ee80000300800 */
[----:B------:R-:W-:Y:S04]  /*9adb0*/  STL.64 [R1+0x13c0], R8 ;  /* 0x0013c00801007387 */ /* 0x000fe80000100a00 */
[----:B------:R-:W-:Y:S05]  /*9adc0*/  STL.64 [R1+0x13c8], R10 ;  /* 0x0013c80a01007387 */ /* 0x000fea0000100a00 */
        /* <DEDUP_REMOVED lines=13> */
[----:B--2---:R-:W2:Y:S04]  /*9aea0*/  LDL.LU R4, [R1+0x220] ;  /* 0x0002200001047983 */ /* 0x004ea80000300800 */
[----:B------:R-:W2:Y:S04]  /*9aeb0*/  LDL.LU R5, [R1+0x224] ;  /* 0x0002240001057983 */ /* 0x000ea80000300800 */
[----:B-1----:R-:W2:Y:S04]  /*9aec0*/  LDL.LU R6, [R1+0x228] ;  /* 0x0002280001067983 */ /* 0x002ea80000300800 */
        /* <DEDUP_REMOVED lines=64> */
[----:B------:R-:W2:Y:S01]  /*9b2d0*/  LDL.LU R251, [R1+0x7ba8] ;  /* 0x007ba80001fb7983 */ /* 0x000ea20000300800 */
[----:B----4-:R-:W-:Y:S06]  /*9b2e0*/  HMMA.1688.F32.TF32 R56, R228, R18, R56 ;  /* 0x00000012e438723c */ /* 0x010fec0000081038 */
[C---:B---3--:R-:W-:Y:S06]  /*9b2f0*/  HMMA.1688.F32.TF32 R88, R236.reuse, R34, R88 ;  /* 0x00000022ec58723c */ /* 0x048fec0000081058 */
[----:B--2---:R-:W-:Y:S06]  /*9b300*/  HMMA.1688.F32.TF32 R96, R236, R42, R96 ;  /* 0x0000002aec60723c */ /* 0x004fec0000081060 */
[-C--:B------:R-:W-:Y:S01]  /*9b310*/  HMMA.1688.F32.TF32 R100, R244, R18.reuse, R100 ;  /* 0x00000012f464723c */ /* 0x080fe20000081064 */
[----:B------:R-:W-:Y:S04]  /*9b320*/  LDS R244, [R0+UR14+0x14380] ;  /* 0x0143800e00f47984 */ /* 0x000fe80008000800 */
[----:B------:R-:W-:Y:S01]  /*9b330*/  LDS R246, [R0+UR14+0x16380] ;  /* 0x0163800e00f67984 */ /* 0x000fe20008000800 */
[----:B------:R-:W-:Y:S03]  /*9b340*/  HMMA.1688.F32.TF32 R72, R236, R18, R72 ;  /* 0x00000012ec48723c */ /* 0x000fe60000081048 */
[----:B------:R-:W-:Y:S03]  /*9b350*/  LDS R245, [R2+UR14+0x14380] ;  /* 0x0143800e02f57984 */ /* 0x000fe60008000800 */
[----:B------:R-:W-:Y:S01]  /*9b360*/  HMMA.1688.F32.TF32 R68, R228, R42, R68 ;  /* 0x0000002ae444723c */ /* 0x000fe20000081044 */
[----:B------:R-:W1:Y:S05]  /*9b370*/  LDS R247, [R2+UR14+0x16380] ;  /* 0x0163800e02f77984 */ /* 0x000e6a0008000800 */
        /* <DEDUP_REMOVED lines=12> */
[----:B------:R2:W-:Y:S03]  /*9b440*/  STL.64 [R1+0x1398], R86 ;  /* 0x0013985601007387 */ /* 0x0005e60000100a00 */
[----:B------:R-:W-:Y:S06]  /*9b450*/  HMMA.1688.F32.TF32 R76, R236, R26, R76 ;  /* 0x0000001aec4c723c */ /* 0x000fec000008104c */
[----:B------:R-:W-:Y:S06]  /*9b460*/  HMMA.1688.F32.TF32 R64, R228, R38, R64 ;  /* 0x00000026e440723c */ /* 0x000fec0000081040 */
[----:B--2---:R-:W-:Y:S06]  /*9b470*/  HMMA.1688.F32.TF32 R84, R236, R14, R248 ;  /* 0x0000000eec54723c */ /* 0x004fec00000810f8 */
        /* <DEDUP_REMOVED lines=16> */
[C---:B--2---:R-:W-:Y:S06]  /*9b580*/  HMMA.1688.F32.TF32 R64, R228.reuse, R14, R4 ;  /* 0x0000000ee440723c */ /* 0x044fec0000081004 */
[----:B------:R-:W-:Y:S03]  /*9b590*/  HMMA.1688.F32.TF32 R4, R228, R26, R60 ;  /* 0x0000001ae404723c */ /* 0x000fe6000008103c */
        /* <DEDUP_REMOVED lines=11> */
[----:B------:R-:W-:Y:S04]  /*9b650*/  LDS R228, [R3+UR14+0x14380] ;  /* 0x0143800e03e47984 */ /* 0x000fe80008000800 */
[----:B------:R-:W-:Y:S01]  /*9b660*/  LDS R230, [R3+UR14+0x16380] ;  /* 0x0163800e03e67984 */ /* 0x000fe20008000800 */
[C---:B---3--:R-:W-:Y:S03]  /*9b670*/  HMMA.1688.F32.TF32 R4, R232.reuse, R38, R48 ;  /* 0x00000026e804723c */ /* 0x048fe60000081030 */
[----:B------:R-:W-:Y:S04]  /*9b680*/  STL.64 [R1+0x260], R56 ;  /* 0x0002603801007387 */ /* 0x000fe80000100a00 */
[----:B------:R-:W-:Y:S04]  /*9b690*/  STL.64 [R1+0x268], R58 ;  /* 0x0002683a01007387 */ /* 0x000fe80000100a00 */
[----:B------:R-:W-:Y:S04]  /*9b6a0*/  LDS R229, [R252+UR14+0x14380] ;  /* 0x0143800efce57984 */ /* 0x000fe80008000800 */
[----:B------:R-:W2:Y:S04]  /*9b6b0*/  LDS R231, [R252+UR14+0x16380] ;  /* 0x0163800efce77984 */ /* 0x000ea80008000800 */
[----:B------:R-:W-:Y:S04]  /*9b6c0*/  STL.64 [R1+0x230], R8 ;  /* 0x0002300801007387 */ /* 0x000fe80000100a00 */
[----:B------:R-:W-:Y:S04]  /*9b6d0*/  STL.64 [R1+0x238], R10 ;  /* 0x0002380a01007387 */ /* 0x000fe80000100a00 */
[----:B------:R-:W-:Y:S04]  /*9b6e0*/  STL.64 [R1+0xe80], R4 ;  /* 0x000e800401007387 */ /* 0x000fe80000100a00 */
[----:B------:R3:W-:Y:S04]  /*9b6f0*/  STL.64 [R1+0xe88], R6 ;  /* 0x000e880601007387 */ /* 0x0007e80000100a00 */
[----:B------:R-:W4:Y:S01]  /*9b700*/  LDL.LU R48, [R1+0x4a0] ;  /* 0x0004a00001307983 */ /* 0x000f220000300800 */
[----:B---3--:R-:W-:-:S15]  /*9b710*/  HMMA.1688.F32.TF32 R4, R232, R34, R44 ;  /* 0x00000022e804723c */ /* 0x008fde000008102c */
[----:B------:R-:W-:-:S08]  /*9b720*/  NOP ;  /* 0x0000000000007918 */ /* 0x000fd00000000000 */
[----:B------:R3:W-:Y:S04]  /*9b730*/  STL.64 [R1+0xe70], R4 ;  /* 0x000e700401007387 */ /* 0x0007e80000100a00 */
[----:B------:R1:W-:Y:S04]  /*9b740*/  STL.64 [R1+0xe78], R6 ;  /* 0x000e780601007387 */ /* 0x0003e80000100a00 */
        /* <DEDUP_REMOVED lines=87> */
[----:B--2---:R-:W-:Y:S06]  /*9bcc0*/  HMMA.1688.F32.TF32 R52, R244, R26, R52 ;  /* 0x0000001af434723c */ /* 0x004fec0000081034 */
[C---:B----4-:R-:W-:Y:S06]  /*9bcd0*/  HMMA.1688.F32.TF32 R236, R232.reuse, R30, R236 ;  /* 0x0000001ee8ec723c */ /* 0x050fec00000810ec */
[----:B------:R-:W-:-:S15]  /*9bce0*/  HMMA.1688.F32.TF32 R248, R232, R14, R248 ;  /* 0x0000000ee8f8723c */ /* 0x000fde00000810f8 */
[----:B------:R-:W-:-:S02]  /*9bcf0*/  NOP ;  /* 0x0000000000007918 */ /* 0x000fc40000000000 */
[----:B------:R-:W-:Y:S04]  /*9bd00*/  STL.64 [R1+0x1350], R236 ;  /* 0x001350ec01007387 */ /* 0x000fe80000100a00 */
[----:B------:R1:W-:Y:S02]  /*9bd10*/  STL.64 [R1+0x1358], R238 ;  /* 0x001358ee01007387 */ /* 0x0003e40000100a00 */
[C---:B-1----:R-:W-:Y:S06]  /*9bd20*/  HMMA.1688.F32.TF32 R236, R232.reuse, R22, R104 ;  /* 0x00000016e8ec723c */ /* 0x042fec0000081068 */
[C---:B------:R-:W-:Y:S06]  /*9bd30*/  HMMA.1688.F32.TF32 R104, R232.reuse, R26, R100 ;  /* 0x0000001ae868723c */ /* 0x040fec0000081064 */
[----:B------:R-:W-:Y:S01]  /*9bd40*/  HMMA.1688.F32.TF32 R100, R232, R18, R96 ;  /* 0x00000012e864723c */ /* 0x000fe20000081060 */
[----:B------:R-:W-:Y:S04]  /*9bd50*/  STL.64 [R1+0x1340], R248 ;  /* 0x001340f801007387 */ /* 0x000fe80000100a00 */
[----:B------:R-:W-:Y:S01]  /*9bd60*/  LDS R232, [R3+UR14+0x14400] ;  /* 0x0144000e03e87984 */ /* 0x000fe20008000800 */
[C---:B------:R-:W-:Y:S03]  /*9bd70*/  HMMA.1688.F32.TF32 R96, R240.reuse, R42, R92 ;  /* 0x0000002af060723c */ /* 0x040fe6000008105c */
[----:B------:R-:W-:Y:S03]  /*9bd80*/  LDS R234, [R3+UR14+0x16400] ;  /* 0x0164000e03ea7984 */ /* 0x000fe60008000800 */
[C---:B------:R-:W-:Y:S01]  /*9bd90*/  HMMA.1688.F32.TF32 R92, R240.reuse, R38, R88 ;  /* 0x00000026f05c723c */ /* 0x040fe20000081058 */
[----:B------:R-:W-:Y:S04]  /*9bda0*/  LDS R233, [R252+UR14+0x14400] ;  /* 0x0144000efce97984 */ /* 0x000fe80008000800 */
[----:B------:R-:W-:Y:S01]  /*9bdb0*/  LDS R235, [R252+UR14+0x16400] ;  /* 0x0164000efceb7984 */ /* 0x000fe20008000800 */
[C---:B------:R-:W-:Y:S06]  /*9bdc0*/  HMMA.1688.F32.TF32 R88, R240.reuse, R34, R84 ;  /* 0x00000022f058723c */ /* 0x040fec0000081054 */
[C---:B------:R-:W-:Y:S06]  /*9bdd0*/  HMMA.1688.F32.TF32 R84, R240.reuse, R30, R80 ;  /* 0x0000001ef054723c */ /* 0x040fec0000081050 */
[C---:B------:R-:W-:Y:S06]  /*9bde0*/  HMMA.1688.F32.TF32 R80, R240.reuse, R14, R76 ;  /* 0x0000000ef050723c */ /* 0x040fec000008104c */
[C---:B------:R-:W-:Y:S01]  /*9bdf0*/  HMMA.1688.F32.TF32 R76, R240.reuse, R22, R72 ;  /* 0x00000016f04c723c */ /* 0x040fe20000081048 */
[----:B------:R-:W-:Y:S05]  /*9be00*/  STL.64 [R1+0x1348], R250 ;  /* 0x001348fa01007387 */ /* 0x000fea0000100a00 */
[C---:B------:R-:W-:Y:S01]  /*9be10*/  HMMA.1688.F32.TF32 R72, R240.reuse, R26, R68 ;  /* 0x0000001af048723c */ /* 0x040fe20000081044 */
[----:B------:R-:W-:Y:S05]  /*9be20*/  STL.64 [R1+0x1330], R236 ;  /* 0x001330ec01007387 */ /* 0x000fea0000100a00 */
[----:B------:R-:W-:Y:S01]  /*9be30*/  HMMA.1688.F32.TF32 R68, R240, R18, R64 ;  /* 0x00000012f044723c */ /* 0x000fe20000081040 */
        /* <DEDUP_REMOVED lines=25> */
[C---:B---3--:R-:W-:Y:S03]  /*9bfd0*/  HMMA.1688.F32.TF32 R4, R244.reuse, R34, R4 ;  /* 0x00000022f404723c */ /* 0x048fe60000081004 */
[----:B------:R-:W-:Y:S04]  /*9bfe0*/  LDS R238, [R0+UR14+0x16400] ;  /* 0x0164000e00ee7984 */ /* 0x000fe80008000800 */
[----:B------:R-:W-:Y:S01]  /*9bff0*/  LDS R237, [R2+UR14+0x14400] ;  /* 0x0144000e02ed7984 */ /* 0x000fe20008000800 */
[C---:B-1----:R-:W-:Y:S03]  /*9c000*/  HMMA.1688.F32.TF32 R64, R244.reuse, R38, R168 ;  /* 0x00000026f440723c */ /* 0x042fe600000810a8 */
[----:B------:R-:W1:Y:S04]  /*9c010*/  LDS R239, [R2+UR14+0x16400] ;  /* 0x0164000e02ef7984 */ /* 0x000e680008000800 */
[----:B------:R-:W-:Y:S04]  /*9c020*/  LDS R240, [R0+UR14+0x14480] ;  /* 0x0144800e00f07984 */ /* 0x000fe80008000800 */
[----:B------:R-:W-:Y:S04]  /*9c030*/  LDS R242, [R0+UR14+0x16480] ;  /* 0x0164800e00f27984 */ /* 0x000fe80008000800 */
[----:B------:R-:W-:Y:S04]  /*9c040*/  LDS R241, [R2+UR14+0x14480] ;  /* 0x0144800e02f17984 */ /* 0x000fe80008000800 */
[----:B------:R-:W2:Y:S04]  /*9c050*/  LDS R243, [R2+UR14+0x16480] ;  /* 0x0164800e02f37984 */ /* 0x000ea80008000800 */
[----:B------:R-:W-:Y:S04]  /*9c060*/  STL.64 [R1+0x12d0], R64 ;  /* 0x0012d04001007387 */ /* 0x000fe80000100a00 */
[----:B------:R3:W-:Y:S04]  /*9c070*/  STL.64 [R1+0x12d8], R66 ;  /* 0x0012d84201007387 */ /* 0x0007e80000100a00 */
[----:B------:R-:W-:Y:S04]  /*9c080*/  STL.64 [R1+0x12c0], R4 ;  /* 0x0012c00401007387 */ /* 0x000fe80000100a00 */
[----:B------:R4:W-:Y:S01]  /*9c090*/  STL.64 [R1+0x12c8], R6 ;  /* 0x0012c80601007387 */ /* 0x0009e20000100a00 */
[C---:B---3--:R-:W-:Y:S06]  /*9c0a0*/  HMMA.1688.F32.TF32 R64, R244.reuse, R30, R8 ;  /* 0x0000001ef440723c */ /* 0x048fec0000081008 */
[C---:B------:R-:W-:Y:S06]  /*9c0b0*/  HMMA.1688.F32.TF32 R8, R244.reuse, R14, R60 ;  /* 0x0000000ef408723c */ /* 0x040fec000008103c */
[C---:B----4-:R-:W-:Y:S11]  /*9c0c0*/  HMMA.1688.F32.TF32 R4, R244.reuse, R22, R56 ;  /* 0x00000016f404723c */ /* 0x050ff60000081038 */
[----:B------:R-:W-:Y:S04]  /*9c0d0*/  STL.64 [R1+0x12b0], R64 ;  /* 0x0012b04001007387 */ /* 0x000fe80000100a00 */
[----:B------:R-:W-:Y:S04]  /*9c0e0*/  STL.64 [R1+0x12b8], R66 ;  /* 0x0012b84201007387 */ /* 0x000fe80000100a00 */
[----:B------:R-:W-:Y:S04]  /*9c0f0*/  STL.64 [R1+0x12a0], R8 ;  /* 0x0012a00801007387 */ /* 0x000fe80000100a00 */
[----:B------:R3:W-:Y:S04]  /*9c100*/  STL.64 [R1+0x12a8], R10 ;  /* 0x0012a80a01007387 */ /* 0x0007e80000100a00 */
[----:B------:R-:W-:Y:S04]  /*9c110*/  STL.64 [R1+0x1290], R4 ;  /* 0x0012900401007387 */ /* 0x000fe80000100a00 */
[----:B------:R4:W-:Y:S01]  /*9c120*/  STL.64 [R1+0x1298], R6 ;  /* 0x0012980601007387 */ /* 0x0009e20000100a00 */
[----:B---3--:R-:W-:Y:S06]  /*9c130*/  HMMA.1688.F32.TF32 R8, R244, R18, R48 ;  /* 0x00000012f408723c */ /* 0x008fec0000081030 */
[----:B----4-:R-:W-:Y:S01]  /*9c140*/  HMMA.1688.F32.TF32 R4, R228, R42, R44 ;  /* 0x0000002ae404723c */ /* 0x010fe2000008102c */
[----:B------:R3:W-:Y:S04]  /*9c150*/  STL.64 [R1+0x1280], R52 ;  /* 0x0012803401007387 */ /* 0x0007e80000100a00 */
[----:B------:R4:W-:Y:S04]  /*9c160*/  STL.64 [R1+0x1288], R54 ;  /* 0x0012883601007387 */ /* 0x0009e80000100a00 */
[----:B------:R-:W-:Y:S04]  /*9c170*/  LDS R244, [R3+UR14+0x14480] ;  /* 0x0144800e03f47984 */ /* 0x000fe80008000800 */
[----:B---3--:R-:W3:Y:S04]  /*9c180*/  LDL.LU R52, [R1+0x450] ;  /* 0x0004500001347983 */ /* 0x008ee80000300800 */
[----:B------:R1:W-:Y:S04]  /*9c190*/  STL.64 [R1+0xe40], R8 ;  /* 0x000e400801007387 */ /* 0x0003e80000100a00 */
[----:B------:R2:W-:Y:S04]  /*9c1a0*/  STL.64 [R1+0xe48], R10 ;  /* 0x000e480a01007387 */ /* 0x0005e80000100a00 */
        /* <DEDUP_REMOVED lines=9> */
[----:B-1----:R-:W3:Y:S04]  /*9c240*/  LDL.LU R8, [R1+0x690] ;  /* 0x0006900001087983 */ /* 0x002ee80000300800 */
        /* <DEDUP_REMOVED lines=70> */
[C---:B---3--:R-:W-:Y:S06]  /*9c6b0*/  HMMA.1688.F32.TF32 R64, R236.reuse, R34, R64 ;  /* 0x00000022ec40723c */ /* 0x048fec0000081040 */
[C---:B--2---:R-:W-:Y:S06]  /*9c6c0*/  HMMA.1688.F32.TF32 R68, R236.reuse, R38, R68 ;  /* 0x00000026ec44723c */ /* 0x044fec0000081044 */
[----:B----4-:R-:W-:Y:S06]  /*9c6d0*/  HMMA.1688.F32.TF32 R72, R236, R42, R72 ;  /* 0x0000002aec48723c */ /* 0x010fec0000081048 */
[C---:B------:R-:W-:Y:S06]  /*9c6e0*/  HMMA.1688.F32.TF32 R80, R228.reuse, R26, R80 ;  /* 0x0000001ae450723c */ /* 0x040fec0000081050 */
[C---:B------:R-:W-:Y:S06]  /*9c6f0*/  HMMA.1688.F32.TF32 R84, R228.reuse, R22, R84 ;  /* 0x00000016e454723c */ /* 0x040fec0000081054 */
[C---:B------:R-:W-:Y:S06]  /*9c700*/  HMMA.1688.F32.TF32 R100, R228.reuse, R38, R100 ;  /* 0x00000026e464723c */ /* 0x040fec0000081064 */
[C---:B------:R-:W-:Y:S06]  /*9c710*/  HMMA.1688.F32.TF32 R96, R228.reuse, R34, R96 ;  /* 0x00000022e460723c */ /* 0x040fec0000081060 */
[C---:B------:R-:W-:Y:S06]  /*9c720*/  HMMA.1688.F32.TF32 R92, R228.reuse, R30, R92 ;  /* 0x0000001ee45c723c */ /* 0x040fec000008105c */
[C---:B------:R-:W-:Y:S05]  /*9c730*/  HMMA.1688.F32.TF32 R88, R228.reuse, R14, R88 ;  /* 0x0000000ee458723c */ /* 0x040fea0000081058 */
[----:B------:R-:W-:Y:S01]  /*9c740*/  STL.64 [R1+0x2d0], R100 ;  /* 0x0002d06401007387 */ /* 0x000fe20000100a00 */
        /* <DEDUP_REMOVED lines=26> */
[----:B------:R-:W2:Y:S01]  /*9c8f0*/  LDS R231, [R2+UR14+0x16500] ;  /* 0x0165000e02e77984 */ /* 0x000ea20008000800 */
[C---:B------:R-:W-:Y:S03]  /*9c900*/  HMMA.1688.F32.TF32 R4, R236.reuse, R26, R8 ;  /* 0x0000001aec04723c */ /* 0x040fe60000081008 */
        /* <DEDUP_REMOVED lines=18> */
[----:B---3--:R-:W-:-:S15]  /*9ca30*/  HMMA.1688.F32.TF32 R4, R232, R30, R44 ;  /* 0x0000001ee804723c */ /* 0x008fde000008102c */
[----:B------:R-:W-:-:S02]  /*9ca40*/  NOP ;  /* 0x0000000000007918 */ /* 0x000fc40000000000 */
[----:B------:R3:W-:Y:S04]  /*9ca50*/  STL.64 [R1+0x1220], R8 ;  /* 0x0012200801007387 */ /* 0x0007e80000100a00 */
[----:B------:R4:W-:Y:S04]  /*9ca60*/  STL.64 [R1+0x1228], R10 ;  /* 0x0012280a01007387 */ /* 0x0009e80000100a00 */
[----:B------:R-:W2:Y:S04]  /*9ca70*/  LDL.LU R48, [R1+0x380] ;  /* 0x0003800001307983 */ /* 0x000ea80000300800 */
        /* <DEDUP_REMOVED lines=91> */
[C---:B--2---:R-:W-:Y:S06]  /*9d030*/  HMMA.1688.F32.TF32 R96, R232.reuse, R26, R96 ;  /* 0x0000001ae860723c */ /* 0x044fec0000081060 */
[----:B------:R-:W-:Y:S11]  /*9d040*/  HMMA.1688.F32.TF32 R232, R232, R18, R92 ;  /* 0x00000012e8e8723c */ /* 0x000ff6000008105c */
        /* <DEDUP_REMOVED lines=23> */
[C---:B------:R-:W-:Y:S06]  /*9d1c0*/  HMMA.1688.F32.TF32 R80, R240.reuse, R22, R80 ;  /* 0x00000016f050723c */ /* 0x040fec0000081050 */
[C---:B------:R-:W-:Y:S06]  /*9d1d0*/  HMMA.1688.F32.TF32 R76, R240.reuse, R26, R76 ;  /* 0x0000001af04c723c */ /* 0x040fec000008104c */
[----:B------:R-:W-:Y:S06]  /*9d1e0*/  HMMA.1688.F32.TF32 R72, R240, R18, R72 ;  /* 0x00000012f048723c */ /* 0x000fec0000081048 */
[C---:B------:R-:W-:Y:S06]  /*9d1f0*/  HMMA.1688.F32.TF32 R68, R244.reuse, R42, R68 ;  /* 0x0000002af444723c */ /* 0x040fec0000081044 */
[C---:B------:R-:W-:Y:S06]  /*9d200*/  HMMA.1688.F32.TF32 R64, R244.reuse, R38, R64 ;  /* 0x00000026f440723c */ /* 0x040fec0000081040 */
[----:B------:R-:W-:Y:S06]  /*9d210*/  HMMA.1688.F32.TF32 R4, R244, R14, R4 ;  /* 0x0000000ef404723c */ /* 0x000fec0000081004 */
[-C--:B------:R-:W-:Y:S06]  /*9d220*/  HMMA.1688.F32.TF32 R52, R228, R42.reuse, R52 ;  /* 0x0000002ae434723c */ /* 0x080fec0000081034 */
[----:B---3--:R-:W-:-:S15]  /*9d230*/  HMMA.1688.F32.TF32 R232, R240, R42, R232 ;  /* 0x0000002af0e8723c */ /* 0x008fde00000810e8 */
[----:B------:R-:W-:-:S08]  /*9d240*/  NOP ;  /* 0x0000000000007918 */ /* 0x000fd00000000000 */
[----:B------:R-:W-:Y:S04]  /*9d250*/  STL.64 [R1+0xdc0], R232 ;  /* 0x000dc0e801007387 */ /* 0x000fe80000100a00 */
[----:B------:R1:W-:Y:S02]  /*9d260*/  STL.64 [R1+0xdc8], R234 ;  /* 0x000dc8ea01007387 */ /* 0x0003e40000100a00 */
[-C--:B-1----:R-:W-:Y:S02]  /*9d270*/  HMMA.1688.F32.TF32 R232, R240, R34.reuse, R248 ;  /* 0x00000022f0e8723c */ /* 0x082fe400000810f8 */
[----:B------:R-:W-:Y:S04]  /*9d280*/  STL.64 [R1+0xdb0], R236 ;  /* 0x000db0ec01007387 */ /* 0x000fe80000100a00 */
[----:B------:R-:W-:Y:S04]  /*9d290*/  STL.64 [R1+0xdb8], R238 ;  /* 0x000db8ee01007387 */ /* 0x000fe80000100a00 */
[----:B------:R-:W-:Y:S04]  /*9d2a0*/  LDS R236, [R3+UR14+0x14500] ;  /* 0x0145000e03ec7984 */ /* 0x000fe80008000800 */
[----:B------:R-:W-:Y:S04]  /*9d2b0*/  LDS R238, [R3+UR14+0x16500] ;  /* 0x0165000e03ee7984 */ /* 0x000fe80008000800 */
[----:B------:R-:W-:Y:S04]  /*9d2c0*/  LDS R237, [R252+UR14+0x14500] ;  /* 0x0145000efced7984 */ /* 0x000fe80008000800 */
[----:B------:R-:W1:Y:S04]  /*9d2d0*/  LDS R239, [R252+UR14+0x16500] ;  /* 0x0165000efcef7984 */ /* 0x000e680008000800 */
        /* <DEDUP_REMOVED lines=18> */
[C---:B---3--:R-:W-:Y:S03]  /*9d400*/  HMMA.1688.F32.TF32 R64, R244.reuse, R34, R172 ;  /* 0x00000022f440723c */ /* 0x048fe600000810ac */
[----:B------:R-:W-:Y:S04]  /*9d410*/  LDS R233, [R2+UR14+0x14580] ;  /* 0x0145800e02e97984 */ /* 0x000fe80008000800 */
[----:B------:R-:W3:Y:S04]  /*9d420*/  LDS R235, [R2+UR14+0x16580] ;  /* 0x0165800e02eb7984 */ /* 0x000ee80008000800 */
[----:B------:R-:W-:Y:S04]  /*9d430*/  LDS R240, [R3+UR14+0x14580] ;  /* 0x0145800e03f07984 */ /* 0x000fe80008000800 */
[----:B------:R-:W-:Y:S04]  /*9d440*/  LDS R242, [R3+UR14+0x16580] ;  /* 0x0165800e03f27984 */ /* 0x000fe80008000800 */
[----:B------:R-:W-:Y:S04]  /*9d450*/  LDS R241, [R252+UR14+0x14580] ;  /* 0x0145800efcf17984 */ /* 0x000fe80008000800 */
[----:B------:R-:W4:Y:S04]  /*9d460*/  LDS R243, [R252+UR14+0x16580] ;  /* 0x0165800efcf37984 */ /* 0x000f280008000800 */
[----:B------:R-:W-:Y:S04]  /*9d470*/  STL.64 [R1+0x1180], R64 ;  /* 0x0011804001007387 */ /* 0x000fe80000100a00 */
[----:B------:R2:W-:Y:S02]  /*9d480*/  STL.64 [R1+0x1188], R66 ;  /* 0x0011884201007387 */ /* 0x0005e40000100a00 */
[----:B--2---:R-:W-:-:S15]  /*9d490*/  HMMA.1688.F32.TF32 R64, R244, R30, R168 ;  /* 0x0000001ef440723c */ /* 0x004fde00000810a8 */
[----:B------:R-:W-:-:S08]  /*9d4a0*/  NOP ;  /* 0x0000000000007918 */ /* 0x000fd00000000000 */
[----:B------:R-:W-:Y:S04]  /*9d4b0*/  STL.64 [R1+0x1170], R64 ;  /* 0x0011704001007387 */ /* 0x000fe80000100a00 */
[----:B------:R2:W-:Y:S04]  /*9d4c0*/  STL.64 [R1+0x1178], R66 ;  /* 0x0011784201007387 */ /* 0x0005e80000100a00 */
[----:B------:R-:W-:Y:S04]  /*9d4d0*/  STL.64 [R1+0x1160], R4 ;  /* 0x0011600401007387 */ /* 0x000fe80000100a00 */
[----:B------:R1:W-:Y:S01]  /*9d4e0*/  STL.64 [R1+0x1168], R6 ;  /* 0x0011680601007387 */ /* 0x0003e20000100a00 */
[C---:B--2---:R-:W-:Y:S06]  /*9d4f0*/  HMMA.1688.F32.TF32 R64, R244.reuse, R22, R8 ;  /* 0x00000016f440723c */ /* 0x044fec0000081008 */
[C---:B------:R-:W-:Y:S06]  /*9d500*/  HMMA.1688.F32.TF32 R8, R244.reuse, R26, R60 ;  /* 0x0000001af408723c */ /* 0x040fec000008103c */
[----:B-1----:R-:W-:Y:S11]  /*9d510*/  HMMA.1688.F32.TF32 R4, R244, R18, R56 ;  /* 0x00000012f404723c */ /* 0x002ff60000081038 */
[----:B------:R-:W-:Y:S04]  /*9d520*/  STL.64 [R1+0x1150], R64 ;  /* 0x0011504001007387 */ /* 0x000fe80000100a00 */
[----:B------:R-:W-:Y:S04]  /*9d530*/  STL.64 [R1+0x1158], R66 ;  /* 0x0011584201007387 */ /* 0x000fe80000100a00 */
[----:B------:R-:W-:Y:S04]  /*9d540*/  STL.64 [R1+0x1140], R8 ;  /* 0x0011400801007387 */ /* 0x000fe80000100a00 */
[----:B------:R1:W-:Y:S04]  /*9d550*/  STL.64 [R1+0x1148], R10 ;  /* 0x0011480a01007387 */ /* 0x0003e80000100a00 */
[----:B------:R-:W-:Y:S04]  /*9d560*/  STL.64 [R1+0xda0], R4 ;  /* 0x000da00401007387 */ /* 0x000fe80000100a00 */
[----:B------:R2:W-:Y:S01]  /*9d570*/  STL.64 [R1+0xda8], R6 ;  /* 0x000da80601007387 */ /* 0x0005e20000100a00 */
[C---:B-1----:R-:W-:Y:S06]  /*9d580*/  HMMA.1688.F32.TF32 R8, R228.reuse, R38, R48 ;  /* 0x00000026e408723c */ /* 0x042fec0000081030 */
[C---:B--2---:R-:W-:Y:S01]  /*9d590*/  HMMA.1688.F32.TF32 R4, R228.reuse, R34, R44 ;  /* 0x00000022e404723c */ /* 0x044fe2000008102c */
[----:B------:R1:W-:Y:S04]  /*9d5a0*/  STL.64 [R1+0xd90], R52 ;  /* 0x000d903401007387 */ /* 0x0003e80000100a00 */
[----:B------:R2:W-:Y:S04]  /*9d5b0*/  STL.64 [R1+0xd98], R54 ;  /* 0x000d983601007387 */ /* 0x0005e80000100a00 */
[----:B------:R-:W4:Y:S08]  /*9d5c0*/  LDL.LU R248, [R1+0x510] ;  /* 0x0005100001f87983 */ /* 0x000f300000300800 */
[----:B------:R3:W-:Y:S04]  /*9d5d0*/  STL.64 [R1+0xd80], R8 ;  /* 0x000d800801007387 */ /* 0x0007e80000100a00 */
[----:B------:R3:W-:Y:S04]  /*9d5e0*/  STL.64 [R1+0xd88], R10 ;  /* 0x000d880a01007387 */ /* 0x0007e80000100a00 */
        /* <DEDUP_REMOVED lines=11> */
[----:B--2---:R-:W4:Y:S04]  /*9d6a0*/  LDL.LU R54, [R1+0x548] ;  /* 0x0005480001367983 */ /* 0x004f280000300800 */
[----:B------:R-:W4:Y:S04]  /*9d6b0*/  LDL.LU R55, [R1+0x54c] ;  /* 0x00054c0001377983 */ /* 0x000f280000300800 */
[----:B------:R-:W2:Y:S04]  /*9d6c0*/  LDL.LU R60, [R1+0x360] ;  /* 0x00036000013c7983 */ /* 0x000ea80000300800 */
[----:B------:R-:W2:Y:S04]  /*9d6d0*/  LDL.LU R61, [R1+0x364] ;  /* 0x00036400013d7983 */ /* 0x000ea80000300800 */
[----:B------:R-:W2:Y:S04]  /*9d6e0*/  LDL.LU R62, [R1+0x368] ;  /* 0x00036800013e7983 */ /* 0x000ea80000300800 */
[----:B------:R-:W2:Y:S04]  /*9d6f0*/  LDL.LU R63, [R1+0x36c] ;  /* 0x00036c00013f7983 */ /* 0x000ea80000300800 */
[----:B---3--:R-:W3:Y:S04]  /*9d700*/  LDL.LU R8, [R1+0x560] ;  /* 0x0005600001087983 */ /* 0x008ee80000300800 */
        /* <DEDUP_REMOVED lines=55> */
[C---:B--2---:R-:W-:Y:S06]  /*9da80*/  HMMA.1688.F32.TF32 R244, R228.reuse, R14, R244 ;  /* 0x0000000ee4f4723c */ /* 0x044fec00000810f4 */
[C---:B---3--:R-:W-:Y:S06]  /*9da90*/  HMMA.1688.F32.TF32 R88, R228.reuse, R30, R88 ;  /* 0x0000001ee458723c */ /* 0x048fec0000081058 */
[C---:B----4-:R-:W-:Y:S06]  /*9daa0*/  HMMA.1688.F32.TF32 R84, R228.reuse, R22, R84 ;  /* 0x00000016e454723c */ /* 0x050fec0000081054 */
[C---:B------:R-:W-:Y:S06]  /*9dab0*/  HMMA.1688.F32.TF32 R80, R228.reuse, R26, R80 ;  /* 0x0000001ae450723c */ /* 0x040fec0000081050 */
[----:B------:R-:W-:Y:S05]  /*9dac0*/  HMMA.1688.F32.TF32 R228, R228, R18, R76 ;  /* 0x00000012e4e4723c */ /* 0x000fea000008104c */
[----:B------:R-:W-:Y:S04]  /*9dad0*/  STL.64 [R1+0x1120], R88 ;  /* 0x0011205801007387 */ /* 0x000fe80000100a00 */
[----:B------:R1:W-:Y:S04]  /*9dae0*/  STL.64 [R1+0x1128], R90 ;  /* 0x0011285a01007387 */ /* 0x0003e80000100a00 */
[----:B-1----:R-:W2:Y:S04]  /*9daf0*/  LDL.LU.64 R90, [R1+0x7b60] ;  /* 0x007b6000015a7983 */ /* 0x002ea80000300a00 */
        /* <DEDUP_REMOVED lines=9> */
[----:B-1----:R-:W3:Y:S04]  /*9db90*/  LDL.LU.64 R86, [R1+0x7b50] ;  /* 0x007b500001567983 */ /* 0x002ee80000300a00 */
[----:B------:R-:W3:Y:S04]  /*9dba0*/  LDL.LU.64 R84, [R1+0x7b48] ;  /* 0x007b480001547983 */ /* 0x000ee80000300a00 */
[----:B------:R-:W-:Y:S04]  /*9dbb0*/  STL.64 [R1+0x10f0], R80 ;  /* 0x0010f05001007387 */ /* 0x000fe80000100a00 */
[----:B------:R1:W-:Y:S01]  /*9dbc0*/  STL.64 [R1+0x10f8], R82 ;  /* 0x0010f85201007387 */ /* 0x0003e20000100a00 */
[C---:B------:R-:W-:Y:S03]  /*9dbd0*/  HMMA.1688.F32.TF32 R64, R236.reuse, R34, R64 ;  /* 0x00000022ec40723c */ /* 0x040fe60000081040 */
[----:B------:R-:W-:Y:S03]  /*9dbe0*/  LDS R245, [R2+UR14+0x14600] ;  /* 0x0146000e02f57984 */ /* 0x000fe60008000800 */
[C---:B------:R-:W-:Y:S01]  /*9dbf0*/  HMMA.1688.F32.TF32 R172, R236.reuse, R30, R172 ;  /* 0x0000001eecac723c */ /* 0x040fe200000810ac */
[----:B------:R-:W4:Y:S04]  /*9dc00*/  LDS R247, [R2+UR14+0x16600] ;  /* 0x0166000e02f77984 */ /* 0x000f280008000800 */
[----:B-1----:R-:W2:Y:S04]  /*9dc10*/  LDL.LU.64 R82, [R1+0x7b40] ;  /* 0x007b400001527983 */ /* 0x002ea80000300a00 */
[----:B------:R-:W2:Y:S04]  /*9dc20*/  LDL.LU.64 R80, [R1+0x7b38] ;  /* 0x007b380001507983 */ /* 0x000ea80000300a00 */
[----:B------:R-:W4:Y:S04]  /*9dc30*/  LDL.LU.64 R78, [R1+0x7b30] ;  /* 0x007b3000014e7983 */ /* 0x000f280000300a00 */
[----:B------:R-:W4:Y:S04]  /*9dc40*/  LDL.LU.64 R76, [R1+0x7b28] ;  /* 0x007b2800014c7983 */ /* 0x000f280000300a00 */
[----:B------:R1:W-:Y:S04]  /*9dc50*/  STL.64 [R1+0xd70], R228 ;  /* 0x000d70e401007387 */ /* 0x0003e80000100a00 */
[----:B------:R1:W-:Y:S04]  /*9dc60*/  STL.64 [R1+0xd78], R230 ;  /* 0x000d78e601007387 */ /* 0x0003e80000100a00 */
[----:B-1----:R-:W3:Y:S04]  /*9dc70*/  LDL.LU R228, [R1+0x340] ;  /* 0x0003400001e47983 */ /* 0x002ee80000300800 */
[----:B------:R-:W3:Y:S04]  /*9dc80*/  LDL.LU R229, [R1+0x344] ;  /* 0x0003440001e57983 */ /* 0x000ee80000300800 */
[----:B------:R-:W3:Y:S04]  /*9dc90*/  LDL.LU R230, [R1+0x348] ;  /* 0x0003480001e67983 */ /* 0x000ee80000300800 */
[----:B------:R-:W3:Y:S01]  /*9dca0*/  LDL.LU R231, [R1+0x34c] ;  /* 0x00034c0001e77983 */ /* 0x000ee20000300800 */
[C---:B------:R-:W-:Y:S03]  /*9dcb0*/  HMMA.1688.F32.TF32 R168, R236.reuse, R14, R168 ;  /* 0x0000000eeca8723c */ /* 0x040fe600000810a8 */
[----:B------:R-:W-:Y:S03]  /*9dcc0*/  STL.64 [R1+0xd60], R72 ;  /* 0x000d604801007387 */ /* 0x000fe60000100a00 */
[C---:B------:R-:W-:Y:S01]  /*9dcd0*/  HMMA.1688.F32.TF32 R4, R236.reuse, R22, R4 ;  /* 0x00000016ec04723c */ /* 0x040fe20000081004 */
[----:B------:R1:W-:Y:S05]  /*9dce0*/  STL.64 [R1+0xd68], R74 ;  /* 0x000d684a01007387 */ /* 0x0003ea0000100a00 */
[C---:B------:R-:W-:Y:S01]  /*9dcf0*/  HMMA.1688.F32.TF32 R8, R236.reuse, R26, R8 ;  /* 0x0000001aec08723c */ /* 0x040fe20000081008 */
[----:B-1----:R-:W2:Y:S04]  /*9dd00*/  LDL.LU.64 R74, [R1+0x7b20] ;  /* 0x007b2000014a7983 */ /* 0x002ea80000300a00 */
[----:B------:R-:W2:Y:S01]  /*9dd10*/  LDL.LU.64 R72, [R1+0x7b18] ;  /* 0x007b180001487983 */ /* 0x000ea20000300a00 */
[----:B------:R-:W-:Y:S03]  /*9dd20*/  HMMA.1688.F32.TF32 R236, R236, R18, R60 ;  /* 0x00000012ecec723c */ /* 0x000fe6000008103c */
[----:B------:R-:W-:Y:S04]  /*9dd30*/  STL.64 [R1+0x9f0], R68 ;  /* 0x0009f04401007387 */ /* 0x000fe80000100a00 */
[----:B------:R1:W-:Y:S01]  /*9dd40*/  STL.64 [R1+0x9f8], R70 ;  /* 0x0009f84601007387 */ /* 0x0003e20000100a00 */
[C---:B------:R-:W-:Y:S03]  /*9dd50*/  HMMA.1688.F32.TF32 R56, R232.reuse, R42, R56 ;  /* 0x0000002ae838723c */ /* 0x040fe60000081038 */
[----:B-1----:R-:W2:Y:S04]  /*9dd60*/  LDL.LU.64 R70, [R1+0x7b10] ;  /* 0x007b100001467983 */ /* 0x002ea80000300a00 */
[----:B------:R-:W2:Y:S04]  /*9dd70*/  LDL.LU.64 R68, [R1+0x7b08] ;  /* 0x007b080001447983 */ /* 0x000ea80000300a00 */
        /* <DEDUP_REMOVED lines=8> */
[----:B-1----:R-:W4:Y:S04]  /*9de00*/  LDL.LU.64 R174, [R1+0x7af0] ;  /* 0x007af00001ae7983 */ /* 0x002f280000300a00 */
[----:B------:R-:W4:Y:S04]  /*9de10*/  LDL.LU.64 R172, [R1+0x7ae8] ;  /* 0x007ae80001ac7983 */ /* 0x000f280000300a00 */
[----:B------:R-:W-:Y:S04]  /*9de20*/  STL.64 [R1+0xd40], R168 ;  /* 0x000d40a801007387 */ /* 0x000fe80000100a00 */
[----:B------:R1:W-:Y:S01]  /*9de30*/  STL.64 [R1+0xd48], R170 ;  /* 0x000d48aa01007387 */ /* 0x0003e20000100a00 */
[C---:B------:R-:W-:Y:S03]  /*9de40*/  HMMA.1688.F32.TF32 R44, R232.reuse, R22, R44 ;  /* 0x00000016e82c723c */ /* 0x040fe6000008102c */
        /* <DEDUP_REMOVED lines=14> */
[----:B-1----:R-:W4:Y:S04]  /*9df30*/  LDL.LU R236, [R1+0x550] ;  /* 0x0005500001ec7983 */ /* 0x002f280000300800 */
[----:B------:R-:W4:Y:S04]  /*9df40*/  LDL.LU R237, [R1+0x554] ;  /* 0x0005540001ed7983 */ /* 0x000f280000300800 */
[----:B------:R-:W4:Y:S04]  /*9df50*/  LDL.LU R238, [R1+0x558] ;  /* 0x0005580001ee7983 */ /* 0x000f280000300800 */
[----:B------:R-:W4:Y:S04]  /*9df60*/  LDL.LU R239, [R1+0x55c] ;  /* 0x00055c0001ef7983 */ /* 0x000f280000300800 */
[----:B------:R-:W-:Y:S04]  /*9df70*/  STL.64 [R1+0xcf0], R56 ;  /* 0x000cf03801007387 */ /* 0x000fe80000100a00 */
[----:B------:R1:W-:Y:S04]  /*9df80*/  STL.64 [R1+0xcf8], R58 ;  /* 0x000cf83a01007387 */ /* 0x0003e80000100a00 */
[----:B-1----:R-:W4:Y:S04]  /*9df90*/  LDL.LU.64 R58, [R1+0x7aa0] ;  /* 0x007aa000013a7983 */ /* 0x002f280000300a00 */
[----:B------:R-:W4:Y:S01]  /*9dfa0*/  LDL.LU.64 R56, [R1+0x7a98] ;  /* 0x007a980001387983 */ /* 0x000f220000300a00 */
[----:B---3--:R-:W-:-:S15]  /*9dfb0*/  HMMA.1688.F32.TF32 R228, R232, R38, R228 ;  /* 0x00000026e8e4723c */ /* 0x008fde00000810e4 */
[----:B------:R-:W-:-:S08]  /*9dfc0*/  NOP ;  /* 0x0000000000007918 */ /* 0x000fd00000000000 */
[----:B------:R-:W-:Y:S04]  /*9dfd0*/  STL.64 [R1+0xce0], R228 ;  /* 0x000ce0e401007387 */ /* 0x000fe80000100a00 */
[----:B------:R-:W-:Y:S04]  /*9dfe0*/  STL.64 [R1+0xce8], R230 ;  /* 0x000ce8e601007387 */ /* 0x000fe80000100a00 */
[----:B------:R-:W-:Y:S04]  /*9dff0*/  STL.64 [R1+0xcd0], R52 ;  /* 0x000cd03401007387 */ /* 0x000fe80000100a00 */
[----:B------:R1:W-:Y:S01]  /*9e000*/  STL.64 [R1+0xcd8], R54 ;  /* 0x000cd83601007387 */ /* 0x0003e20000100a00 */
[----:B------:R-:W-:Y:S03]  /*9e010*/  HMMA.1688.F32.TF32 R248, R232, R26, R248 ;  /* 0x0000001ae8f8723c */ /* 0x000fe600000810f8 */
[----:B------:R-:W-:Y:S04]  /*9e020*/  LDS R228, [R3+UR14+0x14600] ;  /* 0x0146000e03e47984 */ /* 0x000fe80008000800 */
[----:B------:R-:W-:Y:S04]  /*9e030*/  LDS R230, [R3+UR14+0x16600] ;  /* 0x0166000e03e67984 */ /* 0x000fe80008000800 */
[----:B-1----:R-:W3:Y:S04]  /*9e040*/  LDL.LU.64 R54, [R1+0x7a90] ;  /* 0x007a900001367983 */ /* 0x002ee80000300a00 */
[----:B------:R-:W3:Y:S04]  /*9e050*/  LDL.LU.64 R52, [R1+0x7a88] ;  /* 0x007a880001347983 */ /* 0x000ee80000300a00 */
[----:B------:R-:W-:Y:S04]  /*9e060*/  STL.64 [R1+0xcc0], R48 ;  /* 0x000cc03001007387 */ /* 0x000fe80000100a00 */
[----:B------:R1:W-:Y:S04]  /*9e070*/  STL.64 [R1+0xcc8], R50 ;  /* 0x000cc83201007387 */ /* 0x0003e80000100a00 */
[----:B------:R-:W-:Y:S04]  /*9e080*/  LDS R229, [R252+UR14+0x14600] ;  /* 0x0146000efce57984 */ /* 0x000fe80008000800 */
[----:B------:R-:W4:Y:S04]  /*9e090*/  LDS R231, [R252+UR14+0x16600] ;  /* 0x0166000efce77984 */ /* 0x000f280008000800 */
[----:B-1----:R-:W4:Y:S04]  /*9e0a0*/  LDL.LU.64 R50, [R1+0x7a80] ;  /* 0x007a800001327983 */ /* 0x002f280000300a00 */
[----:B------:R-:W4:Y:S04]  /*9e0b0*/  LDL.LU.64 R48, [R1+0x7a78] ;  /* 0x007a780001307983 */ /* 0x000f280000300a00 */
[----:B------:R-:W-:Y:S04]  /*9e0c0*/  STL.64 [R1+0xc90], R44 ;  /* 0x000c902c01007387 */ /* 0x000fe80000100a00 */
[----:B------:R1:W-:Y:S04]  /*9e0d0*/  STL.64 [R1+0xc98], R46 ;  /* 0x000c982e01007387 */ /* 0x0003e80000100a00 */
[----:B-1----:R-:W4:Y:S04]  /*9e0e0*/  LDL.LU.64 R46, [R1+0x7a70] ;  /* 0x007a7000012e7983 */ /* 0x002f280000300a00 */
[----:B------:R-:W4:Y:S04]  /*9e0f0*/  LDL.LU.64 R44, [R1+0x7a68] ;  /* 0x007a6800012c7983 */ /* 0x000f280000300a00 */
[----:B------:R-:W-:Y:S04]  /*9e100*/  STL.64 [R1+0xc80], R248 ;  /* 0x000c80f801007387 */ /* 0x000fe80000100a00 */
[----:B------:R-:W-:Y:S01]  /*9e110*/  STL.64 [R1+0xc88], R250 ;  /* 0x000c88fa01007387 */ /* 0x000fe20000100a00 */
[C---:B--2---:R-:W-:Y:S06]  /*9e120*/  HMMA.1688.F32.TF32 R8, R240.reuse, R14, R8 ;  /* 0x0000000ef008723c */ /* 0x044fec0000081008 */
[C---:B---3--:R-:W-:Y:S06]  /*9e130*/  HMMA.1688.F32.TF32 R52, R240.reuse, R38, R52 ;  /* 0x00000026f034723c */ /* 0x048fec0000081034 */
[----:B----4-:R-:W-:Y:S06]  /*9e140*/  HMMA.1688.F32.TF32 R48, R240, R42, R48 ;  /* 0x0000002af030723c */ /* 0x010fec0000081030 */
[----:B------:R-:W-:-:S15]  /*9e150*/  HMMA.1688.F32.TF32 R44, R232, R18, R44 ;  /* 0x00000012e82c723c */ /* 0x000fde000008102c */
[----:B------:R-:W-:-:S08]  /*9e160*/  NOP ;  /* 0x0000000000007918 */ /* 0x000fd00000000000 */
[----:B------:R-:W-:Y:S04]  /*9e170*/  STL.64 [R1+0xc70], R44 ;  /* 0x000c702c01007387 */ /* 0x000fe80000100a00 */
[----:B------:R1:W-:Y:S02]  /*9e180*/  STL.64 [R1+0xc78], R46 ;  /* 0x000c782e01007387 */ /* 0x0003e40000100a00 */
[C---:B-1----:R-:W-:Y:S02]  /*9e190*/  HMMA.1688.F32.TF32 R44, R240.reuse, R34, R56 ;  /* 0x00000022f02c723c */ /* 0x042fe40000081038 */
[----:B------:R-:W-:Y:S04]  /*9e1a0*/  STL.64 [R1+0xc60], R48 ;  /* 0x000c603001007387 */ /* 0x000fe80000100a00 */
[----:B------:R1:W-:Y:S04]  /*9e1b0*/  STL.64 [R1+0xc68], R50 ;  /* 0x000c683201007387 */ /* 0x0003e80000100a00 */
[----:B------:R-:W-:Y:S04]  /*9e1c0*/  STL.64 [R1+0xc50], R52 ;  /* 0x000c503401007387 */ /* 0x000fe80000100a00 */
[----:B------:R-:W-:Y:S01]  /*9e1d0*/  STL.64 [R1+0xc58], R54 ;  /* 0x000c583601007387 */ /* 0x000fe20000100a00 */
[C---:B-1----:R-:W-:Y:S08]  /*9e1e0*/  HMMA.1688.F32.TF32 R48, R240.reuse, R30, R60 ;  /* 0x0000001ef030723c */ /* 0x042ff0000008103c */
[----:B------:R-:W-:Y:S04]  /*9e1f0*/  STL.64 [R1+0xc40], R44 ;  /* 0x000c402c01007387 */ /* 0x000fe80000100a00 */
[----:B------:R1:W-:Y:S02]  /*9e200*/  STL.64 [R1+0xc48], R46 ;  /* 0x000c482e01007387 */ /* 0x0003e40000100a00 */
[C---:B-1----:R-:W-:Y:S06]  /*9e210*/  HMMA.1688.F32.TF32 R44, R240.reuse, R22, R4 ;  /* 0x00000016f02c723c */ /* 0x042fec0000081004 */
[C---:B------:R-:W-:Y:S03]  /*9e220*/  HMMA.1688.F32.TF32 R4, R240.reuse, R26, R168 ;  /* 0x0000001af004723c */ /* 0x040fe600000810a8 */
[----:B------:R-:W-:Y:S04]  /*9e230*/  STL.64 [R1+0xc30], R48 ;  /* 0x000c303001007387 */ /* 0x000fe80000100a00 */
[----:B------:R-:W-:Y:S04]  /*9e240*/  STL.64 [R1+0xc38], R50 ;  /* 0x000c383201007387 */ /* 0x000fe80000100a00 */
[----:B------:R-:W-:Y:S04]  /*9e250*/  STL.64 [R1+0xc20], R8 ;  /* 0x000c200801007387 */ /* 0x000fe80000100a00 */
[----:B------:R1:W-:Y:S04]  /*9e260*/  STL.64 [R1+0xc28], R10 ;  /* 0x000c280a01007387 */ /* 0x0003e80000100a00 */
[----:B------:R-:W-:Y:S04]  /*9e270*/  STL.64 [R1+0xc10], R44 ;  /* 0x000c102c01007387 */ /* 0x000fe80000100a00 */
[----:B------:R-:W-:Y:S01]  /*9e280*/  STL.64 [R1+0xc18], R46 ;  /* 0x000c182e01007387 */ /* 0x000fe20000100a00 */
[----:B-1----:R-:W-:Y:S03]  /*9e290*/  HMMA.1688.F32.TF32 R8, R240, R18, R172 ;  /* 0x00000012f008723c */ /* 0x002fe600000810ac */
[----:B------:R-:W-:Y:S04]  /*9e2a0*/  STL.64 [R1+0xbe0], R4 ;  /* 0x000be00401007387 */ /* 0x000fe80000100a00 */
[----:B------:R1:W-:Y:S01]  /*9e2b0*/  STL.64 [R1+0xbe8], R6 ;  /* 0x000be80601007387 */ /* 0x0003e20000100a00 */
[C---:B------:R-:W-:Y:S03]  /*9e2c0*/  HMMA.1688.F32.TF32 R52, R244.reuse, R30, R76 ;  /* 0x0000001ef434723c */ /* 0x040fe6000008104c */
[----:B------:R-:W-:Y:S03]  /*9e2d0*/  LDS R44, [R0+UR14+0x14680] ;  /* 0x0146800e002c7984 */ /* 0x000fe60008000800 */
[C---:B------:R-:W-:Y:S01]  /*9e2e0*/  HMMA.1688.F32.TF32 R48, R244.reuse, R14, R80 ;  /* 0x0000000ef430723c */ /* 0x040fe20000081050 */
[----:B------:R-:W-:Y:S04]  /*9e2f0*/  LDS R46, [R0+UR14+0x16680] ;  /* 0x0166800e002e7984 */ /* 0x000fe80008000800 */
[----:B------:R-:W-:Y:S01]  /*9e300*/  LDS R45, [R2+UR14+0x14680] ;  /* 0x0146800e022d7984 */ /* 0x000fe20008000800 */
[----:B-1----:R-:W-:Y:S03]  /*9e310*/  HMMA.1688.F32.TF32 R4, R244, R42, R64 ;  /* 0x0000002af404723c */ /* 0x002fe60000081040 */
[----:B------:R-:W1:Y:S04]  /*9e320*/  LDS R47, [R2+UR14+0x16680] ;  /* 0x0166800e022f7984 */ /* 0x000e680008000800 */
[----:B------:R-:W-:Y:S04]  /*9e330*/  STL.64 [R1+0xbd0], R8 ;  /* 0x000bd00801007387 */ /* 0x000fe80000100a00 */
[----:B------:R-:W-:Y:S01]  /*9e340*/  STL.64 [R1+0xbd8], R10 ;  /* 0x000bd80a01007387 */ /* 0x000fe20000100a00 */
[C---:B------:R-:W-:Y:S03]  /*9e350*/  HMMA.1688.F32.TF32 R60, R228.reuse, R22, R116 ;  /* 0x00000016e43c723c */ /* 0x040fe60000081074 */
[----:B------:R-:W-:Y:S03]  /*9e360*/  LDS R8, [R3+UR14+0x14680] ;  /* 0x0146800e03087984 */ /* 0x000fe60008000800 */
[----:B------:R-:W-:Y:S01]  /*9e370*/  HMMA.1688.F32.TF32 R56, R228, R18, R124 ;  /* 0x00000012e438723c */ /* 0x000fe2000008107c */
[----:B------:R-:W-:Y:S04]  /*9e380*/  LDS R10, [R3+UR14+0x16680] ;  /* 0x0166800e030a7984 */ /* 0x000fe80008000800 */
[----:B------:R-:W-:Y:S04]  /*9e390*/  STL.64 [R1+0xbc0], R4 ;  /* 0x000bc00401007387 */ /* 0x000fe80000100a00 */
[----:B------:R2:W-:Y:S04]  /*9e3a0*/  STL.64 [R1+0xbc8], R6 ;  /* 0x000bc80601007387 */ /* 0x0005e80000100a00 */
[----:B------:R-:W-:Y:S04]  /*9e3b0*/  LDS R9, [R252+UR14+0x14680] ;  /* 0x0146800efc097984 */ /* 0x000fe80008000800 */
[----:B------:R-:W3:Y:S01]  /*9e3c0*/  LDS R11, [R252+UR14+0x16680] ;  /* 0x0166800efc0b7984 */ /* 0x000ee20008000800 */
[----:B--2---:R-:W-:Y:S01]  /*9e3d0*/  HMMA.1688.F32.TF32 R4, R244, R38, R68 ;  /* 0x00000026f404723c */ /* 0x004fe20000081044 */
[----:B------:R-:W-:-:S02]  /*9e3e0*/  IMAD.MOV.U32 R172, RZ, RZ, R180 ;  /* 0x000000ffffac7224 */ /* 0x000fc400078e00b4 */
[----:B------:R-:W-:Y:S01]  /*9e3f0*/  IMAD.MOV.U32 R173, RZ, RZ, R181 ;  /* 0x000000ffffad7224 */ /* 0x000fe200078e00b5 */
[----:B------:R-:W-:Y:S01]  /*9e400*/  MOV R175, R176 ;  /* 0x000000b000af7202 */ /* 0x000fe20000000f00 */
[----:B------:R-:W-:Y:S02]  /*9e410*/  IMAD.MOV.U32 R174, RZ, RZ, R182 ;  /* 0x000000ffffae7224 */ /* 0x000fe400078e00b6 */
[----:B------:R-:W-:Y:S02]  /*9e420*/  IMAD.MOV.U32 R240, RZ, RZ, R177 ;  /* 0x000000fffff07224 */ /* 0x000fe400078e00b1 */
[----:B------:R-:W-:Y:S01]  /*9e430*/  IMAD.MOV.U32 R241, RZ, RZ, R178 ;  /* 0x000000fffff17224 */ /* 0x000fe200078e00b2 */
[----:B------:R-:W-:Y:S01]  /*9e440*/  MOV R243, R220 ;  /* 0x000000dc00f37202 */ /* 0x000fe20000000f00 */
[----:B------:R-:W-:Y:S02]  /*9e450*/  IMAD.MOV.U32 R242, RZ, RZ, R179 ;  /* 0x000000fffff27224 */ /* 0x000fe400078e00b3 */
[----:B------:R-:W-:-:S02]  /*9e460*/  IMAD.MOV.U32 R168, RZ, RZ, R164 ;  /* 0x000000ffffa87224 */ /* 0x000fc400078e00a4 */
[----:B------:R-:W-:Y:S01]  /*9e470*/  IMAD.MOV.U32 R169, RZ, RZ, R165 ;  /* 0x000000ffffa97224 */ /* 0x000fe200078e00a5 */
[----:B------:R-:W-:Y:S01]  /*9e480*/  MOV R171, R167 ;  /* 0x000000a700ab7202 */ /* 0x000fe20000000f00 */
[----:B------:R-:W-:Y:S01]  /*9e490*/  IMAD.MOV.U32 R170, RZ, RZ, R166 ;  /* 0x000000ffffaa7224 */ /* 0x000fe200078e00a6 */
[----:B------:R-:W-:Y:S01]  /*9e4a0*/  HMMA.1688.F32.TF32 R236, R232, R34, R236 ;  /* 0x00000022e8ec723c */ /* 0x000fe200000810ec */
[----:B------:R-:W-:Y:S02]  /*9e4b0*/  IMAD.MOV.U32 R248, RZ, RZ, R195 ;  /* 0x000000fffff87224 */ /* 0x000fe400078e00c3 */
[----:B------:R-:W-:Y:S01]  /*9e4c0*/  IMAD.MOV.U32 R249, RZ, RZ, R197 ;  /* 0x000000fffff97224 */ /* 0x000fe200078e00c5 */
[----:B------:R-:W-:Y:S01]  /*9e4d0*/  MOV R251, R199 ;  /* 0x000000c700fb7202 */ /* 0x000fe20000000f00 */
[----:B------:R-:W-:Y:S04]  /*9e4e0*/  STL.64 [R1+0xbb0], R4 ;  /* 0x000bb00401007387 */ /* 0x000fe80000100a00 */
[----:B------:R2:W-:Y:S01]  /*9e4f0*/  STL.64 [R1+0xbb8], R6 ;  /* 0x000bb80601007387 */ /* 0x0005e20000100a00 */
[----:B------:R-:W-:-:S03]  /*9e500*/  IMAD.MOV.U32 R250, RZ, RZ, R198 ;  /* 0x000000fffffa7224 */ /* 0x000fc600078e00c6 */
[----:B------:R-:W-:Y:S04]  /*9e510*/  LDS R80, [R0+UR14+0x18080] ;  /* 0x0180800e00507984 */ /* 0x000fe80008000800 */
[----:B------:R-:W-:Y:S01]  /*9e520*/  LDS R82, [R0+UR14+0x1a080] ;  /* 0x01a0800e00527984 */ /* 0x000fe20008000800 */
[----:B--2---:R-:W-:Y:S03]  /*9e530*/  HMMA.1688.F32.TF32 R4, R244, R34, R72 ;  /* 0x00000022f404723c */ /* 0x004fe60000081048 */
[----:B------:R-:W-:Y:S04]  /*9e540*/  LDS R81, [R2+UR14+0x18080] ;  /* 0x0180800e02517984 */ /* 0x000fe80008000800 */
[----:B------:R-:W-:-:S15]  /*9e550*/  LDS R83, [R2+UR14+0x1a080] ;  /* 0x01a0800e02537984 */ /* 0x000fde0008000800 */
[----:B------:R-:W-:-:S01]  /*9e560*/  NOP ;  /* 0x0000000000007918 */ /* 0x000fc20000000000 */
[----:B------:R-:W-:Y:S04]  /*9e570*/  STL.64 [R1+0xb90], R4 ;  /* 0x000b900401007387 */ /* 0x000fe80000100a00 */
[----:B------:R2:W-:Y:S04]  /*9e580*/  STL.64 [R1+0xb98], R6 ;  /* 0x000b980601007387 */ /* 0x0005e80000100a00 */
[----:B------:R-:W-:Y:S04]  /*9e590*/  STL.64 [R1+0xb80], R52 ;  /* 0x000b803401007387 */ /* 0x000fe80000100a00 */
[----:B------:R4:W-:Y:S01]  /*9e5a0*/  STL.64 [R1+0xb88], R54 ;  /* 0x000b883601007387 */ /* 0x0009e20000100a00 */
[C---:B--2---:R-:W-:Y:S06]  /*9e5b0*/  HMMA.1688.F32.TF32 R4, R244.reuse, R22, R84 ;  /* 0x00000016f404723c */ /* 0x044fec0000081054 */
[----:B----4-:R-:W-:Y:S01]  /*9e5c0*/  HMMA.1688.F32.TF32 R52, R244, R26, R88 ;  /* 0x0000001af434723c */ /* 0x010fe20000081058 */
[----:B------:R-:W-:Y:S04]  /*9e5d0*/  STL.64 [R1+0xb70], R48 ;  /* 0x000b703001007387 */ /* 0x000fe80000100a00 */
[----:B------:R2:W-:-:S12]  /*9e5e0*/  STL.64 [R1+0xb78], R50 ;  /* 0x000b783201007387 */ /* 0x0005d80000100a00 */
[----:B------:R-:W-:Y:S01]  /*9e5f0*/  STL.64 [R1+0xb60], R4 ;  /* 0x000b600401007387 */ /* 0x000fe20000100a00 */
[----:B--2---:R-:W-:Y:S03]  /*9e600*/  HMMA.1688.F32.TF32 R48, R244, R18, R92 ;  /* 0x00000012f430723c */ /* 0x004fe6000008105c */
[----:B------:R2:W-:Y:S04]  /*9e610*/  STL.64 [R1+0xb68], R6 ;  /* 0x000b680601007387 */ /* 0x0005e80000100a00 */
[----:B------:R-:W-:Y:S04]  /*9e620*/  STL.64 [R1+0xb50], R52 ;  /* 0x000b503401007387 */ /* 0x000fe80000100a00 */
[----:B------:R4:W-:Y:S01]  /*9e630*/  STL.64 [R1+0xb58], R54 ;  /* 0x000b583601007387 */ /* 0x0009e20000100a00 */
[C---:B--2---:R-:W-:Y:S06]  /*9e640*/  HMMA.1688.F32.TF32 R4, R228.reuse, R42, R96 ;  /* 0x0000002ae404723c */ /* 0x044fec0000081060 */
[----:B----4-:R-:W-:Y:S05]  /*9e650*/  HMMA.1688.F32.TF32 R52, R228, R38, R100 ;  /* 0x00000026e434723c */ /* 0x010fea0000081064 */
[----:B------:R-:W-:Y:S04]  /*9e660*/  STL.64 [R1+0xb40], R48 ;  /* 0x000b403001007387 */ /* 0x000fe80000100a00 */
[----:B------:R-:W-:Y:S01]  /*9e670*/  STL.64 [R1+0xb48], R50 ;  /* 0x000b483201007387 */ /* 0x000fe20000100a00 */
[----:B------:R-:W-:-:S02]  /*9e680*/  IMAD.MOV.U32 R64, RZ, RZ, R221 ;  /* 0x000000ffff407224 */ /* 0x000fc400078e00dd */
[----:B------:R-:W-:Y:S01]  /*9e690*/  IMAD.MOV.U32 R65, RZ, RZ, R216 ;  /* 0x000000ffff417224 */ /* 0x000fe200078e00d8 */
[----:B------:R-:W-:Y:S01]  /*9e6a0*/  MOV R67, R218 ;  /* 0x000000da00437202 */ /* 0x000fe20000000f00 */
[----:B------:R-:W-:Y:S02]  /*9e6b0*/  IMAD.MOV.U32 R66, RZ, RZ, R217 ;  /* 0x000000ffff427224 */ /* 0x000fe400078e00d9 */
[----:B------:R-:W-:Y:S02]  /*9e6c0*/  IMAD.MOV.U32 R232, RZ, RZ, R219 ;  /* 0x000000ffffe87224 */ /* 0x000fe400078e00db */
[----:B------:R-:W-:Y:S01]  /*9e6d0*/  IMAD.MOV.U32 R233, RZ, RZ, R222 ;  /* 0x000000ffffe97224 */ /* 0x000fe200078e00de */
[----:B------:R-:W-:Y:S04]  /*9e6e0*/  STL.64 [R1+0xb30], R4 ;  /* 0x000b300401007387 */ /* 0x000fe80000100a00 */
[----:B------:R2:W-:Y:S04]  /*9e6f0*/  STL.64 [R1+0xb38], R6 ;  /* 0x000b380601007387 */ /* 0x0005e80000100a00 */
[----:B------:R-:W-:Y:S04]  /*9e700*/  STL.64 [R1+0xb10], R52 ;  /* 0x000b103401007387 */ /* 0x000fe80000100a00 */
[----:B------:R4:W-:Y:S01]  /*9e710*/  STL.64 [R1+0xb18], R54 ;  /* 0x000b183601007387 */ /* 0x0009e20000100a00 */
[C---:B--2---:R-:W-:Y:S01]  /*9e720*/  HMMA.1688.F32.TF32 R4, R228.reuse, R34, R104 ;  /* 0x00000022e404723c */ /* 0x044fe20000081068 */
[----:B------:R-:W-:Y:S01]  /*9e730*/  IMAD.MOV.U32 R234, RZ, RZ, R223 ;  /* 0x000000ffffea7224 */ /* 0x000fe200078e00df */
[----:B------:R-:W-:Y:S01]  /*9e740*/  MOV R235, R183 ;  /* 0x000000b700eb7202 */ /* 0x000fe20000000f00 */
[----:B------:R-:W-:Y:S04]  /*9e750*/  LDS R48, [R0+UR14+0x14700] ;  /* 0x0147000e00307984 */ /* 0x000fe80008000800 */
[----:B------:R-:W-:Y:S01]  /*9e760*/  LDS R50, [R0+UR14+0x16700] ;  /* 0x0167000e00327984 */ /* 0x000fe20008000800 */
[C---:B----4-:R-:W-:Y:S03]  /*9e770*/  HMMA.1688.F32.TF32 R52, R228.reuse, R30, R108 ;  /* 0x0000001ee434723c */ /* 0x050fe6000008106c */
[----:B------:R-:W-:Y:S04]  /*9e780*/  LDS R49, [R2+UR14+0x14700] ;  /* 0x0147000e02317984 */ /* 0x000fe80008000800 */
[----:B------:R-:W-:Y:S08]  /*9e790*/  LDS R51, [R2+UR14+0x16700] ;  /* 0x0167000e02337984 */ /* 0x000ff00008000800 */
        /* <DEDUP_REMOVED lines=12> */
[----:B----4-:R-:W-:Y:S02]  /*9e860*/  HMMA.1688.F32.TF32 R52, R228, R26, R120 ;  /* 0x0000001ae434723c */ /* 0x010fe40000081078 */
[----:B------:R-:W-:Y:S04]  /*9e870*/  STL.64 [R1+0xad0], R60 ;  /* 0x000ad03c01007387 */ /* 0x000fe80000100a00 */
[----:B------:R1:W-:Y:S02]  /*9e880*/  STL.64 [R1+0xad8], R62 ;  /* 0x000ad83e01007387 */ /* 0x0003e40000100a00 */
[----:B-1----:R-:W-:-:S15]  /*9e890*/  HMMA.1688.F32.TF32 R60, R44, R42, R128 ;  /* 0x0000002a2c3c723c */ /* 0x002fde0000081080 */
[----:B------:R-:W-:Y:S04]  /*9e8a0*/  STL.64 [R1+0xac0], R52 ;  /* 0x000ac03401007387 */ /* 0x000fe80000100a00 */
[----:B------:R1:W-:Y:S04]  /*9e8b0*/  STL.64 [R1+0xac8], R54 ;  /* 0x000ac83601007387 */ /* 0x0003e80000100a00 */
[----:B------:R-:W-:Y:S04]  /*9e8c0*/  STL.64 [R1+0xaa0], R56 ;  /* 0x000aa03801007387 */ /* 0x000fe80000100a00 */
[----:B------:R4:W-:Y:S01]  /*9e8d0*/  STL.64 [R1+0xaa8], R58 ;  /* 0x000aa83a01007387 */ /* 0x0009e20000100a00 */
[C---:B-1----:R-:W-:Y:S06]  /*9e8e0*/  HMMA.1688.F32.TF32 R52, R44.reuse, R38, R132 ;  /* 0x000000262c34723c */ /* 0x042fec0000081084 */
[----:B----4-:R-:W-:Y:S01]  /*9e8f0*/  HMMA.1688.F32.TF32 R56, R44, R34, R136 ;  /* 0x000000222c38723c */ /* 0x010fe20000081088 */
[----:B------:R-:W-:Y:S04]  /*9e900*/  STL.64 [R1+0xa90], R60 ;  /* 0x000a903c01007387 */ /* 0x000fe80000100a00 */
[----:B------:R1:W-:-:S12]  /*9e910*/  STL.64 [R1+0xa98], R62 ;  /* 0x000a983e01007387 */ /* 0x0003d80000100a00 */
[----:B------:R-:W-:Y:S01]  /*9e920*/  STL.64 [R1+0xa80], R52 ;  /* 0x000a803401007387 */ /* 0x000fe20000100a00 */
[C---:B-1----:R-:W-:Y:S03]  /*9e930*/  HMMA.1688.F32.TF32 R60, R44.reuse, R30, R140 ;  /* 0x0000001e2c3c723c */ /* 0x042fe6000008108c */
[----:B------:R1:W-:Y:S04]  /*9e940*/  STL.64 [R1+0xa88], R54 ;  /* 0x000a883601007387 */ /* 0x0003e80000100a00 */
[----:B------:R-:W-:Y:S04]  /*9e950*/  STL.64 [R1+0xa70], R56 ;  /* 0x000a703801007387 */ /* 0x000fe80000100a00 */
[----:B------:R4:W-:Y:S01]  /*9e960*/  STL.64 [R1+0xa78], R58 ;  /* 0x000a783a01007387 */ /* 0x0009e20000100a00 */
[C---:B-1----:R-:W-:Y:S06]  /*9e970*/  HMMA.1688.F32.TF32 R52, R44.reuse, R14, R144 ;  /* 0x0000000e2c34723c */ /* 0x042fec0000081090 */
[C---:B----4-:R-:W-:Y:S05]  /*9e980*/  HMMA.1688.F32.TF32 R56, R44.reuse, R22, R148 ;  /* 0x000000162c38723c */ /* 0x050fea0000081094 */
[----:B------:R-:W-:Y:S04]  /*9e990*/  STL.64 [R1+0xa50], R60 ;  /* 0x000a503c01007387 */ /* 0x000fe80000100a00 */
[----:B------:R1:W-:Y:S08]  /*9e9a0*/  STL.64 [R1+0xa58], R62 ;  /* 0x000a583e01007387 */ /* 0x0003f00000100a00 */
[----:B------:R-:W-:Y:S01]  /*9e9b0*/  STL.64 [R1+0xa40], R52 ;  /* 0x000a403401007387 */ /* 0x000fe20000100a00 */
[C---:B-1----:R-:W-:Y:S03]  /*9e9c0*/  HMMA.1688.F32.TF32 R60, R44.reuse, R26, R152 ;  /* 0x0000001a2c3c723c */ /* 0x042fe60000081098 */
[----:B------:R1:W-:Y:S04]  /*9e9d0*/  STL.64 [R1+0xa48], R54 ;  /* 0x000a483601007387 */ /* 0x0003e80000100a00 */
[----:B------:R-:W-:Y:S04]  /*9e9e0*/  STL.64 [R1+0xa30], R56 ;  /* 0x000a303801007387 */ /* 0x000fe80000100a00 */
[----:B------:R3:W-:Y:S01]  /*9e9f0*/  STL.64 [R1+0xa38], R58 ;  /* 0x000a383a01007387 */ /* 0x0007e20000100a00 */
[----:B-1----:R-:W-:Y:S06]  /*9ea00*/  HMMA.1688.F32.TF32 R52, R44, R18, R156 ;  /* 0x000000122c34723c */ /* 0x002fec000008109c */
[C---:B---3--:R-:W-:Y:S06]  /*9ea10*/  HMMA.1688.F32.TF32 R56, R8.reuse, R42, R160 ;  /* 0x0000002a0838723c */ /* 0x048fec00000810a0 */
[----:B------:R-:W-:Y:S01]  /*9ea20*/  HMMA.1688.F32.TF32 R44, R8, R38, R200 ;  /* 0x00000026082c723c */ /* 0x000fe200000810c8 */
[----:B------:R-:W-:Y:S04]  /*9ea30*/  STL.64 [R1+0xa20], R60 ;  /* 0x000a203c01007387 */ /* 0x000fe80000100a00 */
[----:B------:R-:W-:Y:S06]  /*9ea40*/  STL.64 [R1+0xa28], R62 ;  /* 0x000a283e01007387 */ /* 0x000fec0000100a00 */
[----:B------:R1:W-:Y:S04]  /*9ea50*/  STL.64 [R1+0xa10], R52 ;  /* 0x000a103401007387 */ /* 0x0003e80000100a00 */
[----:B------:R3:W-:Y:S04]  /*9ea60*/  STL.64 [R1+0xa18], R54 ;  /* 0x000a183601007387 */ /* 0x0007e80000100a00 */
[----:B------:R-:W-:Y:S01]  /*9ea70*/  STL.64 [R1+0xa00], R56 ;  /* 0x000a003801007387 */ /* 0x000fe20000100a00 */
[----:B-1----:R-:W-:-:S03]  /*9ea80*/  IMAD.MOV.U32 R52, RZ, RZ, R188 ;  /* 0x000000ffff347224 */ /* 0x002fc600078e00bc */
[----:B------:R1:W-:Y:S01]  /*9ea90*/  STL.64 [R1+0xa08], R58 ;  /* 0x000a083a01007387 */ /* 0x0003e20000100a00 */
[----:B------:R-:W-:-:S03]  /*9eaa0*/  IMAD.MOV.U32 R53, RZ, RZ, R189 ;  /* 0x000000ffff357224 */ /* 0x000fc600078e00bd */
[----:B------:R-:W4:Y:S01]  /*9eab0*/  LDL.LU R188, [R1+0x7a60] ;  /* 0x007a600001bc7983 */ /* 0x000f220000300800 */
[----:B---3--:R-:W-:-:S03]  /*9eac0*/  IMAD.MOV.U32 R54, RZ, RZ, R190 ;  /* 0x000000ffff367224 */ /* 0x008fc600078e00be */
[----:B------:R-:W-:Y:S01]  /*9ead0*/  STL.64 [R1+0x9e0], R44 ;  /* 0x0009e02c01007387 */ /* 0x000fe20000100a00 */
[----:B------:R-:W-:-:S03]  /*9eae0*/  MOV R55, R191 ;  /* 0x000000bf00377202 */ /* 0x000fc60000000f00 */
[----:B------:R-:W-:Y:S01]  /*9eaf0*/  STL.64 [R1+0x9e8], R46 ;  /* 0x0009e82e01007387 */ /* 0x000fe20000100a00 */
[----:B------:R-:W-:-:S03]  /*9eb00*/  IMAD.MOV.U32 R60, RZ, RZ, R184 ;  /* 0x000000ffff3c7224 */ /* 0x000fc600078e00b8 */
[----:B------:R-:W4:Y:S01]  /*9eb10*/  LDL.LU R189, [R1+0x7a5c] ;  /* 0x007a5c0001bd7983 */ /* 0x000f220000300800 */
[----:B------:R-:W-:-:S03]  /*9eb20*/  IMAD.MOV.U32 R61, RZ, RZ, R185 ;  /* 0x000000ffff3d7224 */ /* 0x000fc600078e00b9 */
[----:B------:R-:W4:Y:S01]  /*9eb30*/  LDL.LU R190, [R1+0x7a58] ;  /* 0x007a580001be7983 */ /* 0x000f220000300800 */
[----:B------:R-:W-:-:S03]  /*9eb40*/  IMAD.MOV.U32 R62, RZ, RZ, R186 ;  /* 0x000000ffff3e7224 */ /* 0x000fc600078e00ba */
[----:B------:R-:W4:Y:S01]  /*9eb50*/  LDL.LU R191, [R1+0x7a54] ;  /* 0x007a540001bf7983 */ /* 0x000f220000300800 */
[----:B------:R-:W-:-:S03]  /*9eb60*/  MOV R63, R187 ;  /* 0x000000bb003f7202 */ /* 0x000fc60000000f00 */
[----:B------:R-:W3:Y:S04]  /*9eb70*/  LDL.LU R184, [R1+0x7a50] ;  /* 0x007a500001b87983 */ /* 0x000ee80000300800 */
[----:B------:R-:W3:Y:S04]  /*9eb80*/  LDL.LU R185, [R1+0x7a4c] ;  /* 0x007a4c0001b97983 */ /* 0x000ee80000300800 */
        /* <DEDUP_REMOVED lines=18> */
[----:B------:R-:W1:Y:S04]  /*9ecb0*/  LDL.LU R164, [R1+0x7a10] ;  /* 0x007a100001a47983 */ /* 0x000e680000300800 */
[----:B------:R-:W1:Y:S04]  /*9ecc0*/  LDL.LU R165, [R1+0x7a0c] ;  /* 0x007a0c0001a57983 */ /* 0x000e680000300800 */
[----:B------:R-:W1:Y:S04]  /*9ecd0*/  LDL.LU R166, [R1+0x7a08] ;  /* 0x007a080001a67983 */ /* 0x000e680000300800 */
[----:B------:R-:W1:Y:S04]  /*9ece0*/  LDL.LU R167, [R1+0x7a04] ;  /* 0x007a040001a77983 */ /* 0x000e680000300800 */
[----:B------:R-:W3:Y:S04]  /*9ecf0*/  LDL.LU R219, [R1+0x7a00] ;  /* 0x007a000001db7983 */ /* 0x000ee80000300800 */
[----:B------:R-:W4:Y:S04]  /*9ed00*/  LDL.LU R222, [R1+0x79fc] ;  /* 0x0079fc0001de7983 */ /* 0x000f280000300800 */
[----:B------:R-:W4:Y:S04]  /*9ed10*/  LDL.LU R223, [R1+0x79f8] ;  /* 0x0079f80001df7983 */ /* 0x000f280000300800 */
[----:B------:R-:W4:Y:S01]  /*9ed20*/  LDL.LU R183, [R1+0x79f4] ;  /* 0x0079f40001b77983 */ /* 0x000f220000300800 */
[----:B--2---:R-:W-:Y:S03]  /*9ed30*/  HMMA.1688.F32.TF32 R64, R4, R42, R64 ;  /* 0x0000002a0440723c */ /* 0x004fe60000081040 */
[----:B------:R-:W-:Y:S04]  /*9ed40*/  LDS R44, [R0+UR14+0x14780] ;  /* 0x0147800e002c7984 */ /* 0x000fe80008000800 */
[----:B------:R-:W-:Y:S04]  /*9ed50*/  LDS R46, [R0+UR14+0x16780] ;  /* 0x0167800e002e7984 */ /* 0x000fe80008000800 */
[----:B------:R-:W-:Y:S04]  /*9ed60*/  LDS R45, [R2+UR14+0x14780] ;  /* 0x0147800e022d7984 */ /* 0x000fe80008000800 */
[----:B------:R-:W-:Y:S01]  /*9ed70*/  LDS R47, [R2+UR14+0x16780] ;  /* 0x0167800e022f7984 */ /* 0x000fe20008000800 */
[C---:B-1----:R-:W-:Y:S06]  /*9ed80*/  HMMA.1688.F32.TF32 R56, R8.reuse, R34, R164 ;  /* 0x000000220838723c */ /* 0x042fec00000810a4 */
[C---:B---3--:R-:W-:Y:S06]  /*9ed90*/  HMMA.1688.F32.TF32 R76, R8.reuse, R30, R216 ;  /* 0x0000001e084c723c */ /* 0x048fec00000810d8 */
[C---:B----4-:R-:W-:Y:S11]  /*9eda0*/  HMMA.1688.F32.TF32 R72, R8.reuse, R14, R220 ;  /* 0x0000000e0848723c */ /* 0x050ff600000810dc */
[----:B------:R-:W-:Y:S04]  /*9edb0*/  STL.64 [R1+0x9d0], R56 ;  /* 0x0009d03801007387 */ /* 0x000fe80000100a00 */
[----:B------:R1:W-:Y:S04]  /*9edc0*/  STL.64 [R1+0x9d8], R58 ;  /* 0x0009d83a01007387 */ /* 0x0003e80000100a00 */
[----:B------:R-:W-:Y:S04]  /*9edd0*/  STL.64 [R1+0x9c0], R76 ;  /* 0x0009c04c01007387 */ /* 0x000fe80000100a00 */
[----:B------:R2:W-:Y:S01]  /*9ede0*/  STL.64 [R1+0x9c8], R78 ;  /* 0x0009c84e01007387 */ /* 0x0005e20000100a00 */
[----:B-1----:R-:W-:Y:S03]  /*9edf0*/  HMMA.1688.F32.TF32 R56, R8, R22, R176 ;  /* 0x000000160838723c */ /* 0x002fe600000810b0 */
[----:B------:R-:W-:Y:S04]  /*9ee00*/  STL.64 [R1+0x9b0], R72 ;  /* 0x0009b04801007387 */ /* 0x000fe80000100a00 */
[----:B------:R-:W-:Y:S04]  /*9ee10*/  STL.64 [R1+0x9b8], R74 ;  /* 0x0009b84a01007387 */ /* 0x000fe80000100a00 */
[----:B------:R-:W3:-:S12]  /*9ee20*/  LDL.LU R195, [R1+0x79f0] ;  /* 0x0079f00001c37983 */ /* 0x000ed80000300800 */
[----:B------:R-:W-:Y:S04]  /*9ee30*/  STL.64 [R1+0x990], R56 ;  /* 0x0009903801007387 */ /* 0x000fe80000100a00 */
[----:B------:R1:W-:Y:S04]  /*9ee40*/  STL.64 [R1+0x998], R58 ;  /* 0x0009983a01007387 */ /* 0x0003e80000100a00 */
[----:B------:R-:W4:Y:S04]  /*9ee50*/  LDL.LU R197, [R1+0x79ec] ;  /* 0x0079ec0001c57983 */ /* 0x000f280000300800 */
[----:B------:R-:W4:Y:S04]  /*9ee60*/  LDL.LU R198, [R1+0x79e8] ;  /* 0x0079e80001c67983 */ /* 0x000f280000300800 */
[----:B------:R-:W4:Y:S01]  /*9ee70*/  LDL.LU R199, [R1+0x79e4] ;  /* 0x0079e40001c77983 */ /* 0x000f220000300800 */
[C---:B--2---:R-:W-:Y:S06]  /*9ee80*/  HMMA.1688.F32.TF32 R76, R8.reuse, R26, R180 ;  /* 0x0000001a084c723c */ /* 0x044fec00000810b4 */
[----:B-1----:R-:W-:Y:S06]  /*9ee90*/  HMMA.1688.F32.TF32 R56, R8, R18, R184 ;  /* 0x000000120838723c */ /* 0x002fec00000810b8 */
[C---:B------:R-:W-:Y:S11]  /*9eea0*/  HMMA.1688.F32.TF32 R72, R48.reuse, R42, R188 ;  /* 0x0000002a3048723c */ /* 0x040ff600000810bc */
[----:B------:R-:W-:Y:S04]  /*9eeb0*/  STL.64 [R1+0x980], R76 ;  /* 0x0009804c01007387 */ /* 0x000fe80000100a00 */
[----:B------:R-:W-:Y:S04]  /*9eec0*/  STL.64 [R1+0x988], R78 ;  /* 0x0009884e01007387 */ /* 0x000fe80000100a00 */
[----:B------:R-:W-:Y:S04]  /*9eed0*/  STL.64 [R1+0x8f0], R56 ;  /* 0x0008f03801007387 */ /* 0x000fe80000100a00 */
[----:B------:R1:W-:Y:S04]  /*9eee0*/  STL.64 [R1+0x8f8], R58 ;  /* 0x0008f83a01007387 */ /* 0x0003e80000100a00 */
[----:B-1----:R-:W2:Y:S04]  /*9eef0*/  LDL R59, [R1+0x1784] ;  /* 0x00178400013b7983 */ /* 0x002ea80000100800 */
[----:B------:R-:W-:Y:S04]  /*9ef00*/  STL.64 [R1+0x220], R72 ;  /* 0x0002204801007387 */ /* 0x000fe80000100a00 */
[----:B------:R4:W-:Y:S01]  /*9ef10*/  STL.64 [R1+0x228], R74 ;  /* 0x0002284a01007387 */ /* 0x0009e20000100a00 */
[C---:B------:R-:W-:Y:S06]  /*9ef20*/  HMMA.1688.F32.TF32 R76, R48.reuse, R14, R212 ;  /* 0x0000000e304c723c */ /* 0x040fec00000810d4 */
[----:B---3--:R-:W-:-:S15]  /*9ef30*/  HMMA.1688.F32.TF32 R8, R48, R38, R192 ;  /* 0x000000263008723c */ /* 0x008fde00000810c0 */
[----:B------:R-:W-:-:S08]  /*9ef40*/  NOP ;  /* 0x0000000000007918 */ /* 0x000fd00000000000 */
[----:B------:R-:W-:Y:S04]  /*9ef50*/  STL.64 [R1+0x210], R8 ;  /* 0x0002100801007387 */ /* 0x000fe80000100a00 */
[----:B------:R1:W-:Y:S01]  /*9ef60*/  STL.64 [R1+0x218], R10 ;  /* 0x0002180a01007387 */ /* 0x0003e20000100a00 */
[C---:B----4-:R-:W-:Y:S06]  /*9ef70*/  HMMA.1688.F32.TF32 R72, R48.reuse, R34, R196 ;  /* 0x000000223048723c */ /* 0x050fec00000810c4 */
[----:B-1----:R-:W-:-:S15]  /*9ef80*/  HMMA.1688.F32.TF32 R8, R48, R30, R208 ;  /* 0x0000001e3008723c */ /* 0x002fde00000810d0 */
[----:B------:R-:W-:-:S02]  /*9ef90*/  NOP ;  /* 0x0000000000007918 */ /* 0x000fc40000000000 */
[----:B------:R-:W-:Y:S04]  /*9efa0*/  STL.64 [R1+0x200], R72 ;  /* 0x0002004801007387 */ /* 0x000fe80000100a00 */
[----:B------:R1:W-:Y:S04]  /*9efb0*/  STL.64 [R1+0x208], R74 ;  /* 0x0002084a01007387 */ /* 0x0003e80000100a00 */
[----:B------:R-:W-:Y:S04]  /*9efc0*/  STL.64 [R1+0x1d0], R8 ;  /* 0x0001d00801007387 */ /* 0x000fe80000100a00 */
[----:B------:R3:W-:Y:S01]  /*9efd0*/  STL.64 [R1+0x1d8], R10 ;  /* 0x0001d80a01007387 */ /* 0x0007e20000100a00 */
[C---:B-1----:R-:W-:Y:S06]  /*9efe0*/  HMMA.1688.F32.TF32 R72, R48.reuse, R22, R224 ;  /* 0x000000163048723c */ /* 0x042fec00000810e0 */
[C---:B---3--:R-:W-:Y:S01]  /*9eff0*/  HMMA.1688.F32.TF32 R8, R48.reuse, R26, R68 ;  /* 0x0000001a3008723c */ /* 0x048fe20000081044 */
[----:B------:R-:W-:Y:S04]  /*9f000*/  STL.64 [R1+0x1c0], R76 ;  /* 0x0001c04c01007387 */ /* 0x000fe80000100a00 */
[----:B------:R-:W-:Y:S01]  /*9f010*/  STL.64 [R1+0x1c8], R78 ;  /* 0x0001c84e01007387 */ /* 0x000fe20000100a00 */
[----:B------:R-:W-:Y:S03]  /*9f020*/  HMMA.1688.F32.TF32 R48, R48, R18, R204 ;  /* 0x000000123030723c */ /* 0x000fe600000810cc */
[----:B--2---:R-:W-:Y:S04]  /*9f030*/  LDSM.16.M88.4 R228, [R59+UR17+0x82080] ;  /* 0x082080113be4783b */ /* 0x004fe80008000200 */
[----:B------:R-:W-:Y:S04]  /*9f040*/  LDSM.16.M88.4 R224, [R59+UR17+0x83080] ;  /* 0x083080113be0783b */ /* 0x000fe80008000200 */
[----:B------:R-:W-:Y:S04]  /*9f050*/  STL.64 [R1+0x1a0], R72 ;  /* 0x0001a04801007387 */ /* 0x000fe80000100a00 */
[----:B------:R-:W-:Y:S04]  /*9f060*/  STL.64 [R1+0x1a8], R74 ;  /* 0x0001a84a01007387 */ /* 0x000fe80000100a00 */
[----:B------:R-:W-:Y:S04]  /*9f070*/  STL.64 [R1+0x190], R8 ;  /* 0x0001900801007387 */ /* 0x000fe80000100a00 */
[----:B------:R1:W-:Y:S04]  /*9f080*/  STL.64 [R1+0x198], R10 ;  /* 0x0001980a01007387 */ /* 0x0003e80000100a00 */
[----:B------:R-:W-:Y:S04]  /*9f090*/  LDSM.16.M88.4 R220, [R59+UR17+0x84080] ;  /* 0x084080113bdc783b */ /* 0x000fe80008000200 */
[----:B------:R-:W-:Y:S01]  /*9f0a0*/  LDSM.16.M88.4 R216, [R59+UR17+0x85080] ;  /* 0x085080113bd8783b */ /* 0x000fe20008000200 */
[C---:B-1----:R-:W-:Y:S03]  /*9f0b0*/  HMMA.1688.F32.TF32 R8, R4.reuse, R38, R240 ;  /* 0x000000260408723c */ /* 0x042fe600000810f0 */
[----:B------:R-:W-:Y:S04]  /*9f0c0*/  STL.64 [R1+0x120], R48 ;  /* 0x0001203001007387 */ /* 0x000fe80000100a00 */
[----:B------:R1:W-:Y:S04]  /*9f0d0*/  STL.64 [R1+0x128], R50 ;  /* 0x0001283201007387 */ /* 0x0003e80000100a00 */
[----:B------:R-:W-:Y:S04]  /*9f0e0*/  STL.64 [R1+0x110], R64 ;  /* 0x0001104001007387 */ /* 0x000fe80000100a00 */
[----:B------:R2:W-:Y:S01]  /*9f0f0*/  STL.64 [R1+0x118], R66 ;  /* 0x0001184201007387 */ /* 0x0005e20000100a00 */
[C---:B-1----:R-:W-:Y:S03]  /*9f100*/  HMMA.1688.F32.TF32 R48, R4.reuse, R34, R172 ;  /* 0x000000220430723c */ /* 0x042fe600000810ac */
[----:B------:R-:W-:Y:S04]  /*9f110*/  LDSM.16.M88.4 R212, [R59+UR17+0x86080] ;  /* 0x086080113bd4783b */ /* 0x000fe80008000200 */
[----:B------:R-:W-:Y:S01]  /*9f120*/  LDSM.16.M88.4 R208, [R59+UR17+0x87080] ;  /* 0x087080113bd0783b */ /* 0x000fe20008000200 */
[C---:B--2---:R-:W-:Y:S03]  /*9f130*/  HMMA.1688.F32.TF32 R64, R4.reuse, R30, R168 ;  /* 0x0000001e0440723c */ /* 0x044fe600000810a8 */
        /* <DEDUP_REMOVED lines=13> */
[----:B------:R1:W-:Y:S04]  /*9f210*/  STL.64 [R1+0xd8], R10 ;  /* 0x0000d80a01007387 */ /* 0x0003e80000100a00 */
[----:B------:R-:W-:Y:S04]  /*9f220*/  LDS R53, [R252+UR14+0x14780] ;  /* 0x0147800efc357984 */ /* 0x000fe80008000800 */
[----:B------:R-:W-:Y:S01]  /*9f230*/  LDS R55, [R252+UR14+0x16780] ;  /* 0x0167800efc377984 */ /* 0x000fe20008000800 */
[C---:B-1----:R-:W-:Y:S03]  /*9f240*/  HMMA.1688.F32.TF32 R8, R4.reuse, R26, R232 ;  /* 0x0000001a0408723c */ /* 0x042fe600000810e8 */
[----:B------:R-:W-:Y:S04]  /*9f250*/  STL.64 [R1+0xc0], R48 ;  /* 0x0000c03001007387 */ /* 0x000fe80000100a00 */
[----:B------:R-:W-:Y:S01]  /*9f260*/  STL.64 [R1+0xc8], R50 ;  /* 0x0000c83201007387 */ /* 0x000fe20000100a00 */
[----:B------:R-:W-:Y:S03]  /*9f270*/  HMMA.1688.F32.TF32 R4, R4, R18, R248 ;  /* 0x000000120404723c */ /* 0x000fe600000810f8 */
[----:B------:R-:W2:Y:S04]  /*9f280*/  LDL.LU R60, [R1+0xca0] ;  /* 0x000ca000013c7983 */ /* 0x000ea80000300800 */
[----:B------:R-:W-:Y:S04]  /*9f290*/  LDS R48, [R0+UR14+0x18000] ;  /* 0x0180000e00307984 */ /* 0x000fe80008000800 */
[----:B------:R-:W-:Y:S04]  /*9f2a0*/  LDS R50, [R0+UR14+0x1a000] ;  /* 0x01a0000e00327984 */ /* 0x000fe80008000800 */
[----:B------:R-:W-:Y:S04]  /*9f2b0*/  LDS R49, [R2+UR14+0x18000] ;  /* 0x0180000e02317984 */ /* 0x000fe80008000800 */
        /* <DEDUP_REMOVED lines=23> */
[----:B------:R-:W1:Y:S04]  /*9f430*/  LDSM.16.M88.4 R8, [R59+UR17+0x80080] ;  /* 0x080080113b08783b */ /* 0x000e680008000200 */
[----:B------:R-:W1:Y:S04]  /*9f440*/  LDSM.16.M88.4 R4, [R59+UR17+0x81080] ;  /* 0x081080113b04783b */ /* 0x000e680008000200 */
[----:B------:R-:W4:Y:S04]  /*9f450*/  LDS R51, [R2+UR14+0x1a000] ;  /* 0x01a0000e02337984 */ /* 0x000f280008000800 */
[----:B------:R-:W-:Y:S04]  /*9f460*/  LDS R205, [R2+UR14+0x18500] ;  /* 0x0185000e02cd7984 */ /* 0x000fe80008000800 */
[----:B------:R-:W-:Y:S04]  /*9f470*/  LDS R207, [R2+UR14+0x1a500] ;  /* 0x01a5000e02cf7984 */ /* 0x000fe80008000800 */
[----:B-1----:R-:W-:Y:S04]  /*9f480*/  STL [R1+0x7994], R10 ;  /* 0x0079940a01007387 */ /* 0x002fe80000100800 */
[----:B------:R-:W-:Y:S04]  /*9f490*/  STL [R1+0x7990], R11 ;  /* 0x0079900b01007387 */ /* 0x000fe80000100800 */
[----:B------:R-:W-:Y:S04]  /*9f4a0*/  STL [R1+0x799c], R6 ;  /* 0x00799c0601007387 */ /* 0x000fe80000100800 */
[----:B------:R-:W-:Y:S04]  /*9f4b0*/  STL [R1+0x7998], R7 ;  /* 0x0079980701007387 */ /* 0x000fe80000100800 */
[----:B------:R-:W-:Y:S01]  /*9f4c0*/  STL [R1+0x79a4], R230 ;  /* 0x0079a4e601007387 */ /* 0x000fe20000100800 */
[C---:B--2---:R-:W-:Y:S06]  /*9f4d0*/  HMMA.1688.F32.TF32 R60, R44.reuse, R42, R60 ;  /* 0x0000002a2c3c723c */ /* 0x044fec000008103c */
[----:B---3--:R-:W-:-:S15]  /*9f4e0*/  HMMA.1688.F32.TF32 R64, R44, R38, R172 ;  /* 0x000000262c40723c */ /* 0x008fde00000810ac */
[----:B------:R-:W-:-:S02]  /*9f4f0*/  NOP ;  /* 0x0000000000007918 */ /* 0x000fc40000000000 */
[----:B------:R-:W-:Y:S04]  /*9f500*/  STL.64 [R1+0x90], R60 ;  /* 0x0000903c01007387 */ /* 0x000fe80000100a00 */
[----:B------:R-:W-:Y:S04]  /*9f510*/  STL.64 [R1+0x98], R62 ;  /* 0x0000983e01007387 */ /* 0x000fe80000100a00 */
[----:B------:R-:W-:Y:S01]  /*9f520*/  STL [R1+0x79a0], R231 ;  /* 0x0079a0e701007387 */ /* 0x000fe20000100800 */
[----:B----4-:R-:W-:Y:S03]  /*9f530*/  HMMA.1688.F32.TF32 R56, R44, R30, R232 ;  /* 0x0000001e2c38723c */ /* 0x010fe600000810e8 */
[----:B------:R-:W-:Y:S04]  /*9f540*/  STL.64 [R1+0x80], R64 ;  /* 0x0000804001007387 */ /* 0x000fe80000100a00 */
[----:B------:R1:W-:Y:S01]  /*9f550*/  STL.64 [R1+0x88], R66 ;  /* 0x0000884201007387 */ /* 0x0003e20000100a00 */
[----:B------:R-:W-:-:S02]  /*9f560*/  IMAD.MOV.U32 R172, RZ, RZ, R37 ;  /* 0x000000ffffac7224 */ /* 0x000fc400078e0025 */
[----:B------:R-:W-:Y:S01]  /*9f570*/  IMAD.MOV.U32 R243, RZ, RZ, R28 ;  /* 0x000000fffff37224 */ /* 0x000fe200078e001c */
[----:B------:R-:W-:Y:S04]  /*9f580*/  LDS R60, [R3+UR14+0x18000] ;  /* 0x0180000e033c7984 */ /* 0x000fe80008000800 */
[----:B------:R-:W-:Y:S01]  /*9f590*/  LDS R62, [R3+UR14+0x1a000] ;  /* 0x01a0000e033e7984 */ /* 0x000fe20008000800 */
[C---:B-1----:R-:W-:Y:S03]  /*9f5a0*/  HMMA.1688.F32.TF32 R64, R44.reuse, R34, R168 ;  /* 0x000000222c40723c */ /* 0x042fe600000810a8 */
[----:B------:R-:W-:Y:S04]  /*9f5b0*/  STL [R1+0x79ac], R226 ;  /* 0x0079ace201007387 */ /* 0x000fe80000100800 */
[----:B------:R-:W-:Y:S04]  /*9f5c0*/  STL [R1+0x79a8], R227 ;  /* 0x0079a8e301007387 */ /* 0x000fe80000100800 */
[----:B------:R-:W-:Y:S04]  /*9f5d0*/  STL [R1+0x79b4], R222 ;  /* 0x0079b4de01007387 */ /* 0x000fe80000100800 */
[----:B------:R-:W-:Y:S04]  /*9f5e0*/  STL [R1+0x79b0], R223 ;  /* 0x0079b0df01007387 */ /* 0x000fe80000100800 */
[----:B------:R-:W-:Y:S04]  /*9f5f0*/  STL [R1+0x79bc], R218 ;  /* 0x0079bcda01007387 */ /* 0x000fe80000100800 */
[----:B------:R-:W-:Y:S04]  /*9f600*/  STL [R1+0x79b8], R219 ;  /* 0x0079b8db01007387 */ /* 0x000fe80000100800 */
[----:B------:R-:W-:Y:S04]  /*9f610*/  STL [R1+0x79c4], R214 ;  /* 0x0079c4d601007387 */ /* 0x000fe80000100800 */
[----:B------:R-:W-:Y:S04]  /*9f620*/  STL.64 [R1+0x180], R64 ;  /* 0x0001804001007387 */ /* 0x000fe80000100a00 */
[----:B------:R-:W-:Y:S04]  /*9f630*/  STL.64 [R1+0x188], R66 ;  /* 0x0001884201007387 */ /* 0x000fe80000100a00 */
[----:B------:R-:W-:Y:S04]  /*9f640*/  STL [R1+0x79c0], R215 ;  /* 0x0079c0d701007387 */ /* 0x000fe80000100800 */
[----:B------:R-:W-:Y:S04]  /*9f650*/  STL [R1+0x79cc], R210 ;  /* 0x0079ccd201007387 */ /* 0x000fe80000100800 */
[----:B------:R-:W-:Y:S04]  /*9f660*/  STL [R1+0x79c8], R211 ;  /* 0x0079c8d301007387 */ /* 0x000fe80000100800 */
[----:B------:R-:W-:Y:S04]  /*9f670*/  STL.64 [R1+0x170], R56 ;  /* 0x0001703801007387 */ /* 0x000fe80000100a00 */
[----:B------:R1:W-:Y:S04]  /*9f680*/  STL.64 [R1+0x178], R58 ;  /* 0x0001783a01007387 */ /* 0x0003e80000100a00 */
[----:B------:R-:W-:Y:S04]  /*9f690*/  LDS R61, [R252+UR14+0x18000] ;  /* 0x0180000efc3d7984 */ /* 0x000fe80008000800 */
[----:B------:R-:W2:Y:S01]  /*9f6a0*/  LDS R63, [R252+UR14+0x1a000] ;  /* 0x01a0000efc3f7984 */ /* 0x000ea20008000800 */
[----:B-1----:R-:W-:Y:S01]  /*9f6b0*/  HMMA.1688.F32.TF32 R56, R44, R14, R248 ;  /* 0x0000000e2c38723c */ /* 0x002fe200000810f8 */
[----:B------:R-:W-:-:S02]  /*9f6c0*/  IMAD.MOV.U32 R168, RZ, RZ, R29 ;  /* 0x000000ffffa87224 */ /* 0x000fc400078e001d */
[----:B------:R-:W3:Y:S01]  /*9f6d0*/  LDL.LU R29, [R1+0x79e0] ;  /* 0x0079e000011d7983 */ /* 0x000ee20000300800 */
[----:B------:R-:W-:Y:S01]  /*9f6e0*/  IMAD.MOV.U32 R169, RZ, RZ, R32 ;  /* 0x000000ffffa97224 */ /* 0x000fe200078e0020 */
[----:B------:R-:W-:Y:S01]  /*9f6f0*/  MOV R171, R36 ;  /* 0x0000002400ab7202 */ /* 0x000fe20000000f00 */
[----:B------:R-:W-:-:S15]  /*9f700*/  IMAD.MOV.U32 R170, RZ, RZ, R33 ;  /* 0x000000ffffaa7224 */ /* 0x000fde00078e0021 */
[----:B------:R-:W-:-:S02]  /*9f710*/  NOP ;  /* 0x0000000000007918 */ /* 0x000fc40000000000 */
[----:B------:R1:W-:Y:S04]  /*9f720*/  STL.64 [R1+0x160], R56 ;  /* 0x0001603801007387 */ /* 0x0003e80000100a00 */
[----:B------:R4:W-:Y:S04]  /*9f730*/  STL.64 [R1+0x168], R58 ;  /* 0x0001683a01007387 */ /* 0x0009e80000100a00 */
[----:B------:R-:W2:Y:S04]  /*9f740*/  LDL.LU R32, [R1+0x79dc] ;  /* 0x0079dc0001207983 */ /* 0x000ea80000300800 */
[----:B------:R-:W2:Y:S04]  /*9f750*/  LDL.LU R33, [R1+0x79d8] ;  /* 0x0079d80001217983 */ /* 0x000ea80000300800 */
[----:B------:R-:W2:Y:S04]  /*9f760*/  LDL.LU R36, [R1+0x79d4] ;  /* 0x0079d40001247983 */ /* 0x000ea80000300800 */
[----:B-1----:R-:W2:Y:S04]  /*9f770*/  LDL.LU R56, [R1+0x10c0] ;  /* 0x0010c00001387983 */ /* 0x002ea80000300800 */
        /* <DEDUP_REMOVED lines=59> */
[----:B------:R-:W-:Y:S02]  /*9fb30*/  IMAD.MOV.U32 R234, RZ, RZ, R17 ;  /* 0x000000ffffea7224 */ /* 0x000fe400078e0011 */
[----:B------:R-:W-:Y:S02]  /*9fb40*/  IMAD.MOV.U32 R235, RZ, RZ, R16 ;  /* 0x000000ffffeb7224 */ /* 0x000fe400078e0010 */
[----:B---3--:R-:W-:Y:S02]  /*9fb50*/  IMAD.MOV.U32 R242, RZ, RZ, R29 ;  /* 0x000000fffff27224 */ /* 0x008fe400078e001d */
[----:B--2---:R-:W-:Y:S01]  /*9fb60*/  IMAD.MOV.U32 R241, RZ, RZ, R32 ;  /* 0x000000fffff17224 */ /* 0x004fe200078e0020 */
[----:B------:R-:W-:Y:S01]  /*9fb70*/  MOV R240, R33 ;  /* 0x0000002100f07202 */ /* 0x000fe20000000f00 */
[----:B------:R-:W-:Y:S01]  /*9fb80*/  IMAD.MOV.U32 R67, RZ, RZ, R36 ;  /* 0x000000ffff437224 */ /* 0x000fe200078e0024 */
[C---:B----4-:R-:W-:Y:S06]  /*9fb90*/  HMMA.1688.F32.TF32 R108, R44.reuse, R22, R108 ;  /* 0x000000162c6c723c */ /* 0x050fec000008106c */
[C---:B------:R-:W-:Y:S06]  /*9fba0*/  HMMA.1688.F32.TF32 R104, R44.reuse, R26, R104 ;  /* 0x0000001a2c68723c */ /* 0x040fec0000081068 */
[----:B------:R-:W-:Y:S11]  /*9fbb0*/  HMMA.1688.F32.TF32 R44, R44, R18, R100 ;  /* 0x000000122c2c723c */ /* 0x000ff60000081064 */
[----:B------:R-:W-:Y:S04]  /*9fbc0*/  STL.64 [R1+0x150], R108 ;  /* 0x0001506c01007387 */ /* 0x000fe80000100a00 */
[----:B------:R-:W-:Y:S01]  /*9fbd0*/  STL.64 [R1+0x158], R110 ;  /* 0x0001586e01007387 */ /* 0x000fe20000100a00 */
[C---:B------:R-:W-:Y:S06]  /*9fbe0*/  HMMA.1688.F32.TF32 R100, R52.reuse, R42, R96 ;  /* 0x0000002a3464723c */ /* 0x040fec0000081060 */
[C---:B------:R-:W-:Y:S01]  /*9fbf0*/  HMMA.1688.F32.TF32 R96, R52.reuse, R38, R244 ;  /* 0x000000263460723c */ /* 0x040fe200000810f4 */
[----:B------:R-:W-:Y:S04]  /*9fc00*/  STL.64 [R1+0x140], R104 ;  /* 0x0001406801007387 */ /* 0x000fe80000100a00 */
[----:B------:R-:W-:Y:S04]  /*9fc10*/  STL.64 [R1+0x148], R106 ;  /* 0x0001486a01007387 */ /* 0x000fe80000100a00 */
[----:B------:R-:W-:Y:S04]  /*9fc20*/  STL.64 [R1+0x130], R44 ;  /* 0x0001302c01007387 */ /* 0x000fe80000100a00 */
[----:B------:R1:W-:Y:S01]  /*9fc30*/  STL.64 [R1+0x138], R46 ;  /* 0x0001382e01007387 */ /* 0x0003e20000100a00 */
[C---:B------:R-:W-:Y:S06]  /*9fc40*/  HMMA.1688.F32.TF32 R24, R52.reuse, R26, R72 ;  /* 0x0000001a3418723c */ /* 0x040fec0000081048 */
[----:B-1----:R-:W-:Y:S01]  /*9fc50*/  HMMA.1688.F32.TF32 R44, R52, R34, R92 ;  /* 0x00000022342c723c */ /* 0x002fe2000008105c */
[----:B------:R-:W-:-:S05]  /*9fc60*/  IMAD.MOV.U32 R66, RZ, RZ, R37 ;  /* 0x000000ffff427224 */ /* 0x000fca00078e0025 */
[C---:B------:R-:W-:Y:S01]  /*9fc70*/  HMMA.1688.F32.TF32 R32, R52.reuse, R14, R84 ;  /* 0x0000000e3420723c */ /* 0x040fe20000081054 */
[----:B------:R-:W-:Y:S04]  /*9fc80*/  STL.64 [R1+0x70], R100 ;  /* 0x0000706401007387 */ /* 0x000fe80000100a00 */
[----:B------:R-:W-:Y:S01]  /*9fc90*/  LDS R92, [R0+UR14+0x18180] ;  /* 0x0181800e005c7984 */ /* 0x000fe20008000800 */
[C---:B------:R-:W-:Y:S03]  /*9fca0*/  HMMA.1688.F32.TF32 R36, R52.reuse, R30, R88 ;  /* 0x0000001e3424723c */ /* 0x040fe60000081058 */
[----:B------:R-:W-:Y:S03]  /*9fcb0*/  STL.64 [R1+0x78], R102 ;  /* 0x0000786601007387 */ /* 0x000fe60000100a00 */
[----:B------:R-:W-:Y:S01]  /*9fcc0*/  HMMA.1688.F32.TF32 R28, R52, R22, R76 ;  /* 0x00000016341c723c */ /* 0x000fe2000008104c */
        /* <DEDUP_REMOVED lines=8> */
[----:B------:R-:W-:Y:S01]  /*9fd50*/  STL.64 [R1+0x20], R28 ;  /* 0x0000201c01007387 */ /* 0x000fe20000100a00 */
[----:B-1----:R-:W-:Y:S03]  /*9fd60*/  HMMA.1688.F32.TF32 R36, R48, R212, R232 ;  /* 0x000000d43024723c */ /* 0x002fe600000810e8 */
[----:B------:R-:W-:Y:S04]  /*9fd70*/  STL.64 [R1+0x28], R30 ;  /* 0x0000281e01007387 */ /* 0x000fe80000100a00 */
[----:B------:R-:W-:Y:S04]  /*9fd80*/  STL.64 [R1+0x10], R24 ;  /* 0x0000101801007387 */ /* 0x000fe80000100a00 */
[----:B------:R1:W-:Y:S04]  /*9fd90*/  STL.64 [R1+0x18], R26 ;  /* 0x0000181a01007387 */ /* 0x0003e80000100a00 */
[----:B------:R-:W2:Y:S04]  /*9fda0*/  LDL.LU R232, [R1+0x10a0] ;  /* 0x0010a00001e87983 */ /* 0x000ea80000300800 */
[----:B------:R-:W2:Y:S04]  /*9fdb0*/  LDL.LU R233, [R1+0x10a4] ;  /* 0x0010a40001e97983 */ /* 0x000ea80000300800 */
[----:B------:R-:W2:Y:S04]  /*9fdc0*/  LDL.LU R234, [R1+0x10a8] ;  /* 0x0010a80001ea7983 */ /* 0x000ea80000300800 */
[----:B------:R-:W2:Y:S01]  /*9fdd0*/  LDL.LU R235, [R1+0x10ac] ;  /* 0x0010ac0001eb7983 */ /* 0x000ea20000300800 */
[----:B------:R-:W-:Y:S03]  /*9fde0*/  HMMA.1688.F32.TF32 R16, R52, R18, R68 ;  /* 0x000000123410723c */ /* 0x000fe60000081044 */
[----:B------:R-:W-:Y:S03]  /*9fdf0*/  LDS R14, [R3+UR14+0x1a080] ;  /* 0x01a0800e030e7984 */ /* 0x000fe60008000800 */
[C---:B-1----:R-:W-:Y:S01]  /*9fe00*/  HMMA.1688.F32.TF32 R24, R48.reuse, R224, R240 ;  /* 0x000000e03018723c */ /* 0x042fe200000810f0 */
[----:B------:R-:W3:Y:S04]  /*9fe10*/  LDL.LU R240, [R1+0x1060] ;  /* 0x0010600001f07983 */ /* 0x000ee80000300800 */
[----:B------:R-:W3:Y:S04]  /*9fe20*/  LDL.LU R241, [R1+0x1064] ;  /* 0x0010640001f17983 */ /* 0x000ee80000300800 */
[----:B------:R-:W3:Y:S04]  /*9fe30*/  LDL.LU R242, [R1+0x1068] ;  /* 0x0010680001f27983 */ /* 0x000ee80000300800 */
[----:B------:R-:W3:Y:S01]  /*9fe40*/  LDL.LU R243, [R1+0x106c] ;  /* 0x00106c0001f37983 */ /* 0x000ee20000300800 */
[----:B------:R-:W-:Y:S03]  /*9fe50*/  HMMA.1688.F32.TF32 R248, R48, R8, R248 ;  /* 0x0000000830f8723c */ /* 0x000fe600000810f8 */
[----:B------:R-:W-:Y:S01]  /*9fe60*/  LDS R15, [R252+UR14+0x1a080] ;  /* 0x01a0800efc0f7984 */ /* 0x000fe20008000800 */
[----:B------:R-:W-:Y:S01]  /*9fe70*/  MOV R210, R16 ;  /* 0x0000001000d27202 */ /* 0x000fe20000000f00 */
[----:B------:R-:W-:-:S02]  /*9fe80*/  IMAD.MOV.U32 R211, RZ, RZ, R17 ;  /* 0x000000ffffd37224 */ /* 0x000fc400078e0011 */
[----:B------:R-:W-:Y:S01]  /*9fe90*/  IMAD.MOV.U32 R214, RZ, RZ, R18 ;  /* 0x000000ffffd67224 */ /* 0x000fe200078e0012 */
[----:B------:R-:W-:Y:S01]  /*9fea0*/  LDS R88, [R0+UR14+0x18100] ;  /* 0x0181000e00587984 */ /* 0x000fe20008000800 */
[----:B------:R-:W-:Y:S02]  /*9feb0*/  IMAD.MOV.U32 R215, RZ, RZ, R19 ;  /* 0x000000ffffd77224 */ /* 0x000fe400078e0013 */
[C---:B------:R-:W-:Y:S01]  /*9fec0*/  HMMA.1688.F32.TF32 R16, R48.reuse, R4, R56 ;  /* 0x000000043010723c */ /* 0x040fe20000081038 */
[----:B------:R-:W-:Y:S04]  /*9fed0*/  LDS R90, [R0+UR14+0x1a100] ;  /* 0x01a1000e005a7984 */ /* 0x000fe80008000800 */
[----:B------:R-:W-:Y:S02]  /*9fee0*/  LDS R89, [R2+UR14+0x18100] ;  /* 0x0181000e02597984 */ /* 0x000fe40008000800 */
[----:B------:R-:W-:Y:S01]  /*9fef0*/  MOV R56, R21 ;  /* 0x0000001500387202 */ /* 0x000fe20000000f00 */
[----:B------:R-:W-:Y:S01]  /*9ff00*/  IMAD.MOV.U32 R57, RZ, RZ, R20 ;  /* 0x000000ffff397224 */ /* 0x000fe200078e0014 */
[----:B------:R-:W-:Y:S01]  /*9ff10*/  LDS R91, [R2+UR14+0x1a100] ;  /* 0x01a1000e025b7984 */ /* 0x000fe20008000800 */
        /* <DEDUP_REMOVED lines=20> */
[C---:B------:R-:W-:Y:S01]  /*a0060*/  HMMA.1688.F32.TF32 R32, R48.reuse, R216, R168 ;  /* 0x000000d83020723c */ /* 0x040fe200000810a8 */
[----:B------:R-:W-:Y:S04]  /*a0070*/  LDS R12, [R3+UR14+0x18080] ;  /* 0x0180800e030c7984 */ /* 0x000fe80008000800 */
[----:B------:R-:W1:Y:S01]  /*a0080*/  LDS R13, [R252+UR14+0x18080] ;  /* 0x0180800efc0d7984 */ /* 0x000e620008000800 */
        /* <DEDUP_REMOVED lines=16> */
[----:B------:R-:W1:Y:S04]  /*a0190*/  LDS R87, [R252+UR14+0x1a100] ;  /* 0x01a1000efc577984 */ /* 0x000e680008000800 */
[----:B------:R-:W-:Y:S04]  /*a01a0*/  LDS R94, [R0+UR14+0x1a180] ;  /* 0x01a1800e005e7984 */ /* 0x000fe80008000800 */
[----:B------:R-:W-:Y:S04]  /*a01b0*/  LDS R93, [R2+UR14+0x18180] ;  /* 0x0181800e025d7984 */ /* 0x000fe80008000800 */
[----:B------:R-:W1:Y:S01]  /*a01c0*/  LDS R95, [R2+UR14+0x1a180] ;  /* 0x01a1800e025f7984 */ /* 0x000e620008000800 */
[C---:B--2---:R-:W-:Y:S03]  /*a01d0*/  HMMA.1688.F32.TF32 R44, R60.reuse, R8, R232 ;  /* 0x000000083c2c723c */ /* 0x044fe600000810e8 */
[----:B------:R-:W2:Y:S04]  /*a01e0*/  LDL.LU R232, [R1+0xab0] ;  /* 0x000ab00001e87983 */ /* 0x000ea80000300800 */
[----:B------:R-:W2:Y:S01]  /*a01f0*/  LDL.LU R233, [R1+0xab4] ;  /* 0x000ab40001e97983 */ /* 0x000ea20000300800 */
[----:B------:R-:W-:Y:S01]  /*a0200*/  MOV R234, R41 ;  /* 0x0000002900ea7202 */ /* 0x000fe20000000f00 */
[----:B------:R-:W-:Y:S01]  /*a0210*/  IMAD.MOV.U32 R235, RZ, RZ, R40 ;  /* 0x000000ffffeb7224 */ /* 0x000fe200078e0028 */
[----:B---3--:R-:W-:-:S14]  /*a0220*/  HMMA.1688.F32.TF32 R48, R60, R220, R240 ;  /* 0x000000dc3c30723c */ /* 0x008fdc00000810f0 */
[----:B------:R-:W-:Y:S01]  /*a0230*/  MOV R6, R44 ;  /* 0x0000002c00067202 */ /* 0x000fe20000000f00 */
[----:B------:R-:W-:Y:S02]  /*a0240*/  IMAD.MOV.U32 R7, RZ, RZ, R45 ;  /* 0x000000ffff077224 */ /* 0x000fe400078e002d */
[----:B------:R-:W-:Y:S02]  /*a0250*/  IMAD.MOV.U32 R10, RZ, RZ, R46 ;  /* 0x000000ffff0a7224 */ /* 0x000fe400078e002e */
[----:B------:R-:W-:Y:S01]  /*a0260*/  IMAD.MOV.U32 R11, RZ, RZ, R47 ;  /* 0x000000ffff0b7224 */ /* 0x000fe200078e002f */
[C---:B----4-:R-:W-:Y:S06]  /*a0270*/  HMMA.1688.F32.TF32 R40, R60.reuse, R4, R72 ;  /* 0x000000043c28723c */ /* 0x050fec0000081048 */
[C---:B------:R-:W-:Y:S01]  /*a0280*/  HMMA.1688.F32.TF32 R52, R60.reuse, R216, R172 ;  /* 0x000000d83c34723c */ /* 0x040fe200000810ac */
[----:B------:R-:W3:Y:S04]  /*a0290*/  LDL.LU R172, [R1+0x1030] ;  /* 0x0010300001ac7983 */ /* 0x000ee80000300800 */
[----:B------:R-:W3:Y:S04]  /*a02a0*/  LDL.LU R173, [R1+0x1034] ;  /* 0x0010340001ad7983 */ /* 0x000ee80000300800 */
[----:B------:R-:W3:Y:S04]  /*a02b0*/  LDL.LU R174, [R1+0x1038] ;  /* 0x0010380001ae7983 */ /* 0x000ee80000300800 */
[----:B------:R-:W3:Y:S01]  /*a02c0*/  LDL.LU R175, [R1+0x103c] ;  /* 0x00103c0001af7983 */ /* 0x000ee20000300800 */
[C---:B------:R-:W-:Y:S09]  /*a02d0*/  HMMA.1688.F32.TF32 R56, R60.reuse, R212, R56 ;  /* 0x000000d43c38723c */ /* 0x040ff20000081038 */
[----:B------:R-:W-:Y:S01]  /*a02e0*/  STL [R1+0x78ac], R52 ;  /* 0x0078ac3401007387 */ /* 0x000fe20000100800 */
[----:B------:R-:W-:Y:S01]  /*a02f0*/  IMAD.MOV.U32 R218, RZ, RZ, R40 ;  /* 0x000000ffffda7224 */ /* 0x000fe200078e0028 */
[----:B------:R-:W-:Y:S01]  /*a0300*/  MOV R222, R42 ;  /* 0x0000002a00de7202 */ /* 0x000fe20000000f00 */
[----:B------:R-:W-:Y:S01]  /*a0310*/  IMAD.MOV.U32 R219, RZ, RZ, R41 ;  /* 0x000000ffffdb7224 */ /* 0x000fe200078e0029 */
[----:B------:R-:W-:Y:S01]  /*a0320*/  STL [R1+0x78a8], R53 ;  /* 0x0078a83501007387 */ /* 0x000fe20000100800 */
[----:B------:R-:W-:Y:S01]  /*a0330*/  IMAD.MOV.U32 R223, RZ, RZ, R43 ;  /* 0x000000ffffdf7224 */ /* 0x000fe200078e002b */
[C---:B------:R-:W-:Y:S02]  /*a0340*/  HMMA.1688.F32.TF32 R44, R60.reuse, R224, R64 ;  /* 0x000000e03c2c723c */ /* 0x040fe40000081040 */
[----:B------:R-:W-:Y:S04]  /*a0350*/  STL [R1+0x78a4], R54 ;  /* 0x0078a43601007387 */ /* 0x000fe80000100800 */
[C---:B------:R-:W-:Y:S01]  /*a0360*/  HMMA.1688.F32.TF32 R40, R60.reuse, R228, R68 ;  /* 0x000000e43c28723c */ /* 0x040fe20000081044 */
[----:B------:R4:W-:Y:S05]  /*a0370*/  STL [R1+0x78a0], R55 ;  /* 0x0078a03701007387 */ /* 0x0009ea0000100800 */
[----:B------:R-:W-:Y:S01]  /*a0380*/  HMMA.1688.F32.TF32 R60, R60, R208, R168 ;  /* 0x000000d03c3c723c */ /* 0x000fe200000810a8 */
[----:B------:R-:W-:Y:S04]  /*a0390*/  STL [R1+0x78b8], R56 ;  /* 0x0078b83801007387 */ /* 0x000fe80000100800 */
[----:B------:R-:W-:Y:S04]  /*a03a0*/  STL [R1+0x78b4], R57 ;  /* 0x0078b43901007387 */ /* 0x000fe80000100800 */
[----:B------:R-:W-:Y:S04]  /*a03b0*/  STL [R1+0x78b0], R58 ;  /* 0x0078b03a01007387 */ /* 0x000fe80000100800 */
[----:B------:R-:W-:Y:S04]  /*a03c0*/  STL [R1+0x789c], R59 ;  /* 0x00789c3b01007387 */ /* 0x000fe80000100800 */
[----:B------:R-:W4:Y:S04]  /*a03d0*/  LDL.LU R168, [R1+0x1020] ;  /* 0x0010200001a87983 */ /* 0x000f280000300800 */
[----:B------:R-:W4:Y:S04]  /*a03e0*/  LDL.LU R169, [R1+0x1024] ;  /* 0x0010240001a97983 */ /* 0x000f280000300800 */
[----:B------:R-:W4:Y:S04]  /*a03f0*/  LDL.LU R170, [R1+0x1028] ;  /* 0x0010280001aa7983 */ /* 0x000f280000300800 */
[----:B------:R-:W4:Y:S04]  /*a0400*/  LDL.LU R171, [R1+0x102c] ;  /* 0x00102c0001ab7983 */ /* 0x000f280000300800 */
[----:B------:R-:W-:Y:S04]  /*a0410*/  STL [R1+0x78c0], R60 ;  /* 0x0078c03c01007387 */ /* 0x000fe80000100800 */
[----:B------:R-:W-:Y:S04]  /*a0420*/  STL [R1+0x78bc], R61 ;  /* 0x0078bc3d01007387 */ /* 0x000fe80000100800 */
[----:B------:R-:W-:Y:S04]  /*a0430*/  STL [R1+0x7898], R62 ;  /* 0x0078983e01007387 */ /* 0x000fe80000100800 */
[----:B------:R-:W-:Y:S04]  /*a0440*/  STL [R1+0x7894], R63 ;  /* 0x0078943f01007387 */ /* 0x000fe80000100800 */
[----:B------:R-:W4:Y:S04]  /*a0450*/  LDL.LU R240, [R1+0x15c0] ;  /* 0x0015c00001f07983 */ /* 0x000f280000300800 */
[----:B------:R-:W4:Y:S04]  /*a0460*/  LDL.LU R241, [R1+0x15c4] ;  /* 0x0015c40001f17983 */ /* 0x000f280000300800 */
[----:B------:R-:W4:Y:S04]  /*a0470*/  LDL.LU R242, [R1+0x15c8] ;  /* 0x0015c80001f27983 */ /* 0x000f280000300800 */
[----:B------:R-:W4:Y:S01]  /*a0480*/  LDL.LU R243, [R1+0x15cc] ;  /* 0x0015cc0001f37983 */ /* 0x000f220000300800 */
[C---:B--2---:R-:W-:Y:S03]  /*a0490*/  HMMA.1688.F32.TF32 R64, R80.reuse, R8, R232 ;  /* 0x000000085040723c */ /* 0x044fe600000810e8 */
[----:B------:R-:W2:Y:S04]  /*a04a0*/  LDL.LU R232, [R1+0x15b0] ;  /* 0x0015b00001e87983 */ /* 0x000ea80000300800 */
[----:B------:R-:W2:Y:S04]  /*a04b0*/  LDL.LU R233, [R1+0x15b4] ;  /* 0x0015b40001e97983 */ /* 0x000ea80000300800 */
[----:B------:R-:W2:Y:S04]  /*a04c0*/  LDL.LU R234, [R1+0x15b8] ;  /* 0x0015b80001ea7983 */ /* 0x000ea80000300800 */
[----:B------:R-:W2:Y:S08]  /*a04d0*/  LDL.LU R235, [R1+0x15bc] ;  /* 0x0015bc0001eb7983 */ /* 0x000eb00000300800 */
[----:B------:R-:W-:Y:S04]  /*a04e0*/  STL [R1+0x78d0], R64 ;  /* 0x0078d04001007387 */ /* 0x000fe80000100800 */
[----:B------:R-:W-:Y:S04]  /*a04f0*/  STL [R1+0x78cc], R65 ;  /* 0x0078cc4101007387 */ /* 0x000fe80000100800 */
[----:B------:R-:W-:Y:S04]  /*a0500*/  STL [R1+0x78c8], R66 ;  /* 0x0078c84201007387 */ /* 0x000fe80000100800 */
[----:B------:R-:W-:Y:S01]  /*a0510*/  STL [R1+0x78c4], R67 ;  /* 0x0078c44301007387 */ /* 0x000fe20000100800 */
[C---:B---3--:R-:W-:Y:S03]  /*a0520*/  HMMA.1688.F32.TF32 R68, R80.reuse, R4, R172 ;  /* 0x000000045044723c */ /* 0x048fe600000810ac */
[----:B------:R-:W3:Y:S04]  /*a0530*/  LDL.LU R172, [R1+0x15a0] ;  /* 0x0015a00001ac7983 */ /* 0x000ee80000300800 */
[----:B------:R-:W3:Y:S04]  /*a0540*/  LDL.LU R173, [R1+0x15a4] ;  /* 0x0015a40001ad7983 */ /* 0x000ee80000300800 */
[----:B------:R-:W3:Y:S04]  /*a0550*/  LDL.LU R174, [R1+0x15a8] ;  /* 0x0015a80001ae7983 */ /* 0x000ee80000300800 */
[----:B------:R-:W3:Y:S08]  /*a0560*/  LDL.LU R175, [R1+0x15ac] ;  /* 0x0015ac0001af7983 */ /* 0x000ef00000300800 */
[----:B------:R-:W-:Y:S04]  /*a0570*/  STL [R1+0x78dc], R68 ;  /* 0x0078dc4401007387 */ /* 0x000fe80000100800 */
[----:B------:R-:W-:Y:S04]  /*a0580*/  STL [R1+0x78d8], R69 ;  /* 0x0078d84501007387 */ /* 0x000fe80000100800 */
[----:B------:R-:W-:Y:S04]  /*a0590*/  STL [R1+0x78d4], R70 ;  /* 0x0078d44601007387 */ /* 0x000fe80000100800 */
[----:B------:R-:W-:Y:S01]  /*a05a0*/  STL [R1+0x7890], R71 ;  /* 0x0078904701007387 */ /* 0x000fe20000100800 */
[C---:B----4-:R-:W-:Y:S03]  /*a05b0*/  HMMA.1688.F32.TF32 R72, R80.reuse, R228, R168 ;  /* 0x000000e45048723c */ /* 0x050fe600000810a8 */
[----:B------:R-:W4:Y:S04]  /*a05c0*/  LDL.LU R168, [R1+0x1590] ;  /* 0x0015900001a87983 */ /* 0x000f280000300800 */
[----:B------:R-:W4:Y:S04]  /*a05d0*/  LDL.LU R169, [R1+0x1594] ;  /* 0x0015940001a97983 */ /* 0x000f280000300800 */
[----:B------:R-:W4:Y:S04]  /*a05e0*/  LDL.LU R170, [R1+0x1598] ;  /* 0x0015980001aa7983 */ /* 0x000f280000300800 */
[----:B------:R-:W4:Y:S01]  /*a05f0*/  LDL.LU R171, [R1+0x159c] ;  /* 0x00159c0001ab7983 */ /* 0x000f220000300800 */
[C---:B------:R-:W-:Y:S07]  /*a0600*/  HMMA.1688.F32.TF32 R76, R80.reuse, R224, R240 ;  /* 0x000000e0504c723c */ /* 0x040fee00000810f0 */
        /* <DEDUP_REMOVED lines=8> */
[----:B--2---:R-:W-:Y:S03]  /*a0690*/  HMMA.1688.F32.TF32 R52, R80, R220, R232 ;  /* 0x000000dc5034723c */ /* 0x004fe600000810e8 */
[----:B------:R-:W2:-:S15]  /*a06a0*/  LDL.LU R232, [R1+0x1010] ;  /* 0x0010100001e87983 */ /* 0x000e9e0000300800 */
[----:B------:R-:W-:-:S05]  /*a06b0*/  NOP ;  /* 0x0000000000007918 */ /* 0x000fca0000000000 */
[----:B------:R-:W-:Y:S04]  /*a06c0*/  STL.64 [R1+0x240], R52 ;  /* 0x0002403401007387 */ /* 0x000fe80000100a00 */
[----:B------:R3:W-:Y:S04]  /*a06d0*/  STL.64 [R1+0x248], R54 ;  /* 0x0002483601007387 */ /* 0x0007e80000100a00 */
[----:B------:R-:W2:Y:S04]  /*a06e0*/  LDL.LU R233, [R1+0x1014] ;  /* 0x0010140001e97983 */ /* 0x000ea80000300800 */
[----:B------:R-:W2:Y:S04]  /*a06f0*/  LDL.LU R234, [R1+0x1018] ;  /* 0x0010180001ea7983 */ /* 0x000ea80000300800 */
[----:B------:R-:W2:Y:S04]  /*a0700*/  LDL.LU R235, [R1+0x101c] ;  /* 0x00101c0001eb7983 */ /* 0x000ea80000300800 */
[----:B------:R-:W1:Y:S04]  /*a0710*/  LDL.LU R240, [R1+0x1000] ;  /* 0x0010000001f07983 */ /* 0x000e680000300800 */
[----:B------:R-:W1:Y:S04]  /*a0720*/  LDL.LU R241, [R1+0x1004] ;  /* 0x0010040001f17983 */ /* 0x000e680000300800 */
[----:B------:R-:W1:Y:S04]  /*a0730*/  LDL.LU R242, [R1+0x1008] ;  /* 0x0010080001f27983 */ /* 0x000e680000300800 */
[----:B------:R-:W1:Y:S01]  /*a0740*/  LDL.LU R243, [R1+0x100c] ;  /* 0x00100c0001f37983 */ /* 0x000e620000300800 */
[----:B---3--:R-:W-:-:S15]  /*a0750*/  HMMA.1688.F32.TF32 R52, R80, R216, R172 ;  /* 0x000000d85034723c */ /* 0x008fde00000810ac */
[----:B------:R-:W-:-:S09]  /*a0760*/  NOP ;  /* 0x0000000000007918 */ /* 0x000fd20000000000 */
[----:B------:R-:W-:Y:S01]  /*a0770*/  IMAD.MOV.U32 R75, RZ, RZ, R55 ;  /* 0x000000ffff4b7224 */ /* 0x000fe200078e0037 */
[----:B------:R-:W-:Y:S01]  /*a0780*/  MOV R74, R54 ;  /* 0x00000036004a7202 */ /* 0x000fe20000000f00 */
[----:B------:R-:W-:Y:S02]  /*a0790*/  IMAD.MOV.U32 R72, RZ, RZ, R52 ;  /* 0x000000ffff487224 */ /* 0x000fe400078e0034 */
[----:B------:R-:W-:Y:S01]  /*a07a0*/  IMAD.MOV.U32 R73, RZ, RZ, R53 ;  /* 0x000000ffff497224 */ /* 0x000fe200078e0035 */
[----:B------:R3:W-:Y:S04]  /*a07b0*/  STL [R1+0x790c], R75 ;  /* 0x00790c4b01007387 */ /* 0x0007e80000100800 */
[----:B------:R-:W-:Y:S04]  /*a07c0*/  STL [R1+0x7908], R74 ;  /* 0x0079084a01007387 */ /* 0x000fe80000100800 */
[----:B------:R3:W-:Y:S04]  /*a07d0*/  STL [R1+0x7904], R72 ;  /* 0x0079044801007387 */ /* 0x0007e80000100800 */
[----:B------:R3:W-:Y:S04]  /*a07e0*/  STL [R1+0x7900], R73 ;  /* 0x0079004901007387 */ /* 0x0007e80000100800 */
        /* <DEDUP_REMOVED lines=8> */
[----:B------:R-:W4:Y:S09]  /*a0870*/  LDL.LU R171, [R1+0xfec] ;  /* 0x000fec0001ab7983 */ /* 0x000f320000300800 */
[----:B------:R-:W-:Y:S01]  /*a0880*/  IMAD.MOV.U32 R79, RZ, RZ, R55 ;  /* 0x000000ffff4f7224 */ /* 0x000fe200078e0037 */
[----:B------:R-:W-:Y:S01]  /*a0890*/  MOV R78, R54 ;  /* 0x00000036004e7202 */ /* 0x000fe20000000f00 */
[----:B------:R-:W-:-:S02]  /*a08a0*/  IMAD.MOV.U32 R76, RZ, RZ, R52 ;  /* 0x000000ffff4c7224 */ /* 0x000fc400078e0034 */
[----:B------:R-:W-:Y:S01]  /*a08b0*/  IMAD.MOV.U32 R77, RZ, RZ, R53 ;  /* 0x000000ffff4d7224 */ /* 0x000fe200078e0035 */
[----:B------:R3:W-:Y:S04]  /*a08c0*/  STL [R1+0x791c], R79 ;  /* 0x00791c4f01007387 */ /* 0x0007e80000100800 */
[----:B------:R-:W-:Y:S04]  /*a08d0*/  STL [R1+0x7918], R78 ;  /* 0x0079184e01007387 */ /* 0x000fe80000100800 */
[----:B------:R3:W-:Y:S04]  /*a08e0*/  STL [R1+0x7914], R76 ;  /* 0x0079144c01007387 */ /* 0x0007e80000100800 */
[----:B------:R3:W-:Y:S01]  /*a08f0*/  STL [R1+0x7910], R77 ;  /* 0x0079104d01007387 */ /* 0x0007e20000100800 */
[----:B--2---:R-:W-:Y:S03]  /*a0900*/  HMMA.1688.F32.TF32 R52, R80, R208, R232 ;  /* 0x000000d05034723c */ /* 0x004fe600000810e8 */
[----:B------:R-:W2:Y:S04]  /*a0910*/  LDL.LU R232, [R1+0x1580] ;  /* 0x0015800001e87983 */ /* 0x000ea80000300800 */
[----:B------:R-:W2:Y:S04]  /*a0920*/  LDL.LU R233, [R1+0x1584] ;  /* 0x0015840001e97983 */ /* 0x000ea80000300800 */
[----:B------:R-:W2:Y:S04]  /*a0930*/  LDL.LU R234, [R1+0x1588] ;  /* 0x0015880001ea7983 */ /* 0x000ea80000300800 */
[----:B------:R-:W2:Y:S04]  /*a0940*/  LDL.LU R235, [R1+0x158c] ;  /* 0x00158c0001eb7983 */ /* 0x000ea80000300800 */
[----:B------:R-:W-:Y:S04]  /*a0950*/  LDS R80, [R3+UR14+0x18180] ;  /* 0x0181800e03507984 */ /* 0x000fe80008000800 */
[----:B------:R-:W-:Y:S01]  /*a0960*/  LDS R82, [R3+UR14+0x1a180] ;  /* 0x01a1800e03527984 */ /* 0x000fe20008000800 */
[----:B------:R-:W-:Y:S01]  /*a0970*/  IMAD.MOV.U32 R68, RZ, RZ, R52 ;  /* 0x000000ffff447224 */ /* 0x000fe200078e0034 */
[----:B------:R-:W-:Y:S01]  /*a0980*/  MOV R70, R54 ;  /* 0x0000003600467202 */ /* 0x000fe20000000f00 */
[----:B------:R-:W-:Y:S01]  /*a0990*/  IMAD.MOV.U32 R69, RZ, RZ, R53 ;  /* 0x000000ffff457224 */ /* 0x000fe200078e0035 */
[----:B------:R-:W-:Y:S01]  /*a09a0*/  LDS R81, [R252+UR14+0x18180] ;  /* 0x0181800efc517984 */ /* 0x000fe20008000800 */
[----:B------:R-:W-:-:S02]  /*a09b0*/  IMAD.MOV.U32 R64, RZ, RZ, R55 ;  /* 0x000000ffff407224 */ /* 0x000fc400078e0037 */
[----:B-1----:R-:W-:Y:S01]  /*a09c0*/  HMMA.1688.F32.TF32 R52, R12, R8, R240 ;  /* 0x000000080c34723c */ /* 0x002fe200000810f0 */
[----:B------:R-:W1:-:S15]  /*a09d0*/  LDS R83, [R252+UR14+0x1a180] ;  /* 0x01a1800efc537984 */ /* 0x000e5e0008000800 */
[----:B------:R-:W-:-:S08]  /*a09e0*/  NOP ;  /* 0x0000000000007918 */ /* 0x000fd00000000000 */
[----:B---3--:R-:W-:Y:S01]  /*a09f0*/  IMAD.MOV.U32 R75, RZ, RZ, R52 ;  /* 0x000000ffff4b7224 */ /* 0x008fe200078e0034 */
[----:B------:R-:W-:Y:S01]  /*a0a00*/  MOV R72, R54 ;  /* 0x0000003600487202 */ /* 0x000fe20000000f00 */
[----:B------:R-:W-:Y:S02]  /*a0a10*/  IMAD.MOV.U32 R74, RZ, RZ, R53 ;  /* 0x000000ffff4a7224 */ /* 0x000fe400078e0035 */
[----:B------:R-:W-:Y:S01]  /*a0a20*/  IMAD.MOV.U32 R73, RZ, RZ, R55 ;  /* 0x000000ffff497224 */ /* 0x000fe200078e0037 */
[----:B------:R3:W-:Y:S04]  /*a0a30*/  STL [R1+0x792c], R64 ;  /* 0x00792c4001007387 */ /* 0x0007e80000100800 */
[----:B------:R-:W-:Y:S04]  /*a0a40*/  STL [R1+0x7928], R70 ;  /* 0x0079284601007387 */ /* 0x000fe80000100800 */
[----:B------:R1:W-:Y:S04]  /*a0a50*/  STL [R1+0x7924], R69 ;  /* 0x0079244501007387 */ /* 0x0003e80000100800 */
[----:B------:R1:W-:Y:S04]  /*a0a60*/  STL [R1+0x7920], R68 ;  /* 0x0079204401007387 */ /* 0x0003e80000100800 */
[----:B------:R1:W-:Y:S04]  /*a0a70*/  STL [R1+0x793c], R73 ;  /* 0x00793c4901007387 */ /* 0x0003e80000100800 */
[----:B------:R-:W-:Y:S04]  /*a0a80*/  STL [R1+0x7938], R72 ;  /* 0x0079384801007387 */ /* 0x000fe80000100800 */
[----:B------:R1:W-:Y:S04]  /*a0a90*/  STL [R1+0x7934], R74 ;  /* 0x0079344a01007387 */ /* 0x0003e80000100800 */
[----:B------:R1:W-:Y:S01]  /*a0aa0*/  STL [R1+0x7930], R75 ;  /* 0x0079304b01007387 */ /* 0x0003e20000100800 */
[----:B------:R-:W-:-:S15]  /*a0ab0*/  HMMA.1688.F32.TF32 R52, R12, R4, R172 ;  /* 0x000000040c34723c */ /* 0x000fde00000810ac */
[----:B------:R-:W-:-:S09]  /*a0ac0*/  NOP ;  /* 0x0000000000007918 */ /* 0x000fd20000000000 */
[----:B------:R-:W-:Y:S01]  /*a0ad0*/  IMAD.MOV.U32 R79, RZ, RZ, R52 ;  /* 0x000000ffff4f7224 */ /* 0x000fe200078e0034 */
[----:B------:R-:W-:Y:S01]  /*a0ae0*/  MOV R76, R54 ;  /* 0x00000036004c7202 */ /* 0x000fe20000000f00 */
[----:B------:R-:W-:Y:S02]  /*a0af0*/  IMAD.MOV.U32 R78, RZ, RZ, R53 ;  /* 0x000000ffff4e7224 */ /* 0x000fe400078e0035 */
[----:B------:R-:W-:Y:S02]  /*a0b00*/  IMAD.MOV.U32 R77, RZ, RZ, R55 ;  /* 0x000000ffff4d7224 */ /* 0x000fe400078e0037 */
[----:B----4-:R-:W-:Y:S03]  /*a0b10*/  HMMA.1688.F32.TF32 R52, R12, R228, R168 ;  /* 0x000000e40c34723c */ /* 0x010fe600000810a8 */
        /* <DEDUP_REMOVED lines=8> */
[----:B------:R-:W-:Y:S01]  /*a0ba0*/  IMAD.MOV.U32 R60, RZ, RZ, R55 ;  /* 0x000000ffff3c7224 */ /* 0x000fe200078e0037 */
[----:B------:R-:W-:Y:S01]  /*a0bb0*/  MOV R67, R54 ;  /* 0x0000003600437202 */ /* 0x000fe20000000f00 */
[----:B------:R-:W-:-:S02]  /*a0bc0*/  IMAD.MOV.U32 R66, RZ, RZ, R53 ;  /* 0x000000ffff427224 */ /* 0x000fc400078e0035 */
[----:B------:R-:W-:Y:S01]  /*a0bd0*/  IMAD.MOV.U32 R65, RZ, RZ, R52 ;  /* 0x000000ffff417224 */ /* 0x000fe200078e0034 */
[----:B------:R4:W-:Y:S04]  /*a0be0*/  STL [R1+0x795c], R60 ;  /* 0x00795c3c01007387 */ /* 0x0009e80000100800 */
[----:B------:R-:W-:Y:S04]  /*a0bf0*/  STL [R1+0x7958], R67 ;  /* 0x0079584301007387 */ /* 0x000fe80000100800 */
[----:B------:R4:W-:Y:S04]  /*a0c00*/  STL [R1+0x7954], R66 ;  /* 0x0079544201007387 */ /* 0x0009e80000100800 */
[----:B------:R4:W-:Y:S04]  /*a0c10*/  STL [R1+0x7950], R65 ;  /* 0x0079504101007387 */ /* 0x0009e80000100800 */
[----:B------:R-:W4:Y:S04]  /*a0c20*/  LDL.LU R240, [R1+0x1740] ;  /* 0x0017400001f07983 */ /* 0x000f280000300800 */
[----:B------:R-:W4:Y:S04]  /*a0c30*/  LDL.LU R241, [R1+0x1744] ;  /* 0x0017440001f17983 */ /* 0x000f280000300800 */
[----:B------:R-:W4:Y:S04]  /*a0c40*/  LDL.LU R242, [R1+0x1748] ;  /* 0x0017480001f27983 */ /* 0x000f280000300800 */
[----:B------:R-:W4:Y:S01]  /*a0c50*/  LDL.LU R243, [R1+0x174c] ;  /* 0x00174c0001f37983 */ /* 0x000f220000300800 */
[----:B--2---:R-:W-:Y:S03]  /*a0c60*/  HMMA.1688.F32.TF32 R52, R12, R224, R232 ;  /* 0x000000e00c34723c */ /* 0x004fe600000810e8 */
        /* <DEDUP_REMOVED lines=12> */
[----:B------:R-:W-:Y:S01]  /*a0d30*/  IMAD.MOV.U32 R61, RZ, RZ, R52 ;  /* 0x000000ffff3d7224 */ /* 0x000fe200078e0034 */
[----:B------:R-:W-:Y:S01]  /*a0d40*/  MOV R57, R54 ;  /* 0x0000003600397202 */ /* 0x000fe20000000f00 */
[----:B------:R-:W-:-:S02]  /*a0d50*/  IMAD.MOV.U32 R56, RZ, RZ, R53 ;  /* 0x000000ffff387224 */ /* 0x000fc400078e0035 */
[----:B------:R-:W-:-:S05]  /*a0d60*/  IMAD.MOV.U32 R58, RZ, RZ, R55 ;  /* 0x000000ffff3a7224 */ /* 0x000fca00078e0037 */
[----:B------:R2:W-:Y:S04]  /*a0d70*/  STL [R1+0x796c], R58 ;  /* 0x00796c3a01007387 */ /* 0x0005e80000100800 */
[----:B------:R-:W-:Y:S04]  /*a0d80*/  STL [R1+0x7968], R57 ;  /* 0x0079683901007387 */ /* 0x000fe80000100800 */
[----:B------:R2:W-:Y:S04]  /*a0d90*/  STL [R1+0x7964], R56 ;  /* 0x0079643801007387 */ /* 0x0005e80000100800 */
[----:B------:R2:W-:Y:S01]  /*a0da0*/  STL [R1+0x7960], R61 ;  /* 0x0079603d01007387 */ /* 0x0005e20000100800 */
[----:B---3--:R-:W-:-:S15]  /*a0db0*/  HMMA.1688.F32.TF32 R52, R12, R220, R244 ;  /* 0x000000dc0c34723c */ /* 0x008fde00000810f4 */
[----:B------:R-:W-:-:S09]  /*a0dc0*/  NOP ;  /* 0x0000000000007918 */ /* 0x000fd20000000000 */
[----:B------:R-:W-:Y:S01]  /*a0dd0*/  IMAD.MOV.U32 R64, RZ, RZ, R52 ;  /* 0x000000ffff407224 */ /* 0x000fe200078e0034 */
[----:B-1----:R-:W-:Y:S01]  /*a0de0*/  MOV R69, R54 ;  /* 0x0000003600457202 */ /* 0x002fe20000000f00 */
[----:B------:R-:W-:Y:S02]  /*a0df0*/  IMAD.MOV.U32 R70, RZ, RZ, R53 ;  /* 0x000000ffff467224 */ /* 0x000fe400078e0035 */
[----:B------:R-:W-:Y:S02]  /*a0e00*/  IMAD.MOV.U32 R68, RZ, RZ, R55 ;  /* 0x000000ffff447224 */ /* 0x000fe400078e0037 */
[----:B----4-:R-:W-:Y:S03]  /*a0e10*/  HMMA.1688.F32.TF32 R52, R12, R216, R240 ;  /* 0x000000d80c34723c */ /* 0x010fe600000810f0 */
[----:B------:R1:W-:-:S15]  /*a0e20*/  STL [R1+0x797c], R68 ;  /* 0x00797c4401007387 */ /* 0x0003de0000100800 */
[----:B------:R-:W-:-:S06]  /*a0e30*/  NOP ;  /* 0x0000000000007918 */ /* 0x000fcc0000000000 */
[----:B------:R-:W-:Y:S01]  /*a0e40*/  IMAD.MOV.U32 R73, RZ, RZ, R52 ;  /* 0x000000ffff497224 */ /* 0x000fe200078e0034 */
[----:B------:R-:W-:Y:S01]  /*a0e50*/  MOV R74, R54 ;  /* 0x00000036004a7202 */ /* 0x000fe20000000f00 */
[----:B------:R-:W-:Y:S02]  /*a0e60*/  IMAD.MOV.U32 R72, RZ, RZ, R53 ;  /* 0x000000ffff487224 */ /* 0x000fe400078e0035 */
[----:B------:R-:W-:Y:S01]  /*a0e70*/  IMAD.MOV.U32 R75, RZ, RZ, R55 ;  /* 0x000000ffff4b7224 */ /* 0x000fe200078e0037 */
[----:B------:R-:W-:Y:S04]  /*a0e80*/  STL [R1+0x7978], R69 ;  /* 0x0079784501007387 */ /* 0x000fe80000100800 */
[----:B------:R3:W-:Y:S04]  /*a0e90*/  STL [R1+0x7974], R70 ;  /* 0x0079744601007387 */ /* 0x0007e80000100800 */
[----:B------:R4:W-:Y:S04]  /*a0ea0*/  STL [R1+0x7970], R64 ;  /* 0x0079704001007387 */ /* 0x0009e80000100800 */
[----:B------:R4:W-:Y:S04]  /*a0eb0*/  STL [R1+0x798c], R75 ;  /* 0x00798c4b01007387 */ /* 0x0009e80000100800 */
[----:B------:R-:W-:Y:S04]  /*a0ec0*/  STL [R1+0x7988], R74 ;  /* 0x0079884a01007387 */ /* 0x000fe80000100800 */
[----:B------:R4:W-:Y:S04]  /*a0ed0*/  STL [R1+0x7984], R72 ;  /* 0x0079844801007387 */ /* 0x0009e80000100800 */
[----:B------:R4:W-:Y:S01]  /*a0ee0*/  STL [R1+0x7980], R73 ;  /* 0x0079804901007387 */ /* 0x0009e20000100800 */
[C---:B--2---:R-:W-:Y:S06]  /*a0ef0*/  HMMA.1688.F32.TF32 R52, R12.reuse, R212, R172 ;  /* 0x000000d40c34723c */ /* 0x044fec00000810ac */
[----:B------:R-:W-:-:S15]  /*a0f00*/  HMMA.1688.F32.TF32 R12, R12, R208, R168 ;  /* 0x000000d00c0c723c */ /* 0x000fde00000810a8 */
[----:B------:R-:W-:-:S03]  /*a0f10*/  NOP ;  /* 0x0000000000007918 */ /* 0x000fc60000000000 */
        /* <DEDUP_REMOVED lines=8> */
[----:B------:R-:W-:Y:S01]  /*a0fa0*/  HMMA.1688.F32.TF32 R12, R88, R8, R232 ;  /* 0x00000008580c723c */ /* 0x000fe200000810e8 */
        /* <DEDUP_REMOVED lines=58> */
[----:B----4-:R-:W-:-:S15]  /*a1350*/  HMMA.1688.F32.TF32 R12, R88, R228, R116 ;  /* 0x000000e4580c723c */ /* 0x010fde0000081074 */
[----:B------:R-:W-:-:S09]  /*a1360*/  NOP ;  /* 0x0000000000007918 */ /* 0x000fd20000000000 */
[----:B-1----:R-:W-:Y:S01]  /*a1370*/  IMAD.MOV.U32 R68, RZ, RZ, R12 ;  /* 0x000000ffff447224 */ /* 0x002fe200078e000c */
[----:B------:R-:W-:Y:S01]  /*a1380*/  MOV R70, R14 ;  /* 0x0000000e00467202 */ /* 0x000fe20000000f00 */
[----:B------:R-:W-:Y:S02]  /*a1390*/  IMAD.MOV.U32 R69, RZ, RZ, R13 ;  /* 0x000000ffff457224 */ /* 0x000fe400078e000d */
[----:B------:R-:W-:Y:S02]  /*a13a0*/  IMAD.MOV.U32 R64, RZ, RZ, R15 ;  /* 0x000000ffff407224 */ /* 0x000fe400078e000f */
[----:B--2---:R-:W-:-:S15]  /*a13b0*/  HMMA.1688.F32.TF32 R12, R88, R224, R112 ;  /* 0x000000e0580c723c */ /* 0x004fde0000081070 */
[----:B------:R-:W-:-:S09]  /*a13c0*/  NOP ;  /* 0x0000000000007918 */ /* 0x000fd20000000000 */
[----:B------:R-:W-:Y:S01]  /*a13d0*/  IMAD.MOV.U32 R59, RZ, RZ, R12 ;  /* 0x000000ffff3b7224 */ /* 0x000fe200078e000c */
[----:B------:R-:W-:Y:S01]  /*a13e0*/  MOV R63, R14 ;  /* 0x0000000e003f7202 */ /* 0x000fe20000000f00 */
[----:B------:R-:W-:Y:S02]  /*a13f0*/  IMAD.MOV.U32 R62, RZ, RZ, R13 ;  /* 0x000000ffff3e7224 */ /* 0x000fe400078e000d */
[----:B------:R-:W-:Y:S02]  /*a1400*/  IMAD.MOV.U32 R71, RZ, RZ, R15 ;  /* 0x000000ffff477224 */ /* 0x000fe400078e000f */
[C---:B------:R-:W-:Y:S06]  /*a1410*/  HMMA.1688.F32.TF32 R12, R88.reuse, R220, R108 ;  /* 0x000000dc580c723c */ /* 0x040fec000008106c */
[C---:B------:R-:W-:Y:S06]  /*a1420*/  HMMA.1688.F32.TF32 R104, R88.reuse, R216, R104 ;  /* 0x000000d85868723c */ /* 0x040fec0000081068 */
[----:B------:R-:W-:-:S12]  /*a1430*/  HMMA.1688.F32.TF32 R100, R88, R212, R100 ;  /* 0x000000d45864723c */ /* 0x000fd80000081064 */
[----:B------:R-:W-:Y:S01]  /*a1440*/  IMAD.MOV.U32 R75, RZ, RZ, R12 ;  /* 0x000000ffff4b7224 */ /* 0x000fe200078e000c */
[----:B------:R-:W-:Y:S01]  /*a1450*/  MOV R72, R14 ;  /* 0x0000000e00487202 */ /* 0x000fe20000000f00 */
[----:B------:R-:W-:Y:S02]  /*a1460*/  IMAD.MOV.U32 R74, RZ, RZ, R13 ;  /* 0x000000ffff4a7224 */ /* 0x000fe400078e000d */
[----:B------:R-:W-:Y:S02]  /*a1470*/  IMAD.MOV.U32 R73, RZ, RZ, R15 ;  /* 0x000000ffff497224 */ /* 0x000fe400078e000f */
[----:B------:R-:W-:Y:S06]  /*a1480*/  HMMA.1688.F32.TF32 R12, R88, R208, R96 ;  /* 0x000000d0580c723c */ /* 0x000fec0000081060 */
        /* <DEDUP_REMOVED lines=17> */
[----:B------:R-:W-:-:S15]  /*a15a0*/  HMMA.1688.F32.TF32 R96, R84, R224, R168 ;  /* 0x000000e05460723c */ /* 0x000fde00000810a8 */
[----:B------:R-:W-:Y:S04]  /*a15b0*/  STL.64 [R1+0x890], R88 ;  /* 0x0008905801007387 */ /* 0x000fe80000100a00 */
[----:B------:R2:W-:Y:S04]  /*a15c0*/  STL.64 [R1+0x898], R90 ;  /* 0x0008985a01007387 */ /* 0x0005e80000100a00 */
[----:B------:R-:W3:Y:S01]  /*a15d0*/  LDL.LU R168, [R1+0xf20] ;  /* 0x000f200001a87983 */ /* 0x000ee20000300800 */
[----:B--2---:R-:W-:Y:S03]  /*a15e0*/  HMMA.1688.F32.TF32 R88, R84, R220, R232 ;  /* 0x000000dc5458723c */ /* 0x004fe600000810e8 */
[----:B------:R2:W-:Y:S04]  /*a15f0*/  STL.64 [R1+0x880], R96 ;  /* 0x0008806001007387 */ /* 0x0005e80000100a00 */
[----:B------:R4:W-:-:S15]  /*a1600*/  STL.64 [R1+0x888], R98 ;  /* 0x0008886201007387 */ /* 0x0009de0000100a00 */
[----:B------:R-:W-:-:S01]  /*a1610*/  NOP ;  /* 0x0000000000007918 */ /* 0x000fc20000000000 */
        /* <DEDUP_REMOVED lines=39> */
[----:B------:R-:W2:Y:S04]  /*a1890*/  LDL R142, [R1+0xf78] ;  /* 0x000f7800018e7983 */ /* 0x000ea80000100800 */
[----:B------:R-:W2:Y:S04]  /*a18a0*/  LDL R143, [R1+0xf7c] ;  /* 0x000f7c00018f7983 */ /* 0x000ea80000100800 */
        /* <DEDUP_REMOVED lines=28> */
[----:B------:R-:W2:Y:S04]  /*a1a70*/  LDL R112, [R1+0xf50] ;  /* 0x000f500001707983 */ /* 0x000ea80000100800 */
[----:B------:R-:W2:Y:S04]  /*a1a80*/  LDL R113, [R1+0xf54] ;  /* 0x000f540001717983 */ /* 0x000ea80000100800 */
[----:B------:R-:W2:Y:S04]  /*a1a90*/  LDL R114, [R1+0xf58] ;  /* 0x000f580001727983 */ /* 0x000ea80000100800 */
[----:B------:R-:W2:Y:S04]  /*a1aa0*/  LDL R115, [R1+0xf5c] ;  /* 0x000f5c0001737983 */ /* 0x000ea80000100800 */
        /* <DEDUP_REMOVED lines=12> */
[----:B------:R-:W2:Y:S04]  /*a1b70*/  LDL.LU R232, [R1+0x1440] ;  /* 0x0014400001e87983 */ /* 0x000ea80000300800 */
[----:B------:R-:W2:Y:S04]  /*a1b80*/  LDL.LU R233, [R1+0x1444] ;  /* 0x0014440001e97983 */ /* 0x000ea80000300800 */
[----:B------:R-:W2:Y:S04]  /*a1b90*/  LDL.LU R234, [R1+0x1448] ;  /* 0x0014480001ea7983 */ /* 0x000ea80000300800 */
[----:B------:R-:W2:Y:S01]  /*a1ba0*/  LDL.LU R235, [R1+0x144c] ;  /* 0x00144c0001eb7983 */ /* 0x000ea20000300800 */
[C---:B---3--:R-:W-:Y:S06]  /*a1bb0*/  HMMA.1688.F32.TF32 R132, R92.reuse, R220, R132 ;  /* 0x000000dc5c84723c */ /* 0x048fec0000081084 */
[----:B----4-:R-:W-:Y:S06]  /*a1bc0*/  HMMA.1688.F32.TF32 R144, R92, R4, R144 ;  /* 0x000000045c90723c */ /* 0x010fec0000081090 */
[C---:B-1----:R-:W-:Y:S06]  /*a1bd0*/  HMMA.1688.F32.TF32 R88, R84.reuse, R216, R160 ;  /* 0x000000d85458723c */ /* 0x042fec00000810a0 */
[C---:B--2---:R-:W-:Y:S06]  /*a1be0*/  HMMA.1688.F32.TF32 R156, R84.reuse, R212, R156 ;  /* 0x000000d4549c723c */ /* 0x044fec000008109c */
[----:B------:R-:W-:Y:S11]  /*a1bf0*/  HMMA.1688.F32.TF32 R84, R84, R208, R152 ;  /* 0x000000d05454723c */ /* 0x000ff60000081098 */
        /* <DEDUP_REMOVED lines=16> */
[C---:B-1----:R-:W-:Y:S03]  /*a1d00*/  HMMA.1688.F32.TF32 R84, R92.reuse, R216, R128 ;  /* 0x000000d85c54723c */ /* 0x042fe60000081080 */
[----:B------:R1:W-:Y:S03]  /*a1d10*/  STL.64 [R1+0x838], R90 ;  /* 0x0008385a01007387 */ /* 0x0003e60000100a00 */
[C---:B-1----:R-:W-:Y:S06]  /*a1d20*/  HMMA.1688.F32.TF32 R88, R92.reuse, R212, R124 ;  /* 0x000000d45c58723c */ /* 0x042fec000008107c */
[----:B------:R-:W-:Y:S01]  /*a1d30*/  HMMA.1688.F32.TF32 R92, R92, R208, R120 ;  /* 0x000000d05c5c723c */ /* 0x000fe20000081078 */
[----:B------:R-:W-:Y:S04]  /*a1d40*/  STL.64 [R1+0x970], R132 ;  /* 0x0009708401007387 */ /* 0x000fe80000100a00 */
[----:B------:R-:W-:Y:S06]  /*a1d50*/  STL.64 [R1+0x978], R134 ;  /* 0x0009788601007387 */ /* 0x000fec0000100a00 */
        /* <DEDUP_REMOVED lines=11> */
[----:B------:R-:W-:Y:S08]  /*a1e10*/  LDS R87, [R252+UR14+0x1a200] ;  /* 0x01a2000efc577984 */ /* 0x000ff00008000800 */
        /* <DEDUP_REMOVED lines=10> */
[----:B------:R-:W1:-:S15]  /*a1ec0*/  LDS R91, [R2+UR14+0x1a280] ;  /* 0x01a2800e025b7984 */ /* 0x000e5e0008000800 */
[----:B------:R-:W-:-:S05]  /*a1ed0*/  NOP ;  /* 0x0000000000007918 */ /* 0x000fca0000000000 */
[----:B------:R-:W-:Y:S04]  /*a1ee0*/  STL.64 [R1+0x7f0], R92 ;  /* 0x0007f05c01007387 */ /* 0x000fe80000100a00 */
[----:B------:R2:W-:Y:S02]  /*a1ef0*/  STL.64 [R1+0x7f8], R94 ;  /* 0x0007f85e01007387 */ /* 0x0005e40000100a00 */
[C---:B--2---:R-:W-:Y:S02]  /*a1f00*/  HMMA.1688.F32.TF32 R92, R80.reuse, R216, R96 ;  /* 0x000000d8505c723c */ /* 0x044fe40000081060 */
[----:B------:R-:W-:Y:S04]  /*a1f10*/  STL.64 [R1+0x7e0], R104 ;  /* 0x0007e06801007387 */ /* 0x000fe80000100a00 */
[----:B------:R-:W-:Y:S01]  /*a1f20*/  STL.64 [R1+0x7e8], R106 ;  /* 0x0007e86a01007387 */ /* 0x000fe20000100a00 */
[C---:B------:R-:W-:Y:S03]  /*a1f30*/  HMMA.1688.F32.TF32 R96, R80.reuse, R212, R244 ;  /* 0x000000d45060723c */ /* 0x040fe600000810f4 */
[----:B------:R-:W-:Y:S03]  /*a1f40*/  STL.64 [R1+0x7d0], R100 ;  /* 0x0007d06401007387 */ /* 0x000fe60000100a00 */
[----:B------:R-:W-:Y:S01]  /*a1f50*/  HMMA.1688.F32.TF32 R80, R80, R208, R240 ;  /* 0x000000d05050723c */ /* 0x000fe200000810f0 */
[----:B------:R-:W-:Y:S09]  /*a1f60*/  STL.64 [R1+0x7d8], R102 ;  /* 0x0007d86601007387 */ /* 0x000ff20000100a00 */
[----:B------:R-:W-:Y:S04]  /*a1f70*/  STL.64 [R1+0x7c0], R92 ;  /* 0x0007c05c01007387 */ /* 0x000fe80000100a00 */
[----:B------:R2:W-:Y:S02]  /*a1f80*/  STL.64 [R1+0x7c8], R94 ;  /* 0x0007c85e01007387 */ /* 0x0005e40000100a00 */
[C---:B--2---:R-:W-:Y:S02]  /*a1f90*/  HMMA.1688.F32.TF32 R92, R12.reuse, R8, R172 ;  /* 0x000000080c5c723c */ /* 0x044fe400000810ac */
[----:B------:R-:W-:Y:S04]  /*a1fa0*/  STL.64 [R1+0x7b0], R96 ;  /* 0x0007b06001007387 */ /* 0x000fe80000100a00 */
[----:B------:R2:W-:Y:S04]  /*a1fb0*/  STL.64 [R1+0x7b8], R98 ;  /* 0x0007b86201007387 */ /* 0x0005e80000100a00 */
[----:B------:R-:W-:Y:S04]  /*a1fc0*/  STL.64 [R1+0x4a0], R80 ;  /* 0x0004a05001007387 */ /* 0x000fe80000100a00 */
[----:B------:R-:W-:Y:S01]  /*a1fd0*/  STL.64 [R1+0x4a8], R82 ;  /* 0x0004a85201007387 */ /* 0x000fe20000100a00 */
[C---:B--2---:R-:W-:Y:S03]  /*a1fe0*/  HMMA.1688.F32.TF32 R96, R12.reuse, R4, R168 ;  /* 0x000000040c60723c */ /* 0x044fe600000810a8 */
[----:B------:R-:W-:Y:S04]  /*a1ff0*/  LDS R80, [R3+UR14+0x18280] ;  /* 0x0182800e03507984 */ /* 0x000fe80008000800 */
[----:B------:R-:W-:Y:S04]  /*a2000*/  LDS R82, [R3+UR14+0x1a280] ;  /* 0x01a2800e03527984 */ /* 0x000fe80008000800 */
[----:B------:R-:W-:Y:S04]  /*a2010*/  STL.64 [R1+0x490], R92 ;  /* 0x0004905c01007387 */ /* 0x000fe80000100a00 */
[----:B------:R2:W-:Y:S04]  /*a2020*/  STL.64 [R1+0x498], R94 ;  /* 0x0004985e01007387 */ /* 0x0005e80000100a00 */
[----:B------:R-:W-:Y:S04]  /*a2030*/  LDS R81, [R252+UR14+0x18280] ;  /* 0x0182800efc517984 */ /* 0x000fe80008000800 */
[----:B------:R-:W3:Y:S01]  /*a2040*/  LDS R83, [R252+UR14+0x1a280] ;  /* 0x01a2800efc537984 */ /* 0x000ee20008000800 */
[----:B--2---:R-:W-:Y:S03]  /*a2050*/  HMMA.1688.F32.TF32 R92, R12, R228, R232 ;  /* 0x000000e40c5c723c */ /* 0x004fe600000810e8 */
[----:B------:R2:W-:Y:S04]  /*a2060*/  STL.64 [R1+0x480], R96 ;  /* 0x0004806001007387 */ /* 0x0005e80000100a00 */
[----:B------:R4:W-:Y:S04]  /*a2070*/  STL.64 [R1+0x488], R98 ;  /* 0x0004886201007387 */ /* 0x0009e80000100a00 */
[----:B------:R-:W3:-:S12]  /*a2080*/  LDL.LU R168, [R1+0x1370] ;  /* 0x0013700001a87983 */ /* 0x000ed80000300800 */
[----:B------:R-:W-:Y:S04]  /*a2090*/  STL.64 [R1+0x7a0], R92 ;  /* 0x0007a05c01007387 */ /* 0x000fe80000100a00 */
        /* <DEDUP_REMOVED lines=12> */
[----:B------:R-:W1:Y:S04]  /*a2160*/  LDL R100, [R1+0xf00] ;  /* 0x000f000001647983 */ /* 0x000e680000100800 */
[----:B------:R-:W1:Y:S04]  /*a2170*/  LDL R101, [R1+0xf04] ;  /* 0x000f040001657983 */ /* 0x000e680000100800 */
[----:B------:R-:W1:Y:S04]  /*a2180*/  LDL R102, [R1+0xf08] ;  /* 0x000f080001667983 */ /* 0x000e680000100800 */
[----:B------:R-:W1:Y:S04]  /*a2190*/  LDL R103, [R1+0xf0c] ;  /* 0x000f0c0001677983 */ /* 0x000e680000100800 */
[----:B------:R-:W4:Y:S04]  /*a21a0*/  LDL.LU R104, [R1+0xf10] ;  /* 0x000f100001687983 */ /* 0x000f280000300800 */
[----:B------:R-:W4:Y:S04]  /*a21b0*/  LDL.LU R105, [R1+0xf14] ;  /* 0x000f140001697983 */ /* 0x000f280000300800 */
[----:B------:R-:W4:Y:S04]  /*a21c0*/  LDL R106, [R1+0xf18] ;  /* 0x000f1800016a7983 */ /* 0x000f280000100800 */
[----:B------:R-:W4:Y:S04]  /*a21d0*/  LDL R107, [R1+0xf1c] ;  /* 0x000f1c00016b7983 */ /* 0x000f280000100800 */
        /* <DEDUP_REMOVED lines=63> */
[----:B------:R-:W4:Y:S01]  /*a25d0*/  LDS R95, [R2+UR14+0x1a300] ;  /* 0x01a3000e025f7984 */ /* 0x000f220008000800 */
[----:B-1----:R-:W-:Y:S06]  /*a25e0*/  HMMA.1688.F32.TF32 R100, R88, R8, R100 ;  /* 0x000000085864723c */ /* 0x002fec0000081064 */
[C---:B---3--:R-:W-:Y:S06]  /*a25f0*/  HMMA.1688.F32.TF32 R112, R84.reuse, R216, R112 ;  /* 0x000000d85470723c */ /* 0x048fec0000081070 */
[C---:B--2---:R-:W-:Y:S06]  /*a2600*/  HMMA.1688.F32.TF32 R116, R84.reuse, R220, R116 ;  /* 0x000000dc5474723c */ /* 0x044fec0000081074 */
[----:B----4-:R-:W-:Y:S06]  /*a2610*/  HMMA.1688.F32.TF32 R128, R84, R4, R128 ;  /* 0x000000045480723c */ /* 0x010fec0000081080 */
[C---:B------:R-:W-:Y:S06]  /*a2620*/  HMMA.1688.F32.TF32 R136, R12.reuse, R208, R136 ;  /* 0x000000d00c88723c */ /* 0x040fec0000081088 */
[C---:B------:R-:W-:Y:S06]  /*a2630*/  HMMA.1688.F32.TF32 R144, R12.reuse, R216, R144 ;  /* 0x000000d80c90723c */ /* 0x040fec0000081090 */
[C---:B------:R-:W-:Y:S06]  /*a2640*/  HMMA.1688.F32.TF32 R152, R12.reuse, R224, R152 ;  /* 0x000000e00c98723c */ /* 0x040fec0000081098 */
[C---:B------:R-:W-:Y:S06]  /*a2650*/  HMMA.1688.F32.TF32 R148, R12.reuse, R220, R148 ;  /* 0x000000dc0c94723c */ /* 0x040fec0000081094 */
[----:B------:R-:W-:Y:S06]  /*a2660*/  HMMA.1688.F32.TF32 R140, R12, R212, R140 ;  /* 0x000000d40c8c723c */ /* 0x000fec000008108c */
[C---:B------:R-:W-:Y:S05]  /*a2670*/  HMMA.1688.F32.TF32 R12, R84.reuse, R8, R132 ;  /* 0x00000008540c723c */ /* 0x040fea0000081084 */
        /* <DEDUP_REMOVED lines=21> */
[----:B------:R-:W-:Y:S04]  /*a27d0*/  STL.64 [R1+0x420], R116 ;  /* 0x0004207401007387 */ /* 0x000fe80000100a00 */
[----:B------:R-:W-:Y:S01]  /*a27e0*/  STL.64 [R1+0x428], R118 ;  /* 0x0004287601007387 */ /* 0x000fe20000100a00 */
[----:B------:R-:W-:Y:S03]  /*a27f0*/  HMMA.1688.F32.TF32 R84, R84, R208, R104 ;  /* 0x000000d05454723c */ /* 0x000fe60000081068 */
[----:B------:R-:W-:Y:S04]  /*a2800*/  STL.64 [R1+0x410], R112 ;  /* 0x0004107001007387 */ /* 0x000fe80000100a00 */
[----:B------:R-:W-:Y:S09]  /*a2810*/  STL.64 [R1+0x418], R114 ;  /* 0x0004187201007387 */ /* 0x000ff20000100a00 */
[----:B------:R-:W-:Y:S04]  /*a2820*/  STL.64 [R1+0x400], R12 ;  /* 0x0004000c01007387 */ /* 0x000fe80000100a00 */
[----:B------:R1:W-:Y:S02]  /*a2830*/  STL.64 [R1+0x408], R14 ;  /* 0x0004080e01007387 */ /* 0x0003e40000100a00 */
[C---:B-1----:R-:W-:Y:S02]  /*a2840*/  HMMA.1688.F32.TF32 R12, R88.reuse, R4, R96 ;  /* 0x00000004580c723c */ /* 0x042fe40000081060 */
[----:B------:R-:W-:Y:S04]  /*a2850*/  STL.64 [R1+0x280], R84 ;  /* 0x0002805401007387 */ /* 0x000fe80000100a00 */
[----:B------:R-:W-:Y:S01]  /*a2860*/  STL.64 [R1+0x288], R86 ;  /* 0x0002885601007387 */ /* 0x000fe20000100a00 */
[C---:B------:R-:W-:Y:S03]  /*a2870*/  HMMA.1688.F32.TF32 R96, R88.reuse, R228, R244 ;  /* 0x000000e45860723c */ /* 0x040fe600000810f4 */
[----:B------:R-:W-:Y:S04]  /*a2880*/  STL.64 [R1+0x270], R100 ;  /* 0x0002706401007387 */ /* 0x000fe80000100a00 */
[----:B------:R-:W-:Y:S04]  /*a2890*/  STL.64 [R1+0x278], R102 ;  /* 0x0002786601007387 */ /* 0x000fe80000100a00 */
[----:B------:R-:W-:Y:S04]  /*a28a0*/  LDS R84, [R3+UR14+0x18300] ;  /* 0x0183000e03547984 */ /* 0x000fe80008000800 */
[----:B------:R-:W-:Y:S04]  /*a28b0*/  LDS R86, [R3+UR14+0x1a300] ;  /* 0x01a3000e03567984 */ /* 0x000fe80008000800 */
[----:B------:R-:W-:Y:S04]  /*a28c0*/  STL.64 [R1+0x3f0], R12 ;  /* 0x0003f00c01007387 */ /* 0x000fe80000100a00 */
[----:B------:R1:W-:Y:S04]  /*a28d0*/  STL.64 [R1+0x3f8], R14 ;  /* 0x0003f80e01007387 */ /* 0x0003e80000100a00 */
[----:B------:R-:W-:Y:S04]  /*a28e0*/  LDS R85, [R252+UR14+0x18300] ;  /* 0x0183000efc557984 */ /* 0x000fe80008000800 */
[----:B------:R-:W2:Y:S01]  /*a28f0*/  LDS R87, [R252+UR14+0x1a300] ;  /* 0x01a3000efc577984 */ /* 0x000ea20008000800 */
[C---:B-1----:R-:W-:Y:S03]  /*a2900*/  HMMA.1688.F32.TF32 R12, R88.reuse, R224, R240 ;  /* 0x000000e0580c723c */ /* 0x042fe600000810f0 */
[----:B------:R-:W-:Y:S03]  /*a2910*/  STL.64 [R1+0x3e0], R96 ;  /* 0x0003e06001007387 */ /* 0x000fe60000100a00 */
[C---:B------:R-:W-:Y:S01]  /*a2920*/  HMMA.1688.F32.TF32 R100, R88.reuse, R220, R172 ;  /* 0x000000dc5864723c */ /* 0x040fe200000810ac */
[----:B------:R1:W-:Y:S05]  /*a2930*/  STL.64 [R1+0x3e8], R98 ;  /* 0x0003e86201007387 */ /* 0x0003ea0000100a00 */
[C---:B-1----:R-:W-:Y:S11]  /*a2940*/  HMMA.1688.F32.TF32 R96, R88.reuse, R216, R168 ;  /* 0x000000d85860723c */ /* 0x042ff600000810a8 */
[----:B------:R-:W-:Y:S04]  /*a2950*/  STL.64 [R1+0x750], R12 ;  /* 0x0007500c01007387 */ /* 0x000fe80000100a00 */
[----:B------:R1:W-:Y:S02]  /*a2960*/  STL.64 [R1+0x758], R14 ;  /* 0x0007580e01007387 */ /* 0x0003e40000100a00 */
[----:B-1----:R-:W-:Y:S02]  /*a2970*/  HMMA.1688.F32.TF32 R12, R88, R212, R232 ;  /* 0x000000d4580c723c */ /* 0x002fe400000810e8 */
[----:B------:R-:W-:Y:S04]  /*a2980*/  STL.64 [R1+0x740], R100 ;  /* 0x0007406401007387 */ /* 0x000fe80000100a00 */
[----:B------:R-:W-:Y:S04]  /*a2990*/  STL.64 [R1+0x748], R102 ;  /* 0x0007486601007387 */ /* 0x000fe80000100a00 */
[----:B------:R-:W3:Y:S04]  /*a29a0*/  LDL.LU R168, [R1+0x2f0] ;  /* 0x0002f00001a87983 */ /* 0x000ee80000300800 */
[----:B------:R1:W-:Y:S04]  /*a29b0*/  STL.64 [R1+0x730], R96 ;  /* 0x0007306001007387 */ /* 0x0003e80000100a00 */
[----:B------:R4:W-:Y:S05]  /*a29c0*/  STL.64 [R1+0x738], R98 ;  /* 0x0007386201007387 */ /* 0x0009ea0000100a00 */
        /* <DEDUP_REMOVED lines=86> */
[----:B---3--:R-:W-:Y:S06]  /*a2f30*/  HMMA.1688.F32.TF32 R156, R88, R208, R156 ;  /* 0x000000d0589c723c */ /* 0x008fec000008109c */
[C---:B----4-:R-:W-:Y:S06]  /*a2f40*/  HMMA.1688.F32.TF32 R88, R80.reuse, R8, R152 ;  /* 0x000000085058723c */ /* 0x050fec0000081098 */
[C---:B------:R-:W-:Y:S11]  /*a2f50*/  HMMA.1688.F32.TF32 R12, R80.reuse, R4, R148 ;  /* 0x00000004500c723c */ /* 0x040ff60000081094 */
        /* <DEDUP_REMOVED lines=16> */
[----:B--2---:R-:W-:Y:S01]  /*a3060*/  HMMA.1688.F32.TF32 R12, R80, R208, R124 ;  /* 0x000000d0500c723c */ /* 0x004fe2000008107c */
[----:B------:R-:W-:Y:S04]  /*a3070*/  STL.64 [R1+0x940], R132 ;  /* 0x0009408401007387 */ /* 0x000fe80000100a00 */
[----:B------:R-:W-:Y:S01]  /*a3080*/  STL.64 [R1+0x948], R134 ;  /* 0x0009488601007387 */ /* 0x000fe20000100a00 */
[C---:B------:R-:W-:Y:S11]  /*a3090*/  HMMA.1688.F32.TF32 R80, R92.reuse, R8, R120 ;  /* 0x000000085c50723c */ /* 0x040ff60000081078 */
        /* <DEDUP_REMOVED lines=9> */
[C---:B-1----:R-:W-:Y:S03]  /*a3130*/  HMMA.1688.F32.TF32 R12, R92.reuse, R4, R116 ;  /* 0x000000045c0c723c */ /* 0x042fe60000081074 */
[----:B------:R-:W-:Y:S04]  /*a3140*/  STL.64 [R1+0x6e0], R80 ;  /* 0x0006e05001007387 */ /* 0x000fe80000100a00 */
[----:B------:R-:W-:Y:S04]  /*a3150*/  STL.64 [R1+0x6e8], R82 ;  /* 0x0006e85201007387 */ /* 0x000fe80000100a00 */
[----:B------:R-:W1:Y:S04]  /*a3160*/  LDS R91, [R2+UR14+0x1a380] ;  /* 0x01a3800e025b7984 */ /* 0x000e680008000800 */
[----:B------:R-:W-:Y:S04]  /*a3170*/  LDS R80, [R3+UR14+0x18380] ;  /* 0x0183800e03507984 */ /* 0x000fe80008000800 */
[----:B------:R-:W-:Y:S04]  /*a3180*/  LDS R82, [R3+UR14+0x1a380] ;  /* 0x01a3800e03527984 */ /* 0x000fe80008000800 */
[----:B------:R-:W-:Y:S04]  /*a3190*/  STL.64 [R1+0x6d0], R12 ;  /* 0x0006d00c01007387 */ /* 0x000fe80000100a00 */
[----:B------:R2:W-:Y:S04]  /*a31a0*/  STL.64 [R1+0x6d8], R14 ;  /* 0x0006d80e01007387 */ /* 0x0005e80000100a00 */
        /* <DEDUP_REMOVED lines=10> */
[C---:B--2---:R-:W-:Y:S06]  /*a3250*/  HMMA.1688.F32.TF32 R12, R92.reuse, R216, R100 ;  /* 0x000000d85c0c723c */ /* 0x044fec0000081064 */
[----:B------:R-:W-:Y:S01]  /*a3260*/  HMMA.1688.F32.TF32 R92, R92, R208, R244 ;  /* 0x000000d05c5c723c */ /* 0x000fe200000810f4 */
[----:B------:R-:W-:Y:S04]  /*a3270*/  STL.64 [R1+0x6a0], R104 ;  /* 0x0006a06801007387 */ /* 0x000fe80000100a00 */
[----:B------:R-:W-:-:S12]  /*a3280*/  STL.64 [R1+0x6a8], R106 ;  /* 0x0006a86a01007387 */ /* 0x000fd80000100a00 */
[----:B------:R-:W-:Y:S04]  /*a3290*/  STL.64 [R1+0x690], R12 ;  /* 0x0006900c01007387 */ /* 0x000fe80000100a00 */
[----:B------:R2:W-:Y:S04]  /*a32a0*/  STL.64 [R1+0x698], R14 ;  /* 0x0006980e01007387 */ /* 0x0005e80000100a00 */
[----:B------:R-:W-:Y:S04]  /*a32b0*/  STL.64 [R1+0x680], R96 ;  /* 0x0006806001007387 */ /* 0x000fe80000100a00 */
[----:B------:R4:W-:Y:S01]  /*a32c0*/  STL.64 [R1+0x688], R98 ;  /* 0x0006886201007387 */ /* 0x0009e20000100a00 */
[C---:B--2---:R-:W-:Y:S03]  /*a32d0*/  HMMA.1688.F32.TF32 R12, R84.reuse, R8, R240 ;  /* 0x00000008540c723c */ /* 0x044fe600000810f0 */
[----:B------:R-:W-:Y:S04]  /*a32e0*/  STL.64 [R1+0x390], R92 ;  /* 0x0003905c01007387 */ /* 0x000fe80000100a00 */
[----:B------:R2:W-:Y:S01]  /*a32f0*/  STL.64 [R1+0x398], R94 ;  /* 0x0003985e01007387 */ /* 0x0005e20000100a00 */
[C---:B----4-:R-:W-:Y:S06]  /*a3300*/  HMMA.1688.F32.TF32 R96, R84.reuse, R4, R172 ;  /* 0x000000045460723c */ /* 0x050fec00000810ac */
[C---:B--2---:R-:W-:Y:S09]  /*a3310*/  HMMA.1688.F32.TF32 R92, R84.reuse, R228, R168 ;  /* 0x000000e4545c723c */ /* 0x044ff200000810a8 */
[----:B------:R-:W-:Y:S04]  /*a3320*/  STL.64 [R1+0x380], R12 ;  /* 0x0003800c01007387 */ /* 0x000fe80000100a00 */
[----:B------:R-:W-:Y:S04]  /*a3330*/  STL.64 [R1+0x388], R14 ;  /* 0x0003880e01007387 */ /* 0x000fe80000100a00 */
[----:B------:R-:W-:Y:S04]  /*a3340*/  STL.64 [R1+0x370], R96 ;  /* 0x0003706001007387 */ /* 0x000fe80000100a00 */
[----:B------:R-:W-:Y:S04]  /*a3350*/  STL.64 [R1+0x378], R98 ;  /* 0x0003786201007387 */ /* 0x000fe80000100a00 */
[----:B------:R-:W-:Y:S04]  /*a3360*/  LDS R12, [R0+UR14+0x18400] ;  /* 0x0184000e000c7984 */ /* 0x000fe80008000800 */
[----:B------:R-:W-:Y:S04]  /*a3370*/  STL.64 [R1+0x670], R92 ;  /* 0x0006705c01007387 */ /* 0x000fe80000100a00 */
[----:B------:R2:W-:Y:S04]  /*a3380*/  STL.64 [R1+0x678], R94 ;  /* 0x0006785e01007387 */ /* 0x0005e80000100a00 */
[----:B------:R-:W-:Y:S04]  /*a3390*/  LDS R14, [R0+UR14+0x1a400] ;  /* 0x01a4000e000e7984 */ /* 0x000fe80008000800 */
[----:B------:R-:W-:Y:S01]  /*a33a0*/  LDS R13, [R2+UR14+0x18400] ;  /* 0x0184000e020d7984 */ /* 0x000fe20008000800 */
[----:B--2---:R-:W-:Y:S03]  /*a33b0*/  HMMA.1688.F32.TF32 R92, R84, R224, R232 ;  /* 0x000000e0545c723c */ /* 0x004fe600000810e8 */
[----:B------:R-:W2:Y:S04]  /*a33c0*/  LDL.LU R232, [R1+0xe20] ;  /* 0x000e200001e87983 */ /* 0x000ea80000300800 */
[----:B------:R-:W4:-:S15]  /*a33d0*/  LDS R15, [R2+UR14+0x1a400] ;  /* 0x01a4000e020f7984 */ /* 0x000f1e0008000800 */
[----:B------:R-:W-:-:S01]  /*a33e0*/  NOP ;  /* 0x0000000000007918 */ /* 0x000fc20000000000 */
        /* <DEDUP_REMOVED lines=89> */
[C---:B-1----:R-:W-:Y:S06]  /*a3980*/  HMMA.1688.F32.TF32 R128, R88.reuse, R216, R128 ;  /* 0x000000d85880723c */ /* 0x042fec0000081080 */
[----:B---3--:R-:W-:Y:S06]  /*a3990*/  HMMA.1688.F32.TF32 R140, R88, R228, R140 ;  /* 0x000000e4588c723c */ /* 0x008fec000008108c */
[C---:B--2---:R-:W-:Y:S06]  /*a39a0*/  HMMA.1688.F32.TF32 R152, R84.reuse, R208, R152 ;  /* 0x000000d05498723c */ /* 0x044fec0000081098 */
[C---:B----4-:R-:W-:Y:S01]  /*a39b0*/  HMMA.1688.F32.TF32 R92, R84.reuse, R220, R108 ;  /* 0x000000dc545c723c */ /* 0x050fe2000008106c */
[----:B------:R-:W-:Y:S04]  /*a39c0*/  LDS R108, [R3+UR14+0x18400] ;  /* 0x0184000e036c7984 */ /* 0x000fe80008000800 */
[----:B------:R-:W-:Y:S04]  /*a39d0*/  LDS R110, [R3+UR14+0x1a400] ;  /* 0x01a4000e036e7984 */ /* 0x000fe80008000800 */
[----:B------:R-:W-:Y:S04]  /*a39e0*/  LDS R109, [R252+UR14+0x18400] ;  /* 0x0184000efc6d7984 */ /* 0x000fe80008000800 */
[----:B------:R-:W1:Y:S01]  /*a39f0*/  LDS R111, [R252+UR14+0x1a400] ;  /* 0x01a4000efc6f7984 */ /* 0x000e620008000800 */
[C---:B------:R-:W-:Y:S09]  /*a3a00*/  HMMA.1688.F32.TF32 R160, R84.reuse, R216, R160 ;  /* 0x000000d854a0723c */ /* 0x040ff200000810a0 */
[----:B------:R-:W-:Y:S04]  /*a3a10*/  STL.64 [R1+0x650], R92 ;  /* 0x0006505c01007387 */ /* 0x000fe80000100a00 */
[----:B------:R2:W-:Y:S02]  /*a3a20*/  STL.64 [R1+0x658], R94 ;  /* 0x0006585e01007387 */ /* 0x0005e40000100a00 */
[----:B--2---:R-:W-:Y:S06]  /*a3a30*/  HMMA.1688.F32.TF32 R92, R84, R212, R156 ;  /* 0x000000d4545c723c */ /* 0x004fec000008109c */
[C---:B------:R-:W-:Y:S02]  /*a3a40*/  HMMA.1688.F32.TF32 R84, R88.reuse, R8, R148 ;  /* 0x000000085854723c */ /* 0x040fe40000081094 */
[----:B------:R-:W-:Y:S04]  /*a3a50*/  STL.64 [R1+0x640], R160 ;  /* 0x000640a001007387 */ /* 0x000fe80000100a00 */
[----:B------:R-:W-:Y:S11]  /*a3a60*/  STL.64 [R1+0x648], R162 ;  /* 0x000648a201007387 */ /* 0x000ff60000100a00 */
[----:B------:R-:W-:Y:S04]  /*a3a70*/  STL.64 [R1+0x630], R92 ;  /* 0x0006305c01007387 */ /* 0x000fe80000100a00 */
[----:B------:R2:W-:Y:S04]  /*a3a80*/  STL.64 [R1+0x638], R94 ;  /* 0x0006385e01007387 */ /* 0x0005e80000100a00 */
[----:B------:R-:W-:Y:S04]  /*a3a90*/  STL.64 [R1+0x360], R152 ;  /* 0x0003609801007387 */ /* 0x000fe80000100a00 */
[----:B------:R-:W-:Y:S01]  /*a3aa0*/  STL.64 [R1+0x368], R154 ;  /* 0x0003689a01007387 */ /* 0x000fe20000100a00 */
[C---:B--2---:R-:W-:Y:S03]  /*a3ab0*/  HMMA.1688.F32.TF32 R92, R88.reuse, R4, R144 ;  /* 0x00000004585c723c */ /* 0x044fe60000081090 */
[----:B------:R-:W-:Y:S04]  /*a3ac0*/  STL.64 [R1+0x350], R84 ;  /* 0x0003505401007387 */ /* 0x000fe80000100a00 */
[----:B------:R2:W-:Y:S02]  /*a3ad0*/  STL.64 [R1+0x358], R86 ;  /* 0x0003585601007387 */ /* 0x0005e40000100a00 */
[----:B--2---:R-:W-:-:S14]  /*a3ae0*/  HMMA.1688.F32.TF32 R84, R88, R224, R136 ;  /* 0x000000e05854723c */ /* 0x004fdc0000081088 */
[----:B------:R-:W-:Y:S04]  /*a3af0*/  STL.64 [R1+0x340], R92 ;  /* 0x0003405c01007387 */ /* 0x000fe80000100a00 */
[----:B------:R2:W-:Y:S04]  /*a3b00*/  STL.64 [R1+0x348], R94 ;  /* 0x0003485e01007387 */ /* 0x0005e80000100a00 */
[----:B------:R-:W-:Y:S04]  /*a3b10*/  STL.64 [R1+0x330], R140 ;  /* 0x0003308c01007387 */ /* 0x000fe80000100a00 */
[----:B------:R-:W-:Y:S01]  /*a3b20*/  STL.64 [R1+0x338], R142 ;  /* 0x0003388e01007387 */ /* 0x000fe20000100a00 */
[C---:B--2---:R-:W-:Y:S03]  /*a3b30*/  HMMA.1688.F32.TF32 R92, R88.reuse, R220, R132 ;  /* 0x000000dc585c723c */ /* 0x044fe60000081084 */
[----:B------:R-:W-:Y:S04]  /*a3b40*/  STL.64 [R1+0x320], R84 ;  /* 0x0003205401007387 */ /* 0x000fe80000100a00 */
[----:B------:R2:W-:Y:S04]  /*a3b50*/  STL.64 [R1+0x328], R86 ;  /* 0x0003285601007387 */ /* 0x0005e80000100a00 */
[----:B------:R-:W-:Y:S04]  /*a3b60*/  LDS R140, [R0+UR14+0x18480] ;  /* 0x0184800e008c7984 */ /* 0x000fe80008000800 */
[----:B------:R-:W-:Y:S01]  /*a3b70*/  LDS R142, [R0+UR14+0x1a480] ;  /* 0x01a4800e008e7984 */ /* 0x000fe20008000800 */
[C---:B--2---:R-:W-:Y:S03]  /*a3b80*/  HMMA.1688.F32.TF32 R84, R88.reuse, R212, R124 ;  /* 0x000000d45854723c */ /* 0x044fe6000008107c */
[----:B------:R-:W-:Y:S04]  /*a3b90*/  LDS R141, [R2+UR14+0x18480] ;  /* 0x0184800e028d7984 */ /* 0x000fe80008000800 */
[----:B------:R-:W2:Y:S04]  /*a3ba0*/  LDS R143, [R2+UR14+0x1a480] ;  /* 0x01a4800e028f7984 */ /* 0x000ea80008000800 */
[----:B------:R-:W-:Y:S04]  /*a3bb0*/  STL.64 [R1+0x310], R92 ;  /* 0x0003105c01007387 */ /* 0x000fe80000100a00 */
[----:B------:R3:W-:Y:S04]  /*a3bc0*/  STL.64 [R1+0x318], R94 ;  /* 0x0003185e01007387 */ /* 0x0007e80000100a00 */
[----:B------:R-:W-:Y:S04]  /*a3bd0*/  STL.64 [R1+0x300], R128 ;  /* 0x0003008001007387 */ /* 0x000fe80000100a00 */
[----:B------:R-:W-:Y:S01]  /*a3be0*/  STL.64 [R1+0x308], R130 ;  /* 0x0003088201007387 */ /* 0x000fe20000100a00 */
[----:B---3--:R-:W-:Y:S03]  /*a3bf0*/  HMMA.1688.F32.TF32 R92, R88, R208, R120 ;  /* 0x000000d0585c723c */ /* 0x008fe60000081078 */
[----:B------:R-:W-:Y:S04]  /*a3c00*/  STL.64 [R1+0x2f0], R84 ;  /* 0x0002f05401007387 */ /* 0x000fe80000100a00 */
[----:B------:R3:W-:Y:S01]  /*a3c10*/  STL.64 [R1+0x2f8], R86 ;  /* 0x0002f85601007387 */ /* 0x0007e20000100a00 */
[C---:B------:R-:W-:Y:S06]  /*a3c20*/  HMMA.1688.F32.TF32 R88, R80.reuse, R8, R116 ;  /* 0x000000085058723c */ /* 0x040fec0000081074 */
[C---:B---3--:R-:W-:Y:S09]  /*a3c30*/  HMMA.1688.F32.TF32 R84, R80.reuse, R4, R112 ;  /* 0x000000045054723c */ /* 0x048ff20000081070 */
[----:B------:R-:W-:Y:S04]  /*a3c40*/  STL.64 [R1+0x260], R92 ;  /* 0x0002605c01007387 */ /* 0x000fe80000100a00 */
[----:B------:R-:W-:Y:S04]  /*a3c50*/  STL.64 [R1+0x268], R94 ;  /* 0x0002685e01007387 */ /* 0x000fe80000100a00 */
[----:B------:R-:W-:Y:S04]  /*a3c60*/  STL.64 [R1+0x2e0], R88 ;  /* 0x0002e05801007387 */ /* 0x000fe80000100a00 */
[----:B------:R-:W-:Y:S04]  /*a3c70*/  STL.64 [R1+0x2e8], R90 ;  /* 0x0002e85a01007387 */ /* 0x000fe80000100a00 */
[----:B------:R-:W-:Y:S04]  /*a3c80*/  STL.64 [R1+0x2d0], R84 ;  /* 0x0002d05401007387 */ /* 0x000fe80000100a00 */
[----:B------:R3:W-:Y:S02]  /*a3c90*/  STL.64 [R1+0x2d8], R86 ;  /* 0x0002d85601007387 */ /* 0x0007e40000100a00 */
[C---:B---3--:R-:W-:Y:S06]  /*a3ca0*/  HMMA.1688.F32.TF32 R84, R80.reuse, R228, R104 ;  /* 0x000000e45054723c */ /* 0x048fec0000081068 */
[C---:B------:R-:W-:Y:S06]  /*a3cb0*/  HMMA.1688.F32.TF32 R92, R80.reuse, R224, R100 ;  /* 0x000000e0505c723c */ /* 0x040fec0000081064 */
[C---:B------:R-:W-:Y:S11]  /*a3cc0*/  HMMA.1688.F32.TF32 R88, R80.reuse, R220, R96 ;  /* 0x000000dc5058723c */ /* 0x040ff60000081060 */
[----:B------:R-:W-:Y:S04]  /*a3cd0*/  STL.64 [R1+0x620], R84 ;  /* 0x0006205401007387 */ /* 0x000fe80000100a00 */
[----:B------:R3:W-:Y:S02]  /*a3ce0*/  STL.64 [R1+0x628], R86 ;  /* 0x0006285601007387 */ /* 0x0007e40000100a00 */
[C---:B---3--:R-:W-:Y:S02]  /*a3cf0*/  HMMA.1688.F32.TF32 R84, R80.reuse, R216, R244 ;  /* 0x000000d85054723c */ /* 0x048fe400000810f4 */
[----:B------:R-:W-:Y:S04]  /*a3d00*/  STL.64 [R1+0x610], R92 ;  /* 0x0006105c01007387 */ /* 0x000fe80000100a00 */
[----:B------:R3:W-:Y:S04]  /*a3d10*/  STL.64 [R1+0x618], R94 ;  /* 0x0006185e01007387 */ /* 0x0007e80000100a00 */
[----:B------:R-:W-:Y:S04]  /*a3d20*/  STL.64 [R1+0x600], R88 ;  /* 0x0006005801007387 */ /* 0x000fe80000100a00 */
[----:B------:R4:W-:Y:S01]  /*a3d30*/  STL.64 [R1+0x608], R90 ;  /* 0x0006085a01007387 */ /* 0x0009e20000100a00 */
[C---:B---3--:R-:W-:Y:S08]  /*a3d40*/  HMMA.1688.F32.TF32 R92, R80.reuse, R212, R240 ;  /* 0x000000d4505c723c */ /* 0x048ff000000810f0 */
[----:B------:R-:W-:Y:S01]  /*a3d50*/  STL.64 [R1+0x5f0], R84 ;  /* 0x0005f05401007387 */ /* 0x000fe20000100a00 */
[----:B----4-:R-:W-:Y:S03]  /*a3d60*/  HMMA.1688.F32.TF32 R88, R80, R208, R172 ;  /* 0x000000d05058723c */ /* 0x010fe600000810ac */
[----:B------:R3:W-:Y:S03]  /*a3d70*/  STL.64 [R1+0x5f8], R86 ;  /* 0x0005f85601007387 */ /* 0x0007e60000100a00 */
[C---:B---3--:R-:W-:Y:S08]  /*a3d80*/  HMMA.1688.F32.TF32 R84, R12.reuse, R8, R168 ;  /* 0x000000080c54723c */ /* 0x048ff000000810a8 */
[----:B------:R-:W-:Y:S04]  /*a3d90*/  STL.64 [R1+0x5e0], R92 ;  /* 0x0005e05c01007387 */ /* 0x000fe80000100a00 */
[----:B------:R-:W-:Y:S05]  /*a3da0*/  STL.64 [R1+0x5e8], R94 ;  /* 0x0005e85e01007387 */ /* 0x000fea0000100a00 */
[----:B------:R-:W-:Y:S04]  /*a3db0*/  STL.64 [R1+0x2c0], R88 ;  /* 0x0002c05801007387 */ /* 0x000fe80000100a00 */
[----:B------:R-:W-:Y:S04]  /*a3dc0*/  STL.64 [R1+0x2c8], R90 ;  /* 0x0002c85a01007387 */ /* 0x000fe80000100a00 */
[----:B------:R-:W3:Y:S04]  /*a3dd0*/  LDL.LU R96, [R1+0x910] ;  /* 0x0009100001607983 */ /* 0x000ee80000300800 */
[----:B------:R-:W-:Y:S04]  /*a3de0*/  STL.64 [R1+0x230], R84 ;  /* 0x0002305401007387 */ /* 0x000fe80000100a00 */
[----:B------:R4:W-:Y:S04]  /*a3df0*/  STL.64 [R1+0x238], R86 ;  /* 0x0002385601007387 */ /* 0x0009e80000100a00 */
        /* <DEDUP_REMOVED lines=31> */
[C---:B------:R-:W-:Y:S03]  /*a3ff0*/  HMMA.1688.F32.TF32 R80, R12.reuse, R4, R232 ;  /* 0x000000040c50723c */ /* 0x040fe600000810e8 */
[----:B------:R-:W2:Y:S04]  /*a4000*/  LDL.LU R232, [R1+0x1220] ;  /* 0x0012200001e87983 */ /* 0x000ea80000300800 */
[----:B------:R-:W2:Y:S04]  /*a4010*/  LDL.LU R233, [R1+0x1224] ;  /* 0x0012240001e97983 */ /* 0x000ea80000300800 */
[----:B------:R-:W2:Y:S04]  /*a4020*/  LDL.LU R234, [R1+0x1228] ;  /* 0x0012280001ea7983 */ /* 0x000ea80000300800 */
[----:B------:R-:W2:Y:S08]  /*a4030*/  LDL.LU R235, [R1+0x122c] ;  /* 0x00122c0001eb7983 */ /* 0x000eb00000300800 */
[----:B------:R4:W-:Y:S04]  /*a4040*/  STL.64 [R1+0x7718], R82 ;  /* 0x0077185201007387 */ /* 0x0009e80000100a00 */
[----:B------:R4:W-:Y:S02]  /*a4050*/  STL.64 [R1+0x7710], R80 ;  /* 0x0077105001007387 */ /* 0x0009e40000100a00 */
[----:B----4-:R-:W-:-:S15]  /*a4060*/  HMMA.1688.F32.TF32 R84, R12, R228, R112 ;  /* 0x000000e40c54723c */ /* 0x010fde0000081070 */
[----:B------:R-:W-:-:S09]  /*a4070*/  NOP ;  /* 0x0000000000007918 */ /* 0x000fd20000000000 */
[----:B------:R-:W-:Y:S01]  /*a4080*/  IMAD.MOV.U32 R83, RZ, RZ, R84 ;  /* 0x000000ffff537224 */ /* 0x000fe200078e0054 */
[----:B------:R-:W-:Y:S01]  /*a4090*/  MOV R81, R86 ;  /* 0x0000005600517202 */ /* 0x000fe20000000f00 */
[----:B------:R-:W-:Y:S02]  /*a40a0*/  IMAD.MOV.U32 R82, RZ, RZ, R85 ;  /* 0x000000ffff527224 */ /* 0x000fe400078e0055 */
[----:B------:R-:W-:Y:S02]  /*a40b0*/  IMAD.MOV.U32 R80, RZ, RZ, R87 ;  /* 0x000000ffff507224 */ /* 0x000fe400078e0057 */
[C---:B---3--:R-:W-:Y:S03]  /*a40c0*/  HMMA.1688.F32.TF32 R84, R12.reuse, R224, R104 ;  /* 0x000000e00c54723c */ /* 0x048fe60000081068 */
[----:B------:R-:W-:Y:S04]  /*a40d0*/  STL [R1+0x778c], R80 ;  /* 0x00778c5001007387 */ /* 0x000fe80000100800 */
[----:B------:R-:W-:Y:S04]  /*a40e0*/  STL [R1+0x7788], R81 ;  /* 0x0077885101007387 */ /* 0x000fe80000100800 */
[----:B------:R-:W-:Y:S04]  /*a40f0*/  STL [R1+0x7784], R82 ;  /* 0x0077845201007387 */ /* 0x000fe80000100800 */
[----:B------:R2:W-:Y:S01]  /*a4100*/  STL [R1+0x7780], R83 ;  /* 0x0077805301007387 */ /* 0x0005e20000100800 */
[C---:B------:R-:W-:Y:S07]  /*a4110*/  HMMA.1688.F32.TF32 R88, R12.reuse, R216, R96 ;  /* 0x000000d80c58723c */ /* 0x040fee0000081060 */
[----:B------:R-:W-:Y:S01]  /*a4120*/  STL.64 [R1+0x5c0], R84 ;  /* 0x0005c05401007387 */ /* 0x000fe20000100a00 */
[C---:B--2---:R-:W-:Y:S03]  /*a4130*/  HMMA.1688.F32.TF32 R80, R12.reuse, R220, R100 ;  /* 0x000000dc0c50723c */ /* 0x044fe60000081064 */
[----:B------:R2:W-:Y:S03]  /*a4140*/  STL.64 [R1+0x5c8], R86 ;  /* 0x0005c85601007387 */ /* 0x0005e60000100a00 */
[----:B--2---:R-:W-:-:S15]  /*a4150*/  HMMA.1688.F32.TF32 R84, R12, R212, R244 ;  /* 0x000000d40c54723c */ /* 0x004fde00000810f4 */
[----:B------:R-:W-:-:S02]  /*a4160*/  NOP ;  /* 0x0000000000007918 */ /* 0x000fc40000000000 */
[----:B------:R-:W-:Y:S04]  /*a4170*/  STL.64 [R1+0x920], R80 ;  /* 0x0009205001007387 */ /* 0x000fe80000100a00 */
[----:B------:R2:W-:Y:S04]  /*a4180*/  STL.64 [R1+0x928], R82 ;  /* 0x0009285201007387 */ /* 0x0005e80000100a00 */
[----:B------:R-:W-:Y:S04]  /*a4190*/  STL.64 [R1+0x910], R88 ;  /* 0x0009105801007387 */ /* 0x000fe80000100a00 */
[----:B------:R-:W-:Y:S01]  /*a41a0*/  STL.64 [R1+0x918], R90 ;  /* 0x0009185a01007387 */ /* 0x000fe20000100a00 */
[----:B--2---:R-:W-:Y:S01]  /*a41b0*/  MOV R82, R86 ;  /* 0x0000005600527202 */ /* 0x004fe20000000f00 */
[----:B------:R-:W-:-:S02]  /*a41c0*/  IMAD.MOV.U32 R83, RZ, RZ, R87 ;  /* 0x000000ffff537224 */ /* 0x000fc400078e0057 */
[----:B------:R-:W-:Y:S02]  /*a41d0*/  IMAD.MOV.U32 R80, RZ, RZ, R84 ;  /* 0x000000ffff507224 */ /* 0x000fe400078e0054 */
[----:B------:R-:W-:Y:S01]  /*a41e0*/  IMAD.MOV.U32 R81, RZ, RZ, R85 ;  /* 0x000000ffff517224 */ /* 0x000fe200078e0055 */
[----:B------:R-:W-:Y:S04]  /*a41f0*/  STL.64 [R1+0x7798], R82 ;  /* 0x0077985201007387 */ /* 0x000fe80000100a00 */
[----:B------:R2:W-:Y:S01]  /*a4200*/  STL.64 [R1+0x7790], R80 ;  /* 0x0077905001007387 */ /* 0x0005e20000100a00 */
[----:B-1----:R-:W-:Y:S06]  /*a4210*/  HMMA.1688.F32.TF32 R84, R108, R4, R168 ;  /* 0x000000046c54723c */ /* 0x002fec00000810a8 */
[----:B--2---:R-:W-:Y:S01]  /*a4220*/  HMMA.1688.F32.TF32 R80, R12, R208, R172 ;  /* 0x000000d00c50723c */ /* 0x004fe200000810ac */
[----:B------:R-:W-:Y:S04]  /*a4230*/  LDS R172, [R3+UR14+0x18480] ;  /* 0x0184800e03ac7984 */ /* 0x000fe80008000800 */
[----:B------:R-:W-:Y:S01]  /*a4240*/  LDS R174, [R3+UR14+0x1a480] ;  /* 0x01a4800e03ae7984 */ /* 0x000fe20008000800 */
[C---:B------:R-:W-:Y:S03]  /*a4250*/  HMMA.1688.F32.TF32 R12, R108.reuse, R8, R240 ;  /* 0x000000086c0c723c */ /* 0x040fe600000810f0 */
[----:B------:R-:W-:Y:S03]  /*a4260*/  LDS R173, [R252+UR14+0x18480] ;  /* 0x0184800efcad7984 */ /* 0x000fe60008000800 */
[C---:B------:R-:W-:Y:S01]  /*a4270*/  HMMA.1688.F32.TF32 R88, R108.reuse, R228, R232 ;  /* 0x000000e46c58723c */ /* 0x040fe200000810e8 */
[----:B------:R-:W1:Y:S10]  /*a4280*/  LDS R175, [R252+UR14+0x1a480] ;  /* 0x01a4800efcaf7984 */ /* 0x000e740008000800 */
[----:B------:R-:W-:Y:S04]  /*a4290*/  STL.64 [R1+0x5b0], R80 ;  /* 0x0005b05001007387 */ /* 0x000fe80000100a00 */
[----:B------:R-:W-:Y:S04]  /*a42a0*/  STL.64 [R1+0x5b8], R82 ;  /* 0x0005b85201007387 */ /* 0x000fe80000100a00 */
[----:B------:R-:W-:Y:S04]  /*a42b0*/  STL.64 [R1+0x5a0], R12 ;  /* 0x0005a00c01007387 */ /* 0x000fe80000100a00 */
[----:B------:R-:W-:Y:S04]  /*a42c0*/  STL.64 [R1+0x5a8], R14 ;  /* 0x0005a80e01007387 */ /* 0x000fe80000100a00 */
[----:B------:R-:W-:Y:S04]  /*a42d0*/  STL.64 [R1+0x76c8], R86 ;  /* 0x0076c85601007387 */ /* 0x000fe80000100a00 */
[----:B------:R2:W-:Y:S04]  /*a42e0*/  STL.64 [R1+0x76c0], R84 ;  /* 0x0076c05401007387 */ /* 0x0005e80000100a00 */
        /* <DEDUP_REMOVED lines=33> */
[----:B------:R-:W-:Y:S04]  /*a4500*/  STL.64 [R1+0x76d0], R88 ;  /* 0x0076d05801007387 */ /* 0x000fe80000100a00 */
[----:B------:R-:W-:Y:S04]  /*a4510*/  LDS R12, [R0+UR14+0x18580] ;  /* 0x0185800e000c7984 */ /* 0x000fe80008000800 */
[----:B------:R-:W-:Y:S04]  /*a4520*/  LDS R14, [R0+UR14+0x1a580] ;  /* 0x01a5800e000e7984 */ /* 0x000fe80008000800 */
[----:B------:R-:W-:Y:S04]  /*a4530*/  LDS R13, [R2+UR14+0x18580] ;  /* 0x0185800e020d7984 */ /* 0x000fe80008000800 */
[----:B------:R-:W-:Y:S01]  /*a4540*/  LDS R15, [R2+UR14+0x1a580] ;  /* 0x01a5800e020f7984 */ /* 0x000fe20008000800 */
[C---:B---3--:R-:W-:Y:S03]  /*a4550*/  HMMA.1688.F32.TF32 R92, R108.reuse, R224, R240 ;  /* 0x000000e06c5c723c */ /* 0x048fe600000810f0 */
[----:B------:R-:W3:Y:S04]  /*a4560*/  LDL.LU R240, [R1+0x11c0] ;  /* 0x0011c00001f07983 */ /* 0x000ee80000300800 */
[----:B------:R-:W3:Y:S04]  /*a4570*/  LDL.LU R241, [R1+0x11c4] ;  /* 0x0011c40001f17983 */ /* 0x000ee80000300800 */
[----:B------:R-:W3:Y:S04]  /*a4580*/  LDL.LU R242, [R1+0x11c8] ;  /* 0x0011c80001f27983 */ /* 0x000ee80000300800 */
[----:B------:R-:W3:Y:S08]  /*a4590*/  LDL.LU R243, [R1+0x11cc] ;  /* 0x0011cc0001f37983 */ /* 0x000ef00000300800 */
[----:B------:R-:W-:Y:S04]  /*a45a0*/  STL.64 [R1+0x76e8], R94 ;  /* 0x0076e85e01007387 */ /* 0x000fe80000100a00 */
[----:B------:R1:W-:Y:S01]  /*a45b0*/  STL.64 [R1+0x76e0], R92 ;  /* 0x0076e05c01007387 */ /* 0x0003e20000100a00 */
[C---:B--2---:R-:W-:Y:S03]  /*a45c0*/  HMMA.1688.F32.TF32 R96, R108.reuse, R220, R168 ;  /* 0x000000dc6c60723c */ /* 0x044fe600000810a8 */
[----:B------:R-:W2:Y:S04]  /*a45d0*/  LDL.LU R168, [R1+0x16d0] ;  /* 0x0016d00001a87983 */ /* 0x000ea80000300800 */
[----:B------:R-:W2:Y:S04]  /*a45e0*/  LDL.LU R169, [R1+0x16d4] ;  /* 0x0016d40001a97983 */ /* 0x000ea80000300800 */
[----:B------:R-:W2:Y:S04]  /*a45f0*/  LDL.LU R170, [R1+0x16d8] ;  /* 0x0016d80001aa7983 */ /* 0x000ea80000300800 */
[----:B------:R-:W2:Y:S01]  /*a4600*/  LDL.LU R171, [R1+0x16dc] ;  /* 0x0016dc0001ab7983 */ /* 0x000ea20000300800 */
[C---:B----4-:R-:W-:Y:S06]  /*a4610*/  HMMA.1688.F32.TF32 R100, R108.reuse, R216, R100 ;  /* 0x000000d86c64723c */ /* 0x050fec0000081064 */
[C---:B------:R-:W-:Y:S06]  /*a4620*/  HMMA.1688.F32.TF32 R104, R108.reuse, R212, R104 ;  /* 0x000000d46c68723c */ /* 0x040fec0000081068 */
[----:B------:R-:W-:Y:S06]  /*a4630*/  HMMA.1688.F32.TF32 R108, R108, R208, R116 ;  /* 0x000000d06c6c723c */ /* 0x000fec0000081074 */
[C---:B------:R-:W-:Y:S06]  /*a4640*/  HMMA.1688.F32.TF32 R116, R140.reuse, R4, R232 ;  /* 0x000000048c74723c */ /* 0x040fec00000810e8 */
[C---:B------:R-:W-:Y:S01]  /*a4650*/  HMMA.1688.F32.TF32 R112, R140.reuse, R8, R112 ;  /* 0x000000088c70723c */ /* 0x040fe20000081070 */
[----:B------:R-:W-:Y:S05]  /*a4660*/  STL.64 [R1+0x76f8], R98 ;  /* 0x0076f86201007387 */ /* 0x000fea0000100a00 */
[C---:B------:R-:W-:Y:S01]  /*a4670*/  HMMA.1688.F32.TF32 R120, R140.reuse, R228, R244 ;  /* 0x000000e48c78723c */ /* 0x040fe200000810f4 */
[----:B------:R4:W-:Y:S04]  /*a4680*/  STL.64 [R1+0x76f0], R96 ;  /* 0x0076f06001007387 */ /* 0x0009e80000100a00 */
[----:B------:R-:W-:Y:S04]  /*a4690*/  STL.64 [R1+0x7708], R102 ;  /* 0x0077086601007387 */ /* 0x000fe80000100a00 */
[----:B------:R4:W-:Y:S04]  /*a46a0*/  STL.64 [R1+0x7700], R100 ;  /* 0x0077006401007387 */ /* 0x0009e80000100a00 */
[----:B------:R-:W-:Y:S04]  /*a46b0*/  STL.64 [R1+0x7728], R106 ;  /* 0x0077286a01007387 */ /* 0x000fe80000100a00 */
[----:B------:R-:W-:Y:S04]  /*a46c0*/  STL.64 [R1+0x7720], R104 ;  /* 0x0077206801007387 */ /* 0x000fe80000100a00 */
[----:B------:R-:W-:Y:S04]  /*a46d0*/  STL.64 [R1+0x7738], R110 ;  /* 0x0077386e01007387 */ /* 0x000fe80000100a00 */
[----:B------:R4:W-:Y:S04]  /*a46e0*/  STL.64 [R1+0x7730], R108 ;  /* 0x0077306c01007387 */ /* 0x0009e80000100a00 */
[----:B------:R-:W-:Y:S04]  /*a46f0*/  STL.64 [R1+0x7748], R114 ;  /* 0x0077487201007387 */ /* 0x000fe80000100a00 */
[----:B------:R4:W-:Y:S04]  /*a4700*/  STL.64 [R1+0x7740], R112 ;  /* 0x0077407001007387 */ /* 0x0009e80000100a00 */
[----:B------:R-:W-:Y:S04]  /*a4710*/  STL.64 [R1+0x7758], R118 ;  /* 0x0077587601007387 */ /* 0x000fe80000100a00 */
[----:B------:R4:W-:Y:S04]  /*a4720*/  STL.64 [R1+0x7750], R116 ;  /* 0x0077507401007387 */ /* 0x0009e80000100a00 */
[----:B------:R-:W-:Y:S04]  /*a4730*/  STL.64 [R1+0x7768], R122 ;  /* 0x0077687a01007387 */ /* 0x000fe80000100a00 */
[----:B------:R-:W-:Y:S04]  /*a4740*/  STL.64 [R1+0x7760], R120 ;  /* 0x0077607801007387 */ /* 0x000fe80000100a00 */
[----:B------:R-:W-:Y:S04]  /*a4750*/  LDS R232, [R3+UR14+0x18500] ;  /* 0x0185000e03e87984 */ /* 0x000fe80008000800 */
[----:B------:R-:W-:Y:S04]  /*a4760*/  LDS R234, [R3+UR14+0x1a500] ;  /* 0x01a5000e03ea7984 */ /* 0x000fe80008000800 */
[----:B------:R-:W-:Y:S04]  /*a4770*/  LDS R233, [R252+UR14+0x18500] ;  /* 0x0185000efce97984 */ /* 0x000fe80008000800 */
[----:B------:R-:W4:Y:S01]  /*a4780*/  LDS R235, [R252+UR14+0x1a500] ;  /* 0x01a5000efceb7984 */ /* 0x000f220008000800 */
[----:B---3--:R-:W-:-:S15]  /*a4790*/  HMMA.1688.F32.TF32 R124, R140, R224, R240 ;  /* 0x000000e08c7c723c */ /* 0x008fde00000810f0 */
[----:B------:R-:W-:-:S08]  /*a47a0*/  NOP ;  /* 0x0000000000007918 */ /* 0x000fd00000000000 */
[----:B------:R-:W-:Y:S04]  /*a47b0*/  STL.64 [R1+0x7778], R126 ;  /* 0x0077787e01007387 */ /* 0x000fe80000100a00 */
[----:B------:R-:W-:Y:S04]  /*a47c0*/  STL.64 [R1+0x7770], R124 ;  /* 0x0077707c01007387 */ /* 0x000fe80000100a00 */
        /* <DEDUP_REMOVED lines=47> */
[----:B-1----:R-:W-:Y:S06]  /*a4ac0*/  HMMA.1688.F32.TF32 R156, R172, R224, R156 ;  /* 0x000000e0ac9c723c */ /* 0x002fec000008109c */
[C---:B---3--:R-:W-:Y:S06]  /*a4ad0*/  HMMA.1688.F32.TF32 R132, R140.reuse, R216, R132 ;  /* 0x000000d88c84723c */ /* 0x048fec0000081084 */
[C---:B----4-:R-:W-:Y:S06]  /*a4ae0*/  HMMA.1688.F32.TF32 R136, R140.reuse, R212, R136 ;  /* 0x000000d48c88723c */ /* 0x050fec0000081088 */
[----:B------:R-:W-:Y:S06]  /*a4af0*/  HMMA.1688.F32.TF32 R140, R140, R208, R200 ;  /* 0x000000d08c8c723c */ /* 0x000fec00000810c8 */
[C---:B------:R-:W-:Y:S05]  /*a4b00*/  HMMA.1688.F32.TF32 R144, R172.reuse, R8, R144 ;  /* 0x00000008ac90723c */ /* 0x040fea0000081090 */
[----:B------:R-:W-:Y:S01]  /*a4b10*/  STL.64 [R1+0x77b8], R134 ;  /* 0x0077b88601007387 */ /* 0x000fe20000100a00 */
[C---:B------:R-:W-:Y:S03]  /*a4b20*/  HMMA.1688.F32.TF32 R148, R172.reuse, R4, R148 ;  /* 0x00000004ac94723c */ /* 0x040fe60000081094 */
[----:B------:R-:W-:Y:S03]  /*a4b30*/  STL.64 [R1+0x77b0], R132 ;  /* 0x0077b08401007387 */ /* 0x000fe60000100a00 */
[C---:B------:R-:W-:Y:S01]  /*a4b40*/  HMMA.1688.F32.TF32 R152, R172.reuse, R228, R152 ;  /* 0x000000e4ac98723c */ /* 0x040fe20000081098 */
[----:B------:R-:W-:Y:S05]  /*a4b50*/  STL.64 [R1+0x77c8], R138 ;  /* 0x0077c88a01007387 */ /* 0x000fea0000100a00 */
[C---:B------:R-:W-:Y:S01]  /*a4b60*/  HMMA.1688.F32.TF32 R160, R172.reuse, R220, R160 ;  /* 0x000000dcaca0723c */ /* 0x040fe200000810a0 */
[----:B------:R-:W-:Y:S04]  /*a4b70*/  STL.64 [R1+0x77c0], R136 ;  /* 0x0077c08801007387 */ /* 0x000fe80000100a00 */
[----:B------:R-:W-:Y:S01]  /*a4b80*/  STL.64 [R1+0x77d8], R142 ;  /* 0x0077d88e01007387 */ /* 0x000fe20000100a00 */
[C---:B--2---:R-:W-:Y:S03]  /*a4b90*/  HMMA.1688.F32.TF32 R164, R172.reuse, R216, R244 ;  /* 0x000000d8aca4723c */ /* 0x044fe600000810f4 */
        /* <DEDUP_REMOVED lines=48> */
[----:B------:R-:W-:Y:S03]  /*a4ea0*/  HMMA.1688.F32.TF32 R172, R172, R208, R240 ;  /* 0x000000d0acac723c */ /* 0x000fe600000810f0 */
        /* <DEDUP_REMOVED lines=43> */
[C---:B--2---:R-:W-:Y:S01]  /*a5160*/  HMMA.1688.F32.TF32 R180, R204.reuse, R4, R240 ;  /* 0x00000004ccb4723c */ /* 0x044fe200000810f0 */
[----:B------:R-:W-:Y:S04]  /*a5170*/  LDS R240, [R3+UR14+0x18580] ;  /* 0x0185800e03f07984 */ /* 0x000fe80008000800 */
[----:B------:R-:W-:Y:S04]  /*a5180*/  LDS R242, [R3+UR14+0x1a580] ;  /* 0x01a5800e03f27984 */ /* 0x000fe80008000800 */
[----:B------:R-:W-:Y:S04]  /*a5190*/  LDS R241, [R252+UR14+0x18580] ;  /* 0x0185800efcf17984 */ /* 0x000fe80008000800 */
[----:B------:R-:W-:Y:S01]  /*a51a0*/  LDS R243, [R252+UR14+0x1a580] ;  /* 0x01a5800efcf37984 */ /* 0x000fe20008000800 */
[C---:B---3--:R-:W-:Y:S06]  /*a51b0*/  HMMA.1688.F32.TF32 R176, R204.reuse, R8, R176 ;  /* 0x00000008ccb0723c */ /* 0x048fec00000810b0 */
[C---:B------:R-:W-:Y:S06]  /*a51c0*/  HMMA.1688.F32.TF32 R192, R204.reuse, R220, R192 ;  /* 0x000000dcccc0723c */ /* 0x040fec00000810c0 */
[C---:B------:R-:W-:Y:S06]  /*a51d0*/  HMMA.1688.F32.TF32 R184, R204.reuse, R228, R184 ;  /* 0x000000e4ccb8723c */ /* 0x040fec00000810b8 */
        /* <DEDUP_REMOVED lines=40> */
[----:B-1----:R-:W-:Y:S03]  /*a5460*/  HMMA.1688.F32.TF32 R84, R12, R228, R236 ;  /* 0x000000e40c54723c */ /* 0x002fe600000810ec */
[----:B------:R1:W-:Y:S04]  /*a5470*/  STL.64 [R1+0xca0], R80 ;  /* 0x000ca05001007387 */ /* 0x0003e80000100a00 */
[----:B------:R2:W-:Y:S04]  /*a5480*/  STL.64 [R1+0xca8], R82 ;  /* 0x000ca85201007387 */ /* 0x0005e80000100a00 */
[----:B------:R-:W-:Y:S04]  /*a5490*/  LDS R245, [R2+UR14+0x18600] ;  /* 0x0186000e02f57984 */ /* 0x000fe80008000800 */
[----:B-1----:R-:W3:Y:S04]  /*a54a0*/  LDL.LU R80, [R1+0xb50] ;  /* 0x000b500001507983 */ /* 0x002ee80000300800 */
[----:B------:R-:W3:Y:S04]  /*a54b0*/  LDS R247, [R2+UR14+0x1a600] ;  /* 0x01a6000e02f77984 */ /* 0x000ee80008000800 */
[----:B------:R-:W-:Y:S04]  /*a54c0*/  LDS R236, [R3+UR14+0x18600] ;  /* 0x0186000e03ec7984 */ /* 0x000fe80008000800 */
        /* <DEDUP_REMOVED lines=79> */
[----:B----4-:R-:W4:Y:S04]  /*a59c0*/  LDL.LU R86, [R1+0xb68] ;  /* 0x000b680001567983 */ /* 0x010f280000300800 */
[----:B------:R-:W4:Y:S01]  /*a59d0*/  LDL.LU R87, [R1+0xb6c] ;  /* 0x000b6c0001577983 */ /* 0x000f220000300800 */
[C---:B---3--:R-:W-:Y:S03]  /*a59e0*/  HMMA.1688.F32.TF32 R80, R244.reuse, R212, R80 ;  /* 0x000000d4f450723c */ /* 0x048fe60000081050 */
[----:B------:R-:W-:Y:S04]  /*a59f0*/  LDS R238, [R3+UR14+0x1a600] ;  /* 0x01a6000e03ee7984 */ /* 0x000fe80008000800 */
[----:B------:R-:W-:Y:S01]  /*a5a00*/  LDS R237, [R252+UR14+0x18600] ;  /* 0x0186000efced7984 */ /* 0x000fe20008000800 */
[C---:B--2---:R-:W-:Y:S03]  /*a5a10*/  HMMA.1688.F32.TF32 R88, R244.reuse, R220, R88 ;  /* 0x000000dcf458723c */ /* 0x044fe60000081058 */
[----:B------:R-:W-:Y:S04]  /*a5a20*/  LDS R239, [R252+UR14+0x1a600] ;  /* 0x01a6000efcef7984 */ /* 0x000fe80008000800 */
[----:B------:R-:W-:Y:S04]  /*a5a30*/  LDS R234, [R0+UR14+0x1a680] ;  /* 0x01a6800e00ea7984 */ /* 0x000fe80008000800 */
[----:B------:R-:W-:Y:S04]  /*a5a40*/  LDS R233, [R2+UR14+0x18680] ;  /* 0x0186800e02e97984 */ /* 0x000fe80008000800 */
[----:B------:R-:W1:Y:S01]  /*a5a50*/  LDS R235, [R2+UR14+0x1a680] ;  /* 0x01a6800e02eb7984 */ /* 0x000e620008000800 */
[C---:B------:R-:W-:Y:S06]  /*a5a60*/  HMMA.1688.F32.TF32 R92, R244.reuse, R224, R92 ;  /* 0x000000e0f45c723c */ /* 0x040fec000008105c */
[C---:B------:R-:W-:Y:S06]  /*a5a70*/  HMMA.1688.F32.TF32 R96, R244.reuse, R228, R96 ;  /* 0x000000e4f460723c */ /* 0x040fec0000081060 */
[----:B------:R-:W-:Y:S06]  /*a5a80*/  HMMA.1688.F32.TF32 R104, R244, R8, R104 ;  /* 0x00000008f468723c */ /* 0x000fec0000081068 */
[C---:B------:R-:W-:Y:S06]  /*a5a90*/  HMMA.1688.F32.TF32 R108, R240.reuse, R208, R108 ;  /* 0x000000d0f06c723c */ /* 0x040fec000008106c */
[C---:B------:R-:W-:Y:S06]  /*a5aa0*/  HMMA.1688.F32.TF32 R120, R240.reuse, R220, R120 ;  /* 0x000000dcf078723c */ /* 0x040fec0000081078 */
[----:B------:R-:W-:Y:S06]  /*a5ab0*/  HMMA.1688.F32.TF32 R136, R240, R8, R136 ;  /* 0x00000008f088723c */ /* 0x000fec0000081088 */
[C---:B------:R-:W-:Y:S06]  /*a5ac0*/  HMMA.1688.F32.TF32 R144, R12.reuse, R212, R144 ;  /* 0x000000d40c90723c */ /* 0x040fec0000081090 */
[C---:B------:R-:W-:Y:S06]  /*a5ad0*/  HMMA.1688.F32.TF32 R152, R12.reuse, R220, R152 ;  /* 0x000000dc0c98723c */ /* 0x040fec0000081098 */
[C---:B------:R-:W-:Y:S06]  /*a5ae0*/  HMMA.1688.F32.TF32 R156, R12.reuse, R224, R156 ;  /* 0x000000e00c9c723c */ /* 0x040fec000008109c */
[C---:B------:R-:W-:Y:S06]  /*a5af0*/  HMMA.1688.F32.TF32 R148, R12.reuse, R216, R148 ;  /* 0x000000d80c94723c */ /* 0x040fec0000081094 */
[----:B------:R-:W-:Y:S11]  /*a5b00*/  HMMA.1688.F32.TF32 R12, R12, R208, R140 ;  /* 0x000000d00c0c723c */ /* 0x000ff6000008108c */
        /* <DEDUP_REMOVED lines=15> */
[----:B------:R-:W-:Y:S01]  /*a5c00*/  STL.64 [R1+0xd18], R134 ;  /* 0x000d188601007387 */ /* 0x000fe20000100a00 */
[C---:B------:R-:W-:Y:S08]  /*a5c10*/  HMMA.1688.F32.TF32 R116, R240.reuse, R216, R116 ;  /* 0x000000d8f074723c */ /* 0x040ff00000081074 */
[----:B------:R-:W-:Y:S04]  /*a5c20*/  STL.64 [R1+0xd70], R12 ;  /* 0x000d700c01007387 */ /* 0x000fe80000100a00 */
[----:B------:R2:W-:Y:S01]  /*a5c30*/  STL.64 [R1+0xd78], R14 ;  /* 0x000d780e01007387 */ /* 0x0005e20000100a00 */
[C---:B------:R-:W-:Y:S06]  /*a5c40*/  HMMA.1688.F32.TF32 R112, R240.reuse, R212, R112 ;  /* 0x000000d4f070723c */ /* 0x040fec0000081070 */
[----:B--2---:R-:W-:Y:S01]  /*a5c50*/  HMMA.1688.F32.TF32 R12, R240, R224, R124 ;  /* 0x000000e0f00c723c */ /* 0x004fe2000008107c */
[----:B------:R-:W-:Y:S04]  /*a5c60*/  LDS R240, [R0+UR14+0x18700] ;  /* 0x0187000e00f07984 */ /* 0x000fe80008000800 */
[----:B------:R-:W-:Y:S01]  /*a5c70*/  LDS R242, [R0+UR14+0x1a700] ;  /* 0x01a7000e00f27984 */ /* 0x000fe20008000800 */
[C---:B------:R-:W-:Y:S03]  /*a5c80*/  HMMA.1688.F32.TF32 R100, R244.reuse, R4, R100 ;  /* 0x00000004f464723c */ /* 0x040fe60000081064 */
[----:B------:R-:W-:Y:S03]  /*a5c90*/  LDS R241, [R2+UR14+0x18700] ;  /* 0x0187000e02f17984 */ /* 0x000fe60008000800 */
[----:B----4-:R-:W-:Y:S01]  /*a5ca0*/  HMMA.1688.F32.TF32 R84, R244, R216, R84 ;  /* 0x000000d8f454723c */ /* 0x010fe20000081054 */
[----:B------:R-:W-:Y:S10]  /*a5cb0*/  LDS R243, [R2+UR14+0x1a700] ;  /* 0x01a7000e02f37984 */ /* 0x000ff40008000800 */
        /* <DEDUP_REMOVED lines=20> */
[----:B--2---:R-:W2:Y:S04]  /*a5e00*/  LDL.LU R92, [R1+0xa10] ;  /* 0x000a1000015c7983 */ /* 0x004ea80000300800 */
[----:B------:R1:W-:Y:S04]  /*a5e10*/  STL.64 [R1+0xb60], R84 ;  /* 0x000b605401007387 */ /* 0x0003e80000100a00 */
[----:B------:R1:W-:Y:S04]  /*a5e20*/  STL.64 [R1+0xb68], R86 ;  /* 0x000b685601007387 */ /* 0x0003e80000100a00 */
[----:B------:R1:W-:Y:S04]  /*a5e30*/  STL.64 [R1+0xb50], R80 ;  /* 0x000b505001007387 */ /* 0x0003e80000100a00 */
[----:B------:R1:W-:Y:S04]  /*a5e40*/  STL.64 [R1+0xb58], R82 ;  /* 0x000b585201007387 */ /* 0x0003e80000100a00 */
        /* <DEDUP_REMOVED lines=83> */
[C---:B---3--:R-:W-:Y:S06]  /*a6380*/  HMMA.1688.F32.TF32 R96, R232.reuse, R212, R96 ;  /* 0x000000d4e860723c */ /* 0x048fec0000081060 */
[C---:B--2---:R-:W-:Y:S06]  /*a6390*/  HMMA.1688.F32.TF32 R104, R232.reuse, R220, R104 ;  /* 0x000000dce868723c */ /* 0x044fec0000081068 */
        /* <DEDUP_REMOVED lines=8> */
[----:B------:R-:W-:Y:S06]  /*a6420*/  HMMA.1688.F32.TF32 R152, R236, R8, R152 ;  /* 0x00000008ec98723c */ /* 0x000fec0000081098 */
[----:B------:R-:W-:Y:S01]  /*a6430*/  HMMA.1688.F32.TF32 R156, R244, R208, R156 ;  /* 0x000000d0f49c723c */ /* 0x000fe2000008109c */
[----:B------:R-:W-:Y:S04]  /*a6440*/  LDS R244, [R0+UR14+0x1c000] ;  /* 0x01c0000e00f47984 */ /* 0x000fe80008000800 */
[----:B------:R-:W-:Y:S04]  /*a6450*/  LDS R246, [R0+UR14+0x1e000] ;  /* 0x01e0000e00f67984 */ /* 0x000fe80008000800 */
[----:B------:R-:W-:Y:S04]  /*a6460*/  LDS R245, [R2+UR14+0x1c000] ;  /* 0x01c0000e02f57984 */ /* 0x000fe80008000800 */
[----:B------:R-:W-:Y:S01]  /*a6470*/  LDS R247, [R2+UR14+0x1e000] ;  /* 0x01e0000e02f77984 */ /* 0x000fe20008000800 */
[C---:B------:R-:W-:Y:S06]  /*a6480*/  HMMA.1688.F32.TF32 R148, R236.reuse, R4, R148 ;  /* 0x00000004ec94723c */ /* 0x040fec0000081094 */
[C---:B------:R-:W-:Y:S03]  /*a6490*/  HMMA.1688.F32.TF32 R144, R236.reuse, R228, R144 ;  /* 0x000000e4ec90723c */ /* 0x040fe60000081090 */
[----:B------:R-:W-:Y:S03]  /*a64a0*/  STL.64 [R1+0xb40], R156 ;  /* 0x000b409c01007387 */ /* 0x000fe60000100a00 */
        /* <DEDUP_REMOVED lines=14> */
[C---:B----4-:R-:W-:Y:S03]  /*a6590*/  HMMA.1688.F32.TF32 R88, R12.reuse, R8, R88 ;  /* 0x000000080c58723c */ /* 0x050fe60000081058 */
        /* <DEDUP_REMOVED lines=30> */
[----:B------:R-:W2:Y:S04]  /*a6780*/  LDL.LU R80, [R1+0x80] ;  /* 0x0000800001507983 */ /* 0x000ea80000300800 */
[----:B------:R-:W-:Y:S04]  /*a6790*/  LDS R237, [R252+UR14+0x18700] ;  /* 0x0187000efced7984 */ /* 0x000fe80008000800 */
[----:B------:R-:W1:Y:S04]  /*a67a0*/  LDS R239, [R252+UR14+0x1a700] ;  /* 0x01a7000efcef7984 */ /* 0x000e680008000800 */
[----:B------:R-:W-:Y:S04]  /*a67b0*/  LDS R232, [R0+UR14+0x18780] ;  /* 0x0187800e00e87984 */ /* 0x000fe80008000800 */
[----:B------:R-:W-:Y:S04]  /*a67c0*/  LDS R234, [R0+UR14+0x1a780] ;  /* 0x01a7800e00ea7984 */ /* 0x000fe80008000800 */
[----:B------:R-:W-:Y:S04]  /*a67d0*/  LDS R233, [R2+UR14+0x18780] ;  /* 0x0187800e02e97984 */ /* 0x000fe80008000800 */
        /* <DEDUP_REMOVED lines=93> */
[----:B------:R-:W3:Y:S01]  /*a6db0*/  LDS R235, [R2+UR14+0x1a780] ;  /* 0x01a7800e02eb7984 */ /* 0x000ee20008000800 */
[C---:B-1----:R-:W-:Y:S06]  /*a6dc0*/  HMMA.1688.F32.TF32 R96, R236.reuse, R216, R96 ;  /* 0x000000d8ec60723c */ /* 0x042fec0000081060 */
[C---:B--2---:R-:W-:Y:S06]  /*a6dd0*/  HMMA.1688.F32.TF32 R104, R236.reuse, R224, R104 ;  /* 0x000000e0ec68723c */ /* 0x044fec0000081068 */
[C---:B------:R-:W-:Y:S06]  /*a6de0*/  HMMA.1688.F32.TF32 R92, R236.reuse, R212, R92 ;  /* 0x000000d4ec5c723c */ /* 0x040fec000008105c */
[C---:B------:R-:W-:Y:S06]  /*a6df0*/  HMMA.1688.F32.TF32 R108, R236.reuse, R228, R108 ;  /* 0x000000e4ec6c723c */ /* 0x040fec000008106c */
[----:B------:R-:W-:Y:S06]  /*a6e00*/  HMMA.1688.F32.TF32 R112, R236, R4, R112 ;  /* 0x00000004ec70723c */ /* 0x000fec0000081070 */
        /* <DEDUP_REMOVED lines=9> */
[C---:B------:R-:W-:Y:S05]  /*a6ea0*/  HMMA.1688.F32.TF32 R148, R240.reuse, R8, R148 ;  /* 0x00000008f094723c */ /* 0x040fea0000081094 */
        /* <DEDUP_REMOVED lines=8> */
[----:B------:R-:W-:Y:S03]  /*a6f30*/  HMMA.1688.F32.TF32 R128, R240, R216, R128 ;  /* 0x000000d8f080723c */ /* 0x000fe60000081080 */
        /* <DEDUP_REMOVED lines=15> */
[C---:B---3--:R-:W-:Y:S03]  /*a7030*/  HMMA.1688.F32.TF32 R84, R232.reuse, R8, R84 ;  /* 0x00000008e854723c */ /* 0x048fe60000081054 */
        /* <DEDUP_REMOVED lines=21> */
[----:B------:R-:W-:Y:S04]  /*a7190*/  STL.64 [R1+0xea0], R92 ;  /* 0x000ea05c01007387 */ /* 0x000fe80000100a00 */
[----:B------:R-:W-:Y:S04]  /*a71a0*/  STL.64 [R1+0xea8], R94 ;  /* 0x000ea85e01007387 */ /* 0x000fe80000100a00 */
[----:B------:R-:W-:Y:S04]  /*a71b0*/  STL.64 [R1+0xe80], R88 ;  /* 0x000e805801007387 */ /* 0x000fe80000100a00 */
[----:B------:R-:W-:Y:S04]  /*a71c0*/  STL.64 [R1+0xe88], R90 ;  /* 0x000e885a01007387 */ /* 0x000fe80000100a00 */
[----:B-1----:R-:W3:Y:S04]  /*a71d0*/  LDL.LU R96, [R1+0x150] ;  /* 0x0001500001607983 */ /* 0x002ee80000300800 */
[----:B------:R-:W-:Y:S04]  /*a71e0*/  STL.64 [R1+0xad0], R84 ;  /* 0x000ad05401007387 */ /* 0x000fe80000100a00 */
[----:B------:R-:W-:Y:S04]  /*a71f0*/  STL.64 [R1+0xad8], R86 ;  /* 0x000ad85601007387 */ /* 0x000fe80000100a00 */
        /* <DEDUP_REMOVED lines=44> */
[----:B------:R-:W4:Y:S04]  /*a74c0*/  LDS R15, [R252+UR14+0x1a780] ;  /* 0x01a7800efc0f7984 */ /* 0x000f280008000800 */
[----:B------:R-:W-:Y:S04]  /*a74d0*/  LDS R236, [R3+UR14+0x1c000] ;  /* 0x01c0000e03ec7984 */ /* 0x000fe80008000800 */
[----:B------:R-:W-:Y:S04]  /*a74e0*/  LDS R238, [R3+UR14+0x1e000] ;  /* 0x01e0000e03ee7984 */ /* 0x000fe80008000800 */
[----:B------:R-:W-:Y:S04]  /*a74f0*/  LDS R237, [R252+UR14+0x1c000] ;  /* 0x01c0000efced7984 */ /* 0x000fe80008000800 */
[----:B------:R-:W1:Y:S01]  /*a7500*/  LDS R239, [R252+UR14+0x1e000] ;  /* 0x01e0000efcef7984 */ /* 0x000e620008000800 */
[C---:B---3--:R-:W-:Y:S06]  /*a7510*/  HMMA.1688.F32.TF32 R96, R232.reuse, R216, R96 ;  /* 0x000000d8e860723c */ /* 0x048fec0000081060 */
[C---:B--2---:R-:W-:Y:S06]  /*a7520*/  HMMA.1688.F32.TF32 R120, R232.reuse, R228, R116 ;  /* 0x000000e4e878723c */ /* 0x044fec0000081074 */
[C---:B------:R-:W-:Y:S06]  /*a7530*/  HMMA.1688.F32.TF32 R116, R232.reuse, R224, R104 ;  /* 0x000000e0e874723c */ /* 0x040fec0000081068 */
[----:B------:R-:W-:Y:S11]  /*a7540*/  HMMA.1688.F32.TF32 R104, R232, R220, R100 ;  /* 0x000000dce868723c */ /* 0x000ff60000081064 */
[----:B------:R-:W-:Y:S04]  /*a7550*/  STL.64 [R1+0xb30], R120 ;  /* 0x000b307801007387 */ /* 0x000fe80000100a00 */
[----:B------:R-:W-:Y:S04]  /*a7560*/  STL.64 [R1+0xb38], R122 ;  /* 0x000b387a01007387 */ /* 0x000fe80000100a00 */
[----:B------:R-:W-:Y:S04]  /*a7570*/  STL.64 [R1+0xb10], R116 ;  /* 0x000b107401007387 */ /* 0x000fe80000100a00 */
[----:B------:R2:W-:Y:S04]  /*a7580*/  STL.64 [R1+0xb18], R118 ;  /* 0x000b187601007387 */ /* 0x0005e80000100a00 */
[----:B------:R-:W3:Y:S04]  /*a7590*/  LDL.LU R100, [R1+0x20] ;  /* 0x0000200001647983 */ /* 0x000ee80000300800 */
[----:B------:R1:W-:Y:S04]  /*a75a0*/  STL.64 [R1+0xb00], R104 ;  /* 0x000b006801007387 */ /* 0x0003e80000100a00 */
[----:B------:R1:W-:Y:S01]  /*a75b0*/  STL.64 [R1+0xb08], R106 ;  /* 0x000b086a01007387 */ /* 0x0003e20000100a00 */
[----:B----4-:R-:W-:Y:S03]  /*a75c0*/  HMMA.1688.F32.TF32 R88, R12, R4, R88 ;  /* 0x000000040c58723c */ /* 0x010fe60000081058 */
[----:B------:R4:W-:Y:S03]  /*a75d0*/  STL.64 [R1+0xaf0], R96 ;  /* 0x000af06001007387 */ /* 0x0009e60000100a00 */
[----:B--2---:R-:W-:Y:S01]  /*a75e0*/  HMMA.1688.F32.TF32 R116, R232, R212, R92 ;  /* 0x000000d4e874723c */ /* 0x004fe2000008105c */
[----:B------:R2:W-:Y:S04]  /*a75f0*/  STL.64 [R1+0xaf8], R98 ;  /* 0x000af86201007387 */ /* 0x0005e80000100a00 */
[----:B------:R-:W3:Y:S01]  /*a7600*/  LDL.LU R101, [R1+0x24] ;  /* 0x0000240001657983 */ /* 0x000ee20000300800 */
[----:B------:R-:W-:Y:S03]  /*a7610*/  HMMA.1688.F32.TF32 R80, R12, R224, R80 ;  /* 0x000000e00c50723c */ /* 0x000fe60000081050 */
[----:B------:R-:W3:Y:S04]  /*a7620*/  LDL.LU R102, [R1+0x28] ;  /* 0x0000280001667983 */ /* 0x000ee80000300800 */
[----:B------:R-:W3:Y:S01]  /*a7630*/  LDL.LU R103, [R1+0x2c] ;  /* 0x00002c0001677983 */ /* 0x000ee20000300800 */
[----:B------:R-:W-:Y:S03]  /*a7640*/  HMMA.1688.F32.TF32 R112, R232, R208, R112 ;  /* 0x000000d0e870723c */ /* 0x000fe60000081070 */
[----:B-1----:R-:W3:Y:S04]  /*a7650*/  LDL.LU R104, [R1+0x30] ;  /* 0x0000300001687983 */ /* 0x002ee80000300800 */
[----:B------:R-:W3:Y:S04]  /*a7660*/  LDL.LU R105, [R1+0x34] ;  /* 0x0000340001697983 */ /* 0x000ee80000300800 */
[----:B------:R-:W3:Y:S04]  /*a7670*/  LDL.LU R106, [R1+0x38] ;  /* 0x00003800016a7983 */ /* 0x000ee80000300800 */
[----:B------:R-:W3:Y:S01]  /*a7680*/  LDL.LU R107, [R1+0x3c] ;  /* 0x00003c00016b7983 */ /* 0x000ee20000300800 */
[----:B------:R-:W-:Y:S03]  /*a7690*/  HMMA.1688.F32.TF32 R108, R12, R8, R108 ;  /* 0x000000080c6c723c */ /* 0x000fe6000008106c */
[----:B----4-:R-:W4:Y:S01]  /*a76a0*/  LDL.LU R96, [R1+0x10] ;  /* 0x0000100001607983 */ /* 0x010f220000300800 */
[----:B------:R-:W-:-:S03]  /*a76b0*/  IMAD.MOV.U32 R92, RZ, RZ, R210 ;  /* 0x000000ffff5c7224 */ /* 0x000fc600078e00d2 */
[----:B------:R-:W4:Y:S04]  /*a76c0*/  LDL.LU R97, [R1+0x14] ;  /* 0x0000140001617983 */ /* 0x000f280000300800 */
[----:B--2---:R-:W4:Y:S01]  /*a76d0*/  LDL.LU R98, [R1+0x18] ;  /* 0x0000180001627983 */ /* 0x004f220000300800 */
[----:B------:R-:W-:Y:S03]  /*a76e0*/  HMMA.1688.F32.TF32 R84, R12, R228, R84 ;  /* 0x000000e40c54723c */ /* 0x000fe60000081054 */
[----:B------:R-:W4:Y:S01]  /*a76f0*/  LDL.LU R99, [R1+0x1c] ;  /* 0x00001c0001637983 */ /* 0x000f220000300800 */
[----:B------:R-:W-:-:S03]  /*a7700*/  IMAD.MOV.U32 R93, RZ, RZ, R211 ;  /* 0x000000ffff5d7224 */ /* 0x000fc600078e00d3 */
[----:B------:R-:W2:Y:S01]  /*a7710*/  LDL.LU R210, [R1+0x79cc] ;  /* 0x0079cc0001d27983 */ /* 0x000ea20000300800 */
[----:B------:R-:W-:-:S03]  /*a7720*/  MOV R94, R214 ;  /* 0x000000d6005e7202 */ /* 0x000fc60000000f00 */
[----:B------:R-:W-:Y:S01]  /*a7730*/  STL.64 [R1+0xae0], R116 ;  /* 0x000ae07401007387 */ /* 0x000fe20000100a00 */
[----:B------:R-:W-:-:S03]  /*a7740*/  IMAD.MOV.U32 R95, RZ, RZ, R215 ;  /* 0x000000ffff5f7224 */ /* 0x000fc600078e00d7 */
[----:B------:R-:W-:Y:S04]  /*a7750*/  STL.64 [R1+0xae8], R118 ;  /* 0x000ae87601007387 */ /* 0x000fe80000100a00 */
[----:B------:R-:W2:Y:S04]  /*a7760*/  LDL.LU R211, [R1+0x79c8] ;  /* 0x0079c80001d37983 */ /* 0x000ea80000300800 */
[----:B------:R-:W4:Y:S04]  /*a7770*/  LDL.LU R214, [R1+0x79c4] ;  /* 0x0079c40001d67983 */ /* 0x000f280000300800 */
[----:B------:R-:W4:Y:S04]  /*a7780*/  LDL.LU R215, [R1+0x79c0] ;  /* 0x0079c00001d77983 */ /* 0x000f280000300800 */
[----:B------:R-:W-:Y:S04]  /*a7790*/  STL.64 [R1+0xaa0], R112 ;  /* 0x000aa07001007387 */ /* 0x000fe80000100a00 */
[----:B------:R-:W-:Y:S04]  /*a77a0*/  STL.64 [R1+0xaa8], R114 ;  /* 0x000aa87201007387 */ /* 0x000fe80000100a00 */
[----:B------:R-:W-:Y:S04]  /*a77b0*/  STL.64 [R1+0xf40], R108 ;  /* 0x000f406c01007387 */ /* 0x000fe80000100a00 */
[----:B------:R1:W-:Y:S04]  /*a77c0*/  STL.64 [R1+0xf30], R88 ;  /* 0x000f305801007387 */ /* 0x0003e80000100a00 */
[----:B------:R1:W-:Y:S04]  /*a77d0*/  STL.64 [R1+0xf38], R90 ;  /* 0x000f385a01007387 */ /* 0x0003e80000100a00 */
[----:B------:R-:W-:Y:S01]  /*a77e0*/  STL.64 [R1+0xf20], R84 ;  /* 0x000f205401007387 */ /* 0x000fe20000100a00 */
[----:B------:R-:W-:-:S03]  /*a77f0*/  MOV R229, R82 ;  /* 0x0000005200e57202 */ /* 0x000fc60000000f00 */
[----:B------:R-:W-:Y:S01]  /*a7800*/  STL.64 [R1+0xf28], R86 ;  /* 0x000f285601007387 */ /* 0x000fe20000100a00 */
[----:B------:R-:W-:-:S03]  /*a7810*/  IMAD.MOV.U32 R228, RZ, RZ, R83 ;  /* 0x000000ffffe47224 */ /* 0x000fc600078e0053 */
[----:B------:R1:W-:Y:S01]  /*a7820*/  STL.64 [R1+0xf10], R80 ;  /* 0x000f105001007387 */ /* 0x0003e20000100a00 */
[----:B------:R-:W-:Y:S01]  /*a7830*/  MOV R82, R222 ;  /* 0x000000de00527202 */ /* 0x000fe20000000f00 */
[----:B------:R-:W-:Y:S02]  /*a7840*/  IMAD.MOV.U32 R83, RZ, RZ, R223 ;  /* 0x000000ffff537224 */ /* 0x000fe400078e00df */
[----:B-1----:R-:W-:Y:S01]  /*a7850*/  IMAD.MOV.U32 R88, RZ, RZ, R226 ;  /* 0x000000ffff587224 */ /* 0x002fe200078e00e2 */
[----:B------:R-:W-:Y:S01]  /*a7860*/  MOV R90, R230 ;  /* 0x000000e6005a7202 */ /* 0x000fe20000000f00 */
[----:B------:R-:W-:Y:S01]  /*a7870*/  IMAD.MOV.U32 R89, RZ, RZ, R227 ;  /* 0x000000ffff597224 */ /* 0x000fe200078e00e3 */
[----:B------:R-:W-:Y:S04]  /*a7880*/  LDS R232, [R3+UR14+0x1c080] ;  /* 0x01c0800e03e87984 */ /* 0x000fe80008000800 */
[----:B------:R-:W-:Y:S01]  /*a7890*/  LDS R234, [R3+UR14+0x1e080] ;  /* 0x01e0800e03ea7984 */ /* 0x000fe20008000800 */
[----:B------:R-:W-:-:S02]  /*a78a0*/  IMAD.MOV.U32 R80, RZ, RZ, R218 ;  /* 0x000000ffff507224 */ /* 0x000fc400078e00da */
[----:B------:R-:W-:Y:S01]  /*a78b0*/  IMAD.MOV.U32 R81, RZ, RZ, R219 ;  /* 0x000000ffff517224 */ /* 0x000fe200078e00db */
        /* <DEDUP_REMOVED lines=10> */
[----:B------:R-:W2:Y:S01]  /*a7960*/  LDL.LU R230, [R1+0x79a4] ;  /* 0x0079a40001e67983 */ /* 0x000ea20000300800 */
[----:B------:R-:W-:-:S03]  /*a7970*/  IMAD.MOV.U32 R87, RZ, RZ, R11 ;  /* 0x000000ffff577224 */ /* 0x000fc600078e000b */
[----:B------:R-:W2:Y:S04]  /*a7980*/  LDL.LU R231, [R1+0x79a0] ;  /* 0x0079a00001e77983 */ /* 0x000ea80000300800 */
[----:B------:R-:W2:Y:S04]  /*a7990*/  LDL.LU R6, [R1+0x799c] ;  /* 0x00799c0001067983 */ /* 0x000ea80000300800 */
[----:B------:R-:W2:Y:S04]  /*a79a0*/  LDL.LU R7, [R1+0x7998] ;  /* 0x0079980001077983 */ /* 0x000ea80000300800 */
[----:B------:R-:W2:Y:S04]  /*a79b0*/  LDL.LU R10, [R1+0x7994] ;  /* 0x00799400010a7983 */ /* 0x000ea80000300800 */
[----:B------:R-:W2:Y:S04]  /*a79c0*/  LDL.LU R11, [R1+0x7990] ;  /* 0x00799000010b7983 */ /* 0x000ea80000300800 */
[----:B------:R-:W-:Y:S04]  /*a79d0*/  LDS R233, [R252+UR14+0x1c080] ;  /* 0x01c0800efce97984 */ /* 0x000fe80008000800 */
[----:B------:R-:W1:Y:S01]  /*a79e0*/  LDS R235, [R252+UR14+0x1e080] ;  /* 0x01e0800efceb7984 */ /* 0x000e620008000800 */
[C---:B---3--:R-:W-:Y:S06]  /*a79f0*/  HMMA.1688.F32.TF32 R100, R12.reuse, R216, R100 ;  /* 0x000000d80c64723c */ /* 0x048fec0000081064 */
[----:B------:R-:W-:Y:S06]  /*a7a00*/  HMMA.1688.F32.TF32 R104, R12, R220, R104 ;  /* 0x000000dc0c68723c */ /* 0x000fec0000081068 */
[----:B----4-:R-:W-:-:S15]  /*a7a10*/  HMMA.1688.F32.TF32 R36, R244, R214, R36 ;  /* 0x000000d6f424723c */ /* 0x010fde0000081024 */
[----:B------:R-:W-:-:S02]  /*a7a20*/  NOP ;  /* 0x0000000000007918 */ /* 0x000fc40000000000 */
[----:B------:R3:W-:Y:S04]  /*a7a30*/  STL.64 [R1+0xf70], R104 ;  /* 0x000f706801007387 */ /* 0x0007e80000100a00 */
[----:B------:R4:W-:Y:S04]  /*a7a40*/  STL.64 [R1+0xf60], R100 ;  /* 0x000f606401007387 */ /* 0x0009e80000100a00 */
[----:B------:R-:W-:Y:S01]  /*a7a50*/  STL.64 [R1+0xf68], R102 ;  /* 0x000f686601007387 */ /* 0x000fe20000100a00 */
[C---:B--2---:R-:W-:Y:S06]  /*a7a60*/  HMMA.1688.F32.TF32 R32, R244.reuse, R218, R32 ;  /* 0x000000daf420723c */ /* 0x044fec0000081020 */
        /* <DEDUP_REMOVED lines=9> */
[----:B------:R-:W-:Y:S06]  /*a7b00*/  HMMA.1688.F32.TF32 R44, R236, R226, R44 ;  /* 0x000000e2ec2c723c */ /* 0x000fec000008102c */
        /* <DEDUP_REMOVED lines=9> */
[----:B---3--:R-:W-:Y:S01]  /*a7ba0*/  MOV R104, R77 ;  /* 0x0000004d00687202 */ /* 0x008fe20000000f00 */
[----:B------:R-:W-:-:S02]  /*a7bb0*/  IMAD.MOV.U32 R225, RZ, RZ, R106 ;  /* 0x000000ffffe17224 */ /* 0x000fc400078e006a */
[----:B------:R-:W-:Y:S02]  /*a7bc0*/  IMAD.MOV.U32 R105, RZ, RZ, R76 ;  /* 0x000000ffff697224 */ /* 0x000fe400078e004c */
[----:B------:R-:W-:Y:S02]  /*a7bd0*/  IMAD.MOV.U32 R224, RZ, RZ, R107 ;  /* 0x000000ffffe07224 */ /* 0x000fe400078e006b */
[----:B------:R-:W-:Y:S02]  /*a7be0*/  IMAD.MOV.U32 R9, RZ, RZ, R110 ;  /* 0x000000ffff097224 */ /* 0x000fe400078e006e */
[----:B------:R-:W-:Y:S01]  /*a7bf0*/  IMAD.MOV.U32 R8, RZ, RZ, R111 ;  /* 0x000000ffff087224 */ /* 0x000fe200078e006f */
[----:B----4-:R-:W-:Y:S01]  /*a7c00*/  MOV R100, R52 ;  /* 0x0000003400647202 */ /* 0x010fe20000000f00 */
[----:B--2---:R-:W-:Y:S01]  /*a7c10*/  HMMA.1688.F32.TF32 R44, R236, R222, R48 ;  /* 0x000000deec2c723c */ /* 0x004fe20000081030 */
[----:B------:R-:W-:Y:S01]  /*a7c20*/  MOV R80, R75 ;  /* 0x0000004b00507202 */ /* 0x000fe20000000f00 */
[----:B------:R-:W-:Y:S01]  /*a7c30*/  IMAD.MOV.U32 R101, RZ, RZ, R53 ;  /* 0x000000ffff657224 */ /* 0x000fe200078e0035 */
[----:B------:R-:W2:Y:S01]  /*a7c40*/  LDL.LU R75, [R1+0x798c] ;  /* 0x00798c00014b7983 */ /* 0x000ea20000300800 */
[----:B------:R-:W-:-:S02]  /*a7c50*/  IMAD.MOV.U32 R81, RZ, RZ, R74 ;  /* 0x000000ffff517224 */ /* 0x000fc400078e004a */
[----:B------:R-:W-:Y:S01]  /*a7c60*/  IMAD.MOV.U32 R82, RZ, RZ, R72 ;  /* 0x000000ffff527224 */ /* 0x000fe200078e0048 */
[----:B------:R-:W-:Y:S01]  /*a7c70*/  LDS R40, [R0+UR14+0x1c100] ;  /* 0x01c1000e00287984 */ /* 0x000fe20008000800 */
[----:B------:R-:W-:Y:S02]  /*a7c80*/  IMAD.MOV.U32 R83, RZ, RZ, R73 ;  /* 0x000000ffff537224 */ /* 0x000fe400078e0049 */
[----:B------:R-:W-:Y:S01]  /*a7c90*/  IMAD.MOV.U32 R102, RZ, RZ, R54 ;  /* 0x000000ffff667224 */ /* 0x000fe200078e0036 */
[----:B------:R-:W-:Y:S01]  /*a7ca0*/  LDS R42, [R0+UR14+0x1e100] ;  /* 0x01e1000e002a7984 */ /* 0x000fe20008000800 */
[----:B------:R-:W-:-:S03]  /*a7cb0*/  IMAD.MOV.U32 R103, RZ, RZ, R55 ;  /* 0x000000ffff677224 */ /* 0x000fc600078e0037 */
[----:B------:R-:W-:Y:S04]  /*a7cc0*/  LDS R41, [R2+UR14+0x1c100] ;  /* 0x01c1000e02297984 */ /* 0x000fe80008000800 */
[----:B------:R-:W3:Y:S04]  /*a7cd0*/  LDS R43, [R2+UR14+0x1e100] ;  /* 0x01e1000e022b7984 */ /* 0x000ee80008000800 */
[----:B------:R-:W-:Y:S04]  /*a7ce0*/  STL.64 [R1+0xc40], R44 ;  /* 0x000c402c01007387 */ /* 0x000fe80000100a00 */
[----:B------:R-:W-:Y:S04]  /*a7cf0*/  STL.64 [R1+0xc48], R46 ;  /* 0x000c482e01007387 */ /* 0x000fe80000100a00 */
[----:B------:R-:W4:Y:S04]  /*a7d00*/  LDL.LU R74, [R1+0x7988] ;  /* 0x00798800014a7983 */ /* 0x000f280000300800 */
[----:B------:R-:W4:Y:S04]  /*a7d10*/  LDL.LU R72, [R1+0x7984] ;  /* 0x0079840001487983 */ /* 0x000f280000300800 */
[----:B------:R-:W4:Y:S01]  /*a7d20*/  LDL.LU R73, [R1+0x7980] ;  /* 0x0079800001497983 */ /* 0x000f220000300800 */
[----:B------:R-:W-:Y:S01]  /*a7d30*/  MOV R88, R68 ;  /* 0x0000004400587202 */ /* 0x000fe20000000f00 */
[----:B------:R-:W-:-:S02]  /*a7d40*/  IMAD.MOV.U32 R89, RZ, RZ, R69 ;  /* 0x000000ffff597224 */ /* 0x000fc400078e0045 */
[----:B------:R-:W4:Y:S01]  /*a7d50*/  LDL.LU R68, [R1+0x797c] ;  /* 0x00797c0001447983 */ /* 0x000f220000300800 */
[----:B------:R-:W-:Y:S01]  /*a7d60*/  IMAD.MOV.U32 R90, RZ, RZ, R70 ;  /* 0x000000ffff5a7224 */ /* 0x000fe200078e0046 */
[----:B------:R-:W-:Y:S01]  /*a7d70*/  HMMA.1688.F32.TF32 R12, R12, R208, R92 ;  /* 0x000000d00c0c723c */ /* 0x000fe2000008105c */
[----:B------:R-:W-:Y:S01]  /*a7d80*/  IMAD.MOV.U32 R91, RZ, RZ, R64 ;  /* 0x000000ffff5b7224 */ /* 0x000fe200078e0040 */
[----:B------:R-:W4:Y:S04]  /*a7d90*/  LDL.LU R69, [R1+0x7978] ;  /* 0x0079780001457983 */ /* 0x000f280000300800 */
[----:B------:R-:W4:Y:S01]  /*a7da0*/  LDL.LU R70, [R1+0x7974] ;  /* 0x0079740001467983 */ /* 0x000f220000300800 */
[----:B------:R-:W-:Y:S01]  /*a7db0*/  MOV R92, R58 ;  /* 0x0000003a005c7202 */ /* 0x000fe20000000f00 */
[----:B------:R-:W-:-:S02]  /*a7dc0*/  IMAD.MOV.U32 R93, RZ, RZ, R57 ;  /* 0x000000ffff5d7224 */ /* 0x000fc400078e0039 */
[----:B------:R-:W4:Y:S01]  /*a7dd0*/  LDL.LU R64, [R1+0x7970] ;  /* 0x0079700001407983 */ /* 0x000f220000300800 */
[----:B------:R-:W-:Y:S01]  /*a7de0*/  IMAD.MOV.U32 R94, RZ, RZ, R56 ;  /* 0x000000ffff5e7224 */ /* 0x000fe200078e0038 */
[----:B------:R-:W-:Y:S02]  /*a7df0*/  MOV R221, R96 ;  /* 0x0000006000dd7202 */ /* 0x000fe40000000f00 */
[----:B------:R-:W4:Y:S01]  /*a7e00*/  LDL.LU R58, [R1+0x796c] ;  /* 0x00796c00013a7983 */ /* 0x000f220000300800 */
[----:B------:R-:W-:Y:S01]  /*a7e10*/  IMAD.MOV.U32 R95, RZ, RZ, R61 ;  /* 0x000000ffff5f7224 */ /* 0x000fe200078e003d */
[----:B------:R-:W-:Y:S02]  /*a7e20*/  MOV R96, R60 ;  /* 0x0000003c00607202 */ /* 0x000fe40000000f00 */
[----:B------:R-:W4:Y:S01]  /*a7e30*/  LDL.LU R57, [R1+0x7968] ;  /* 0x0079680001397983 */ /* 0x000f220000300800 */
[----:B------:R-:W-:-:S03]  /*a7e40*/  IMAD.MOV.U32 R220, RZ, RZ, R97 ;  /* 0x000000ffffdc7224 */ /* 0x000fc600078e0061 */
[----:B------:R-:W4:Y:S01]  /*a7e50*/  LDL.LU R56, [R1+0x7964] ;  /* 0x0079640001387983 */ /* 0x000f220000300800 */
[----:B------:R-:W-:Y:S02]  /*a7e60*/  IMAD.MOV.U32 R217, RZ, RZ, R98 ;  /* 0x000000ffffd97224 */ /* 0x000fe400078e0062 */
[----:B------:R-:W-:Y:S01]  /*a7e70*/  IMAD.MOV.U32 R97, RZ, RZ, R67 ;  /* 0x000000ffff617224 */ /* 0x000fe200078e0043 */
[----:B------:R-:W4:Y:S01]  /*a7e80*/  LDL.LU R61, [R1+0x7960] ;  /* 0x00796000013d7983 */ /* 0x000f220000300800 */
[----:B------:R-:W-:Y:S02]  /*a7e90*/  IMAD.MOV.U32 R216, RZ, RZ, R99 ;  /* 0x000000ffffd87224 */ /* 0x000fe400078e0063 */
[----:B------:R-:W-:Y:S01]  /*a7ea0*/  IMAD.MOV.U32 R98, RZ, RZ, R66 ;  /* 0x000000ffff627224 */ /* 0x000fe200078e0042 */
[----:B------:R-:W4:Y:S01]  /*a7eb0*/  LDL.LU R60, [R1+0x795c] ;  /* 0x00795c00013c7983 */ /* 0x000f220000300800 */
[----:B------:R-:W-:-:S03]  /*a7ec0*/  IMAD.MOV.U32 R99, RZ, RZ, R65 ;  /* 0x000000ffff637224 */ /* 0x000fc600078e0041 */
[----:B------:R-:W4:Y:S01]  /*a7ed0*/  LDL.LU R67, [R1+0x7958] ;  /* 0x0079580001437983 */ /* 0x000f220000300800 */
[----:B------:R-:W-:-:S03]  /*a7ee0*/  IMAD.MOV.U32 R106, RZ, RZ, R78 ;  /* 0x000000ffff6a7224 */ /* 0x000fc600078e004e */
[----:B------:R-:W4:Y:S01]  /*a7ef0*/  LDL.LU R66, [R1+0x7954] ;  /* 0x0079540001427983 */ /* 0x000f220000300800 */
[----:B------:R-:W-:-:S03]  /*a7f00*/  IMAD.MOV.U32 R107, RZ, RZ, R79 ;  /* 0x000000ffff6b7224 */ /* 0x000fc600078e004f */
[----:B------:R-:W4:Y:S04]  /*a7f10*/  LDL.LU R65, [R1+0x7950] ;  /* 0x0079500001417983 */ /* 0x000f280000300800 */
[----:B------:R-:W4:Y:S04]  /*a7f20*/  LDL.LU R77, [R1+0x794c] ;  /* 0x00794c00014d7983 */ /* 0x000f280000300800 */
[----:B------:R-:W4:Y:S04]  /*a7f30*/  LDL.LU R76, [R1+0x7948] ;  /* 0x00794800014c7983 */ /* 0x000f280000300800 */
[----:B------:R-:W4:Y:S04]  /*a7f40*/  LDL.LU R78, [R1+0x7944] ;  /* 0x00794400014e7983 */ /* 0x000f280000300800 */
[----:B------:R-:W4:Y:S01]  /*a7f50*/  LDL.LU R79, [R1+0x7940] ;  /* 0x00794000014f7983 */ /* 0x000f220000300800 */
[----:B--2---:R-:W-:Y:S01]  /*a7f60*/  IMAD.MOV.U32 R111, RZ, RZ, R75 ;  /* 0x000000ffff6f7224 */ /* 0x004fe200078e004b */
[----:B------:R-:W-:Y:S01]  /*a7f70*/  MOV R84, R59 ;  /* 0x0000003b00547202 */ /* 0x000fe20000000f00 */
[----:B------:R-:W-:-:S02]  /*a7f80*/  IMAD.MOV.U32 R85, RZ, RZ, R62 ;  /* 0x000000ffff557224 */ /* 0x000fc400078e003e */
[----:B------:R-:W-:Y:S02]  /*a7f90*/  IMAD.MOV.U32 R86, RZ, RZ, R63 ;  /* 0x000000ffff567224 */ /* 0x000fe400078e003f */
[----:B------:R-:W-:Y:S01]  /*a7fa0*/  IMAD.MOV.U32 R87, RZ, RZ, R71 ;  /* 0x000000ffff577224 */ /* 0x000fe200078e0047 */
[----:B-1----:R-:W-:Y:S01]  /*a7fb0*/  HMMA.1688.F32.TF32 R100, R232, R210, R100 ;  /* 0x000000d2e864723c */ /* 0x002fe20000081064 */
[----:B------:R-:W-:Y:S04]  /*a7fc0*/  LDS R44, [R3+UR14+0x1c100] ;  /* 0x01c1000e032c7984 */ /* 0x000fe80008000800 */
[----:B------:R-:W-:Y:S01]  /*a7fd0*/  LDS R46, [R3+UR14+0x1e100] ;  /* 0x01e1000e032e7984 */ /* 0x000fe20008000800 */
[----:B---3--:R-:W-:Y:S03]  /*a7fe0*/  HMMA.1688.F32.TF32 R80, R40, R222, R80 ;  /* 0x000000de2850723c */ /* 0x008fe60000081050 */
[----:B------:R-:W-:Y:S04]  /*a7ff0*/  LDS R45, [R252+UR14+0x1c100] ;  /* 0x01c1000efc2d7984 */ /* 0x000fe80008000800 */
[----:B------:R-:W-:Y:S01]  /*a8000*/  LDS R47, [R252+UR14+0x1e100] ;  /* 0x01e1000efc2f7984 */ /* 0x000fe20008000800 */
[----:B----4-:R-:W-:-:S02]  /*a8010*/  IMAD.MOV.U32 R110, RZ, RZ, R74 ;  /* 0x000000ffff6e7224 */ /* 0x010fc400078e004a */
[----:B------:R-:W-:Y:S01]  /*a8020*/  IMAD.MOV.U32 R109, RZ, RZ, R72 ;  /* 0x000000ffff6d7224 */ /* 0x000fe200078e0048 */
[----:B------:R-:W-:Y:S02]  /*a8030*/  MOV R108, R73 ;  /* 0x00000049006c7202 */ /* 0x000fe40000000f00 */
[----:B------:R-:W2:Y:S04]  /*a8040*/  LDL.LU R73, [R1+0x793c] ;  /* 0x00793c0001497983 */ /* 0x000ea80000300800 */
        /* <DEDUP_REMOVED lines=11> */
[----:B------:R-:W-:Y:S02]  /*a8100*/  IMAD.MOV.U32 R127, RZ, RZ, R77 ;  /* 0x000000ffff7f7224 */ /* 0x000fe400078e004d */
[----:B------:R-:W-:-:S02]  /*a8110*/  IMAD.MOV.U32 R126, RZ, RZ, R76 ;  /* 0x000000ffff7e7224 */ /* 0x000fc400078e004c */
[----:B------:R-:W-:Y:S01]  /*a8120*/  IMAD.MOV.U32 R125, RZ, RZ, R78 ;  /* 0x000000ffff7d7224 */ /* 0x000fe200078e004e */
[----:B------:R-:W-:Y:S02]  /*a8130*/  MOV R124, R79 ;  /* 0x0000004f007c7202 */ /* 0x000fe40000000f00 */
[----:B------:R-:W4:Y:S04]  /*a8140*/  LDL.LU R79, [R1+0x791c] ;  /* 0x00791c00014f7983 */ /* 0x000f280000300800 */
[----:B------:R-:W4:Y:S04]  /*a8150*/  LDL.LU R78, [R1+0x7918] ;  /* 0x00791800014e7983 */ /* 0x000f280000300800 */
[----:B------:R-:W4:Y:S04]  /*a8160*/  LDL.LU R76, [R1+0x7914] ;  /* 0x00791400014c7983 */ /* 0x000f280000300800 */
[----:B------:R-:W4:Y:S01]  /*a8170*/  LDL.LU R77, [R1+0x7910] ;  /* 0x00791000014d7983 */ /* 0x000f220000300800 */
[----:B--2---:R-:W-:-:S02]  /*a8180*/  IMAD.MOV.U32 R131, RZ, RZ, R73 ;  /* 0x000000ffff837224 */ /* 0x004fc400078e0049 */
[----:B---3--:R-:W-:Y:S02]  /*a8190*/  IMAD.MOV.U32 R130, RZ, RZ, R72 ;  /* 0x000000ffff827224 */ /* 0x008fe400078e0048 */
[----:B----4-:R-:W-:Y:S01]  /*a81a0*/  IMAD.MOV.U32 R129, RZ, RZ, R74 ;  /* 0x000000ffff817224 */ /* 0x010fe200078e004a */
        /* <DEDUP_REMOVED lines=8> */
[----:B------:R-:W-:Y:S01]  /*a8230*/  MOV R120, R65 ;  /* 0x0000004100787202 */ /* 0x000fe20000000f00 */
[----:B------:R-:W-:-:S02]  /*a8240*/  IMAD.MOV.U32 R135, RZ, RZ, R64 ;  /* 0x000000ffff877224 */ /* 0x000fc400078e0040 */
[----:B------:R-:W-:Y:S02]  /*a8250*/  IMAD.MOV.U32 R121, RZ, RZ, R66 ;  /* 0x000000ffff797224 */ /* 0x000fe400078e0042 */
[----:B------:R-:W-:Y:S01]  /*a8260*/  IMAD.MOV.U32 R122, RZ, RZ, R67 ;  /* 0x000000ffff7a7224 */ /* 0x000fe200078e0043 */
[----:B------:R-:W-:Y:S01]  /*a8270*/  MOV R116, R61 ;  /* 0x0000003d00747202 */ /* 0x000fe20000000f00 */
[----:B------:R-:W-:Y:S02]  /*a8280*/  IMAD.MOV.U32 R123, RZ, RZ, R60 ;  /* 0x000000ffff7b7224 */ /* 0x000fe400078e003c */
[----:B------:R-:W-:Y:S02]  /*a8290*/  IMAD.MOV.U32 R117, RZ, RZ, R56 ;  /* 0x000000ffff757224 */ /* 0x000fe400078e0038 */
[----:B------:R-:W-:Y:S02]  /*a82a0*/  IMAD.MOV.U32 R118, RZ, RZ, R57 ;  /* 0x000000ffff767224 */ /* 0x000fe400078e0039 */
[----:B------:R-:W-:-:S02]  /*a82b0*/  IMAD.MOV.U32 R119, RZ, RZ, R58 ;  /* 0x000000ffff777224 */ /* 0x000fc400078e003a */
[----:B------:R-:W-:Y:S02]  /*a82c0*/  IMAD.MOV.U32 R139, RZ, RZ, R79 ;  /* 0x000000ffff8b7224 */ /* 0x000fe400078e004f */
[----:B------:R-:W-:Y:S01]  /*a82d0*/  IMAD.MOV.U32 R138, RZ, RZ, R78 ;  /* 0x000000ffff8a7224 */ /* 0x000fe200078e004e */
[----:B------:R-:W-:Y:S02]  /*a82e0*/  MOV R136, R76 ;  /* 0x0000004c00887202 */ /* 0x000fe40000000f00 */
[----:B------:R-:W4:Y:S01]  /*a82f0*/  LDL.LU R76, [R1+0x78fc] ;  /* 0x0078fc00014c7983 */ /* 0x000f220000300800 */
[----:B------:R-:W-:-:S03]  /*a8300*/  IMAD.MOV.U32 R137, RZ, RZ, R77 ;  /* 0x000000ffff897224 */ /* 0x000fc600078e004d */
[----:B------:R-:W4:Y:S04]  /*a8310*/  LDL.LU R77, [R1+0x78f8] ;  /* 0x0078f800014d7983 */ /* 0x000f280000300800 */
[----:B------:R-:W4:Y:S04]  /*a8320*/  LDL.LU R78, [R1+0x78f4] ;  /* 0x0078f400014e7983 */ /* 0x000f280000300800 */
[----:B------:R-:W4:Y:S01]  /*a8330*/  LDL.LU R79, [R1+0x78f0] ;  /* 0x0078f000014f7983 */ /* 0x000f220000300800 */
[----:B--2---:R-:W-:Y:S02]  /*a8340*/  IMAD.MOV.U32 R143, RZ, RZ, R75 ;  /* 0x000000ffff8f7224 */ /* 0x004fe400078e004b */
[----:B---3--:R-:W-:Y:S01]  /*a8350*/  IMAD.MOV.U32 R142, RZ, RZ, R74 ;  /* 0x000000ffff8e7224 */ /* 0x008fe200078e004a */
[----:B----4-:R-:W-:-:S02]  /*a8360*/  MOV R140, R72 ;  /* 0x00000048008c7202 */ /* 0x010fc40000000f00 */
[----:B------:R-:W2:Y:S01]  /*a8370*/  LDL.LU R72, [R1+0x78ec] ;  /* 0x0078ec0001487983 */ /* 0x000ea20000300800 */
[----:B------:R-:W-:-:S03]  /*a8380*/  IMAD.MOV.U32 R141, RZ, RZ, R73 ;  /* 0x000000ffff8d7224 */ /* 0x000fc600078e0049 */
        /* <DEDUP_REMOVED lines=32> */
[C---:B------:R-:W-:Y:S06]  /*a8590*/  HMMA.1688.F32.TF32 R108, R232.reuse, R218, R108 ;  /* 0x000000dae86c723c */ /* 0x040fec000008106c */
[----:B------:R-:W-:Y:S01]  /*a85a0*/  HMMA.1688.F32.TF32 R104, R232, R214, R104 ;  /* 0x000000d6e868723c */ /* 0x000fe20000081068 */
[----:B------:R-:W-:Y:S01]  /*a85b0*/  MOV R213, R12 ;  /* 0x0000000c00d57202 */ /* 0x000fe20000000f00 */
[----:B------:R-:W-:Y:S01]  /*a85c0*/  IMAD.MOV.U32 R212, RZ, RZ, R13 ;  /* 0x000000ffffd47224 */ /* 0x000fe200078e000d */
[----:B------:R-:W-:Y:S03]  /*a85d0*/  LDS R12, [R0+UR14+0x1c080] ;  /* 0x01c0800e000c7984 */ /* 0x000fe60008000800 */
[C---:B------:R-:W-:Y:S01]  /*a85e0*/  HMMA.1688.F32.TF32 R96, R40.reuse, R10, R96 ;  /* 0x0000000a2860723c */ /* 0x040fe20000081060 */
[----:B------:R-:W-:Y:S01]  /*a85f0*/  IMAD.MOV.U32 R209, RZ, RZ, R14 ;  /* 0x000000ffffd17224 */ /* 0x000fe200078e000e */
[----:B------:R-:W-:Y:S04]  /*a8600*/  LDS R13, [R2+UR14+0x1c080] ;  /* 0x01c0800e020d7984 */ /* 0x000fe80008000800 */
[C---:B------:R-:W-:Y:S01]  /*a8610*/  HMMA.1688.F32.TF32 R92, R40.reuse, R6, R92 ;  /* 0x00000006285c723c */ /* 0x040fe2000008105c */
[----:B------:R-:W-:Y:S01]  /*a8620*/  IMAD.MOV.U32 R208, RZ, RZ, R15 ;  /* 0x000000ffffd07224 */ /* 0x000fe200078e000f */
[----:B------:R-:W-:Y:S04]  /*a8630*/  LDS R14, [R0+UR14+0x1e080] ;  /* 0x01e0800e000e7984 */ /* 0x000fe80008000800 */
[C---:B------:R-:W-:Y:S01]  /*a8640*/  HMMA.1688.F32.TF32 R88, R40.reuse, R230, R88 ;  /* 0x000000e62858723c */ /* 0x040fe20000081058 */
[----:B------:R-:W1:Y:S04]  /*a8650*/  LDS R15, [R2+UR14+0x1e080] ;  /* 0x01e0800e020f7984 */ /* 0x000e680008000800 */
[----:B------:R-:W-:Y:S01]  /*a8660*/  LDS R232, [R3+UR14+0x1c180] ;  /* 0x01c1800e03e87984 */ /* 0x000fe20008000800 */
[-C--:B------:R-:W-:Y:S03]  /*a8670*/  HMMA.1688.F32.TF32 R84, R40, R226.reuse, R84 ;  /* 0x000000e22854723c */ /* 0x080fe60000081054 */
[----:B------:R-:W-:Y:S04]  /*a8680*/  LDS R234, [R3+UR14+0x1e180] ;  /* 0x01e1800e03ea7984 */ /* 0x000fe80008000800 */
[----:B------:R-:W-:Y:S04]  /*a8690*/  LDS R233, [R252+UR14+0x1c180] ;  /* 0x01c1800efce97984 */ /* 0x000fe80008000800 */
[----:B------:R-:W-:Y:S01]  /*a86a0*/  LDS R235, [R252+UR14+0x1e180] ;  /* 0x01e1800efceb7984 */ /* 0x000fe20008000800 */
[----:B-1----:R-:W-:Y:S06]  /*a86b0*/  HMMA.1688.F32.TF32 R76, R12, R226, R76 ;  /* 0x000000e20c4c723c */ /* 0x002fec000008104c */
[C---:B--2---:R-:W-:Y:S06]  /*a86c0*/  HMMA.1688.F32.TF32 R48, R236.reuse, R218, R52 ;  /* 0x000000daec30723c */ /* 0x044fec0000081034 */
[----:B----4-:R-:W-:-:S15]  /*a86d0*/  HMMA.1688.F32.TF32 R52, R236, R214, R56 ;  /* 0x000000d6ec34723c */ /* 0x010fde0000081038 */
[----:B------:R-:W-:-:S02]  /*a86e0*/  NOP ;  /* 0x0000000000007918 */ /* 0x000fc40000000000 */
[----:B------:R-:W-:Y:S04]  /*a86f0*/  STL.64 [R1+0xc30], R48 ;  /* 0x000c303001007387 */ /* 0x000fe80000100a00 */
[----:B------:R3:W-:Y:S02]  /*a8700*/  STL.64 [R1+0xc38], R50 ;  /* 0x000c383201007387 */ /* 0x0007e40000100a00 */
[----:B---3--:R-:W-:Y:S02]  /*a8710*/  HMMA.1688.F32.TF32 R48, R236, R210, R60 ;  /* 0x000000d2ec30723c */ /* 0x008fe4000008103c */
[----:B------:R-:W-:Y:S04]  /*a8720*/  STL.64 [R1+0xc20], R52 ;  /* 0x000c203401007387 */ /* 0x000fe80000100a00 */
[----:B------:R-:W-:Y:S01]  /*a8730*/  STL.64 [R1+0xc28], R54 ;  /* 0x000c283601007387 */ /* 0x000fe20000100a00 */
[C---:B------:R-:W-:Y:S03]  /*a8740*/  HMMA.1688.F32.TF32 R56, R12.reuse, R214, R136 ;  /* 0x000000d60c38723c */ /* 0x040fe60000081088 */
[----:B------:R-:W-:Y:S03]  /*a8750*/  LDS R60, [R0+UR14+0x1c180] ;  /* 0x01c1800e003c7984 */ /* 0x000fe60008000800 */
[C---:B------:R-:W-:Y:S01]  /*a8760*/  HMMA.1688.F32.TF32 R64, R12.reuse, R10, R64 ;  /* 0x0000000a0c40723c */ /* 0x040fe20000081040 */
[----:B------:R-:W-:Y:S04]  /*a8770*/  LDS R62, [R0+UR14+0x1e180] ;  /* 0x01e1800e003e7984 */ /* 0x000fe80008000800 */
[----:B------:R-:W-:Y:S01]  /*a8780*/  LDS R61, [R2+UR14+0x1c180] ;  /* 0x01c1800e023d7984 */ /* 0x000fe20008000800 */
[C---:B------:R-:W-:Y:S03]  /*a8790*/  HMMA.1688.F32.TF32 R68, R12.reuse, R6, R68 ;  /* 0x000000060c44723c */ /* 0x040fe60000081044 */
        /* <DEDUP_REMOVED lines=53> */
[C---:B------:R-:W-:Y:S03]  /*a8af0*/  HMMA.1688.F32.TF32 R52, R12.reuse, R218, R140 ;  /* 0x000000da0c34723c */ /* 0x040fe6000008108c */
[----:B------:R-:W3:Y:S04]  /*a8b00*/  LDL.LU R136, [R1+0x500] ;  /* 0x0005000001887983 */ /* 0x000ee80000300800 */
[----:B------:R-:W3:Y:S04]  /*a8b10*/  LDL.LU R137, [R1+0x504] ;  /* 0x0005040001897983 */ /* 0x000ee80000300800 */
[----:B------:R-:W3:Y:S01]  /*a8b20*/  LDL.LU R138, [R1+0x508] ;  /* 0x00050800018a7983 */ /* 0x000ee20000300800 */
[C---:B------:R-:W-:Y:S03]  /*a8b30*/  HMMA.1688.F32.TF32 R72, R12.reuse, R230, R72 ;  /* 0x000000e60c48723c */ /* 0x040fe60000081048 */
[----:B------:R-:W3:Y:S04]  /*a8b40*/  LDL.LU R139, [R1+0x50c] ;  /* 0x00050c00018b7983 */ /* 0x000ee80000300800 */
[----:B------:R-:W3:Y:S01]  /*a8b50*/  LDL.LU R140, [R1+0x510] ;  /* 0x00051000018c7983 */ /* 0x000ee20000300800 */
[C---:B------:R-:W-:Y:S03]  /*a8b60*/  HMMA.1688.F32.TF32 R48, R12.reuse, R222, R144 ;  /* 0x000000de0c30723c */ /* 0x040fe60000081090 */
[----:B------:R-:W3:Y:S03]  /*a8b70*/  LDL.LU R141, [R1+0x514] ;  /* 0x00051400018d7983 */ /* 0x000ee60000300800 */
        /* <DEDUP_REMOVED lines=39> */
[----:B--2---:R-:W-:Y:S06]  /*a8df0*/  HMMA.1688.F32.TF32 R92, R60, R6, R92 ;  /* 0x000000063c5c723c */ /* 0x004fec000008105c */
[C---:B---3--:R-:W-:Y:S06]  /*a8e00*/  HMMA.1688.F32.TF32 R104, R44.reuse, R214, R104 ;  /* 0x000000d62c68723c */ /* 0x048fec0000081068 */
[C---:B------:R-:W-:Y:S06]  /*a8e10*/  HMMA.1688.F32.TF32 R108, R44.reuse, R218, R108 ;  /* 0x000000da2c6c723c */ /* 0x040fec000008106c */
[----:B------:R-:W-:Y:S06]  /*a8e20*/  HMMA.1688.F32.TF32 R112, R44, R222, R112 ;  /* 0x000000de2c70723c */ /* 0x000fec0000081070 */
[C---:B------:R-:W-:Y:S06]  /*a8e30*/  HMMA.1688.F32.TF32 R136, R40.reuse, R214, R136 ;  /* 0x000000d62888723c */ /* 0x040fec0000081088 */
[C---:B------:R-:W-:Y:S06]  /*a8e40*/  HMMA.1688.F32.TF32 R140, R40.reuse, R218, R140 ;  /* 0x000000da288c723c */ /* 0x040fec000008108c */
[----:B------:R-:W-:Y:S06]  /*a8e50*/  HMMA.1688.F32.TF32 R240, R40, R210, R132 ;  /* 0x000000d228f0723c */ /* 0x000fec0000081084 */
[C---:B------:R-:W-:Y:S06]  /*a8e60*/  HMMA.1688.F32.TF32 R40, R44.reuse, R10, R128 ;  /* 0x0000000a2c28723c */ /* 0x040fec0000081080 */
[C---:B------:R-:W-:Y:S05]  /*a8e70*/  HMMA.1688.F32.TF32 R124, R44.reuse, R6, R124 ;  /* 0x000000062c7c723c */ /* 0x040fea000008107c */
[----:B------:R-:W-:Y:S01]  /*a8e80*/  STL.64 [R1+0x10], R140 ;  /* 0x0000108c01007387 */ /* 0x000fe20000100a00 */
[C---:B------:R-:W-:Y:S03]  /*a8e90*/  HMMA.1688.F32.TF32 R120, R44.reuse, R230, R120 ;  /* 0x000000e62c78723c */ /* 0x040fe60000081078 */
[----:B------:R-:W-:Y:S03]  /*a8ea0*/  STL.64 [R1+0x18], R142 ;  /* 0x0000188e01007387 */ /* 0x000fe60000100a00 */
[C---:B------:R-:W-:Y:S01]  /*a8eb0*/  HMMA.1688.F32.TF32 R116, R44.reuse, R226, R116 ;  /* 0x000000e22c74723c */ /* 0x040fe20000081074 */
[----:B------:R-:W-:Y:S04]  /*a8ec0*/  STL.64 [R1], R136 ;  /* 0x0000008801007387 */ /* 0x000fe80000100a00 */
[----:B------:R-:W-:Y:S01]  /*a8ed0*/  STL.64 [R1+0x8], R138 ;  /* 0x0000088a01007387 */ /* 0x000fe20000100a00 */
        /* <DEDUP_REMOVED lines=19> */
[C---:B----4-:R-:W-:Y:S03]  /*a9010*/  HMMA.1688.F32.TF32 R84, R60.reuse, R226, R84 ;  /* 0x000000e23c54723c */ /* 0x050fe60000081054 */
[----:B------:R1:W-:Y:S04]  /*a9020*/  STL.64 [R1+0xe8], R46 ;  /* 0x0000e82e01007387 */ /* 0x0003e80000100a00 */
[----:B------:R-:W-:Y:S04]  /*a9030*/  LDS R40, [R0+UR14+0x1c200] ;  /* 0x01c2000e00287984 */ /* 0x000fe80008000800 */
[----:B------:R-:W-:Y:S01]  /*a9040*/  LDS R42, [R0+UR14+0x1e200] ;  /* 0x01e2000e002a7984 */ /* 0x000fe20008000800 */
[C---:B-1----:R-:W-:Y:S03]  /*a9050*/  HMMA.1688.F32.TF32 R44, R60.reuse, R230, R88 ;  /* 0x000000e63c2c723c */ /* 0x042fe60000081058 */
[----:B------:R-:W-:Y:S04]  /*a9060*/  STL.64 [R1+0xd0], R92 ;  /* 0x0000d05c01007387 */ /* 0x000fe80000100a00 */
[----:B------:R-:W-:Y:S04]  /*a9070*/  STL.64 [R1+0xd8], R94 ;  /* 0x0000d85e01007387 */ /* 0x000fe80000100a00 */
[----:B------:R-:W-:Y:S04]  /*a9080*/  LDS R41, [R2+UR14+0x1c200] ;  /* 0x01c2000e02297984 */ /* 0x000fe80008000800 */
[----:B------:R-:W1:Y:S08]  /*a9090*/  LDS R43, [R2+UR14+0x1e200] ;  /* 0x01e2000e022b7984 */ /* 0x000e700008000800 */
[----:B------:R-:W-:Y:S04]  /*a90a0*/  STL.64 [R1+0xc0], R44 ;  /* 0x0000c02c01007387 */ /* 0x000fe80000100a00 */
[----:B------:R-:W-:Y:S04]  /*a90b0*/  STL.64 [R1+0xc8], R46 ;  /* 0x0000c82e01007387 */ /* 0x000fe80000100a00 */
[----:B------:R-:W-:Y:S04]  /*a90c0*/  STL.64 [R1+0xb0], R84 ;  /* 0x0000b05401007387 */ /* 0x000fe80000100a00 */
[----:B------:R2:W-:Y:S04]  /*a90d0*/  STL.64 [R1+0xb8], R86 ;  /* 0x0000b85601007387 */ /* 0x0005e80000100a00 */
[----:B------:R-:W-:Y:S04]  /*a90e0*/  LDS R44, [R0+UR14+0x1c280] ;  /* 0x01c2800e002c7984 */ /* 0x000fe80008000800 */
[----:B------:R-:W-:Y:S01]  /*a90f0*/  LDS R46, [R0+UR14+0x1e280] ;  /* 0x01e2800e002e7984 */ /* 0x000fe20008000800 */
[----:B--2---:R-:W-:Y:S03]  /*a9100*/  HMMA.1688.F32.TF32 R84, R60, R222, R80 ;  /* 0x000000de3c54723c */ /* 0x004fe60000081050 */
[----:B------:R-:W2:Y:S04]  /*a9110*/  LDL.LU R80, [R1+0x280] ;  /* 0x0002800001507983 */ /* 0x000ea80000300800 */
[----:B------:R-:W-:Y:S04]  /*a9120*/  LDS R45, [R2+UR14+0x1c280] ;  /* 0x01c2800e022d7984 */ /* 0x000fe80008000800 */
[----:B------:R-:W-:-:S12]  /*a9130*/  LDS R47, [R2+UR14+0x1e280] ;  /* 0x01e2800e022f7984 */ /* 0x000fd80008000800 */
        /* <DEDUP_REMOVED lines=108> */
[----:B------:R-:W3:Y:S01]  /*a9800*/  LDL.LU R87, [R1+0x40c] ;  /* 0x00040c0001577983 */ /* 0x000ee20000300800 */
[C---:B-1----:R-:W-:Y:S06]  /*a9810*/  HMMA.1688.F32.TF32 R120, R40.reuse, R218, R120 ;  /* 0x000000da2878723c */ /* 0x042fec0000081078 */
[C---:B--2---:R-:W-:Y:S06]  /*a9820*/  HMMA.1688.F32.TF32 R124, R40.reuse, R222, R124 ;  /* 0x000000de287c723c */ /* 0x044fec000008107c */
[C---:B------:R-:W-:Y:S06]  /*a9830*/  HMMA.1688.F32.TF32 R136, R40.reuse, R6, R136 ;  /* 0x000000062888723c */ /* 0x040fec0000081088 */
[C---:B------:R-:W-:Y:S06]  /*a9840*/  HMMA.1688.F32.TF32 R140, R40.reuse, R10, R140 ;  /* 0x0000000a288c723c */ /* 0x040fec000008108c */
[----:B------:R-:W-:Y:S06]  /*a9850*/  HMMA.1688.F32.TF32 R112, R40, R210, R112 ;  /* 0x000000d22870723c */ /* 0x000fec0000081070 */
[C---:B------:R-:W-:Y:S06]  /*a9860*/  HMMA.1688.F32.TF32 R152, R232.reuse, R218, R152 ;  /* 0x000000dae898723c */ /* 0x040fec0000081098 */
[----:B------:R-:W-:Y:S06]  /*a9870*/  HMMA.1688.F32.TF32 R160, R232, R226, R160 ;  /* 0x000000e2e8a0723c */ /* 0x000fec00000810a0 */
[C---:B------:R-:W-:Y:S06]  /*a9880*/  HMMA.1688.F32.TF32 R184, R60.reuse, R218, R184 ;  /* 0x000000da3cb8723c */ /* 0x040fec00000810b8 */
[C---:B------:R-:W-:Y:S06]  /*a9890*/  HMMA.1688.F32.TF32 R180, R60.reuse, R214, R180 ;  /* 0x000000d63cb4723c */ /* 0x040fec00000810b4 */
[----:B------:R-:W-:Y:S11]  /*a98a0*/  HMMA.1688.F32.TF32 R60, R60, R210, R176 ;  /* 0x000000d23c3c723c */ /* 0x000ff600000810b0 */
        /* <DEDUP_REMOVED lines=22> */
[----:B------:R-:W-:Y:S01]  /*a9a10*/  STL.64 [R1+0x7f8], R166 ;  /* 0x0007f8a601007387 */ /* 0x000fe20000100a00 */
[----:B------:R-:W-:Y:S03]  /*a9a20*/  HMMA.1688.F32.TF32 R148, R232, R214, R148 ;  /* 0x000000d6e894723c */ /* 0x000fe60000081094 */
[----:B------:R-:W-:Y:S04]  /*a9a30*/  STL.64 [R1+0x7e0], R160 ;  /* 0x0007e0a001007387 */ /* 0x000fe80000100a00 */
[----:B------:R-:W-:Y:S01]  /*a9a40*/  STL.64 [R1+0x7e8], R162 ;  /* 0x0007e8a201007387 */ /* 0x000fe20000100a00 */
[C---:B------:R-:W-:Y:S08]  /*a9a50*/  HMMA.1688.F32.TF32 R132, R40.reuse, R230, R132 ;  /* 0x000000e62884723c */ /* 0x040ff00000081084 */
[----:B------:R-:W-:Y:S04]  /*a9a60*/  STL.64 [R1+0x7d0], R60 ;  /* 0x0007d03c01007387 */ /* 0x000fe80000100a00 */
[----:B------:R1:W-:Y:S01]  /*a9a70*/  STL.64 [R1+0x7d8], R62 ;  /* 0x0007d83e01007387 */ /* 0x0003e20000100a00 */
[----:B------:R-:W-:Y:S06]  /*a9a80*/  HMMA.1688.F32.TF32 R128, R40, R226, R128 ;  /* 0x000000e22880723c */ /* 0x000fec0000081080 */
[----:B-1----:R-:W-:Y:S01]  /*a9a90*/  HMMA.1688.F32.TF32 R60, R232, R210, R144 ;  /* 0x000000d2e83c723c */ /* 0x002fe20000081090 */
[----:B------:R-:W-:Y:S05]  /*a9aa0*/  STL.64 [R1+0x560], R152 ;  /* 0x0005609801007387 */ /* 0x000fea0000100a00 */
[----:B------:R-:W-:Y:S01]  /*a9ab0*/  HMMA.1688.F32.TF32 R116, R40, R214, R116 ;  /* 0x000000d62874723c */ /* 0x000fe20000081074 */
[----:B------:R-:W-:Y:S05]  /*a9ac0*/  STL.64 [R1+0x568], R154 ;  /* 0x0005689a01007387 */ /* 0x000fea0000100a00 */
        /* <DEDUP_REMOVED lines=28> */
[----:B------:R1:W-:Y:S01]  /*a9c90*/  STL.64 [R1+0x498], R42 ;  /* 0x0004982a01007387 */ /* 0x0003e20000100a00 */
[C---:B------:R-:W-:Y:S03]  /*a9ca0*/  HMMA.1688.F32.TF32 R88, R236.reuse, R218, R88 ;  /* 0x000000daec58723c */ /* 0x040fe60000081058 */
[----:B------:R-:W-:Y:S03]  /*a9cb0*/  LDS R60, [R3+UR14+0x1c280] ;  /* 0x01c2800e033c7984 */ /* 0x000fe60008000800 */
[C---:B---3--:R-:W-:Y:S01]  /*a9cc0*/  HMMA.1688.F32.TF32 R84, R236.reuse, R214, R84 ;  /* 0x000000d6ec54723c */ /* 0x048fe20000081054 */
[----:B------:R-:W-:Y:S04]  /*a9cd0*/  LDS R62, [R3+UR14+0x1e280] ;  /* 0x01e2800e033e7984 */ /* 0x000fe80008000800 */
[----:B------:R-:W-:Y:S01]  /*a9ce0*/  LDS R61, [R252+UR14+0x1c280] ;  /* 0x01c2800efc3d7984 */ /* 0x000fe20008000800 */
[C---:B-1----:R-:W-:Y:S03]  /*a9cf0*/  HMMA.1688.F32.TF32 R40, R236.reuse, R222, R92 ;  /* 0x000000deec28723c */ /* 0x042fe6000008105c */
[----:B------:R-:W-:Y:S04]  /*a9d00*/  STL.64 [R1+0x7a0], R100 ;  /* 0x0007a06401007387 */ /* 0x000fe80000100a00 */
[----:B------:R-:W-:Y:S04]  /*a9d10*/  STL.64 [R1+0x7a8], R102 ;  /* 0x0007a86601007387 */ /* 0x000fe80000100a00 */
[----:B------:R-:W-:Y:S04]  /*a9d20*/  STL.64 [R1+0x790], R96 ;  /* 0x0007906001007387 */ /* 0x000fe80000100a00 */
[----:B------:R-:W-:Y:S04]  /*a9d30*/  STL.64 [R1+0x798], R98 ;  /* 0x0007986201007387 */ /* 0x000fe80000100a00 */
[----:B------:R-:W1:Y:S04]  /*a9d40*/  LDS R63, [R252+UR14+0x1e280] ;  /* 0x01e2800efc3f7984 */ /* 0x000e680008000800 */
[----:B------:R-:W-:Y:S04]  /*a9d50*/  STL.64 [R1+0x780], R40 ;  /* 0x0007802801007387 */ /* 0x000fe80000100a00 */
[----:B------:R3:W-:Y:S04]  /*a9d60*/  STL.64 [R1+0x788], R42 ;  /* 0x0007882a01007387 */ /* 0x0007e80000100a00 */
[----:B------:R-:W-:Y:S04]  /*a9d70*/  LDS R234, [R0+UR14+0x1e300] ;  /* 0x01e3000e00ea7984 */ /* 0x000fe80008000800 */
[----:B------:R-:W-:Y:S01]  /*a9d80*/  LDS R233, [R2+UR14+0x1c300] ;  /* 0x01c3000e02e97984 */ /* 0x000fe20008000800 */
[----:B---3--:R-:W-:Y:S03]  /*a9d90*/  HMMA.1688.F32.TF32 R40, R236, R210, R80 ;  /* 0x000000d2ec28723c */ /* 0x008fe60000081050 */
[----:B------:R3:W-:Y:S04]  /*a9da0*/  STL.64 [R1+0x770], R88 ;  /* 0x0007705801007387 */ /* 0x0007e80000100a00 */
[----:B------:R1:W-:Y:S04]  /*a9db0*/  STL.64 [R1+0x778], R90 ;  /* 0x0007785a01007387 */ /* 0x0003e80000100a00 */
[----:B------:R-:W4:Y:S04]  /*a9dc0*/  LDL.LU R92, [R1+0x710] ;  /* 0x00071000015c7983 */ /* 0x000f280000300800 */
[----:B------:R1:W-:Y:S04]  /*a9dd0*/  STL.64 [R1+0x480], R84 ;  /* 0x0004805401007387 */ /* 0x0003e80000100a00 */
[----:B------:R2:W-:Y:S04]  /*a9de0*/  STL.64 [R1+0x488], R86 ;  /* 0x0004885601007387 */ /* 0x0005e80000100a00 */
[----:B------:R-:W4:Y:S04]  /*a9df0*/  LDS R235, [R2+UR14+0x1e300] ;  /* 0x01e3000e02eb7984 */ /* 0x000f280008000800 */
        /* <DEDUP_REMOVED lines=55> */
[----:B--2---:R-:W2:Y:S04]  /*aa170*/  LDL.LU R86, [R1+0x948] ;  /* 0x0009480001567983 */ /* 0x004ea80000300800 */
        /* <DEDUP_REMOVED lines=8> */
[----:B------:R-:W-:Y:S01]  /*aa200*/  LDS R239, [R252+UR14+0x1e380] ;  /* 0x01e3800efcef7984 */ /* 0x000fe20008000800 */
[C---:B----4-:R-:W-:Y:S06]  /*aa210*/  HMMA.1688.F32.TF32 R92, R60.reuse, R226, R92 ;  /* 0x000000e23c5c723c */ /* 0x050fec000008105c */
[----:B------:R-:W-:Y:S06]  /*aa220*/  HMMA.1688.F32.TF32 R100, R60, R6, R100 ;  /* 0x000000063c64723c */ /* 0x000fec0000081064 */
[C---:B------:R-:W-:Y:S06]  /*aa230*/  HMMA.1688.F32.TF32 R108, R44.reuse, R210, R108 ;  /* 0x000000d22c6c723c */ /* 0x040fec000008106c */
[C---:B------:R-:W-:Y:S06]  /*aa240*/  HMMA.1688.F32.TF32 R116, R44.reuse, R218, R116 ;  /* 0x000000da2c74723c */ /* 0x040fec0000081074 */
[C---:B------:R-:W-:Y:S06]  /*aa250*/  HMMA.1688.F32.TF32 R120, R44.reuse, R222, R120 ;  /* 0x000000de2c78723c */ /* 0x040fec0000081078 */
[C---:B------:R-:W-:Y:S06]  /*aa260*/  HMMA.1688.F32.TF32 R136, R44.reuse, R10, R136 ;  /* 0x0000000a2c88723c */ /* 0x040fec0000081088 */
[C---:B------:R-:W-:Y:S06]  /*aa270*/  HMMA.1688.F32.TF32 R40, R44.reuse, R6, R132 ;  /* 0x000000062c28723c */ /* 0x040fec0000081084 */
[C---:B------:R-:W-:Y:S06]  /*aa280*/  HMMA.1688.F32.TF32 R128, R44.reuse, R230, R128 ;  /* 0x000000e62c80723c */ /* 0x040fec0000081080 */
[C---:B------:R-:W-:Y:S05]  /*aa290*/  HMMA.1688.F32.TF32 R124, R44.reuse, R226, R124 ;  /* 0x000000e22c7c723c */ /* 0x040fea000008107c */
[----:B------:R-:W-:Y:S01]  /*aa2a0*/  STL.64 [R1+0x1e0], R136 ;  /* 0x0001e08801007387 */ /* 0x000fe20000100a00 */
[----:B------:R-:W-:Y:S06]  /*aa2b0*/  HMMA.1688.F32.TF32 R112, R44, R214, R112 ;  /* 0x000000d62c70723c */ /* 0x000fec0000081070 */
[C---:B------:R-:W-:Y:S01]  /*aa2c0*/  HMMA.1688.F32.TF32 R44, R60.reuse, R10, R104 ;  /* 0x0000000a3c2c723c */ /* 0x040fe20000081068 */
[----:B------:R-:W-:Y:S04]  /*aa2d0*/  STL.64 [R1+0x1e8], R138 ;  /* 0x0001e88a01007387 */ /* 0x000fe80000100a00 */
[----:B------:R-:W-:Y:S01]  /*aa2e0*/  STL.64 [R1+0x1d0], R40 ;  /* 0x0001d02801007387 */ /* 0x000fe20000100a00 */
[C---:B------:R-:W-:Y:S03]  /*aa2f0*/  HMMA.1688.F32.TF32 R96, R60.reuse, R230, R96 ;  /* 0x000000e63c60723c */ /* 0x040fe60000081060 */
[----:B------:R-:W-:Y:S04]  /*aa300*/  STL.64 [R1+0x1d8], R42 ;  /* 0x0001d82a01007387 */ /* 0x000fe80000100a00 */
[----:B------:R-:W-:Y:S04]  /*aa310*/  STL.64 [R1+0x1c0], R128 ;  /* 0x0001c08001007387 */ /* 0x000fe80000100a00 */
[----:B------:R-:W-:Y:S01]  /*aa320*/  STL.64 [R1+0x1c8], R130 ;  /* 0x0001c88201007387 */ /* 0x000fe20000100a00 */
[C---:B---3--:R-:W-:Y:S03]  /*aa330*/  HMMA.1688.F32.TF32 R88, R60.reuse, R222, R88 ;  /* 0x000000de3c58723c */ /* 0x048fe60000081058 */
[----:B------:R-:W-:Y:S04]  /*aa340*/  STL.64 [R1+0x1b0], R124 ;  /* 0x0001b07c01007387 */ /* 0x000fe80000100a00 */
[----:B------:R-:W-:Y:S04]  /*aa350*/  STL.64 [R1+0x1b8], R126 ;  /* 0x0001b87e01007387 */ /* 0x000fe80000100a00 */
[----:B------:R-:W-:Y:S01]  /*aa360*/  STL.64 [R1+0x1a0], R120 ;  /* 0x0001a07801007387 */ /* 0x000fe20000100a00 */
[C---:B--2---:R-:W-:Y:S03]  /*aa370*/  HMMA.1688.F32.TF32 R84, R60.reuse, R218, R84 ;  /* 0x000000da3c54723c */ /* 0x044fe60000081054 */
        /* <DEDUP_REMOVED lines=20> */
[----:B-1----:R-:W3:Y:S04]  /*aa4c0*/  LDL.LU R88, [R1+0x260] ;  /* 0x0002600001587983 */ /* 0x002ee80000300800 */
        /* <DEDUP_REMOVED lines=105> */
[----:B----4-:R-:W-:Y:S03]  /*aab60*/  HMMA.1688.F32.TF32 R60, R60, R210, R172 ;  /* 0x000000d23c3c723c */ /* 0x010fe600000810ac */
[----:B------:R-:W4:Y:S04]  /*aab70*/  LDL.LU.64 R174, [R1+0x7858] ;  /* 0x0078580001ae7983 */ /* 0x000f280000300a00 */
[----:B------:R-:W4:-:S15]  /*aab80*/  LDL.LU.64 R172, [R1+0x7850] ;  /* 0x0078500001ac7983 */ /* 0x000f1e0000300a00 */
[----:B------:R-:W-:-:S01]  /*aab90*/  NOP ;  /* 0x0000000000007918 */ /* 0x000fc20000000000 */
[----:B------:R1:W-:Y:S04]  /*aaba0*/  STL.64 [R1+0x6f0], R60 ;  /* 0x0006f03c01007387 */ /* 0x0003e80000100a00 */
[----:B------:R2:W-:Y:S04]  /*aabb0*/  STL.64 [R1+0x6f8], R62 ;  /* 0x0006f83e01007387 */ /* 0x0005e80000100a00 */
[----:B-1----:R-:W4:Y:S04]  /*aabc0*/  LDL.LU R60, [R1+0x370] ;  /* 0x00037000013c7983 */ /* 0x002f280000300800 */
[----:B------:R-:W4:Y:S04]  /*aabd0*/  LDL.LU R61, [R1+0x374] ;  /* 0x00037400013d7983 */ /* 0x000f280000300800 */
[----:B--2---:R-:W4:Y:S04]  /*aabe0*/  LDL.LU R62, [R1+0x378] ;  /* 0x00037800013e7983 */ /* 0x004f280000300800 */
[----:B------:R-:W4:Y:S01]  /*aabf0*/  LDL.LU R63, [R1+0x37c] ;  /* 0x00037c00013f7983 */ /* 0x000f220000300800 */
[C---:B------:R-:W-:Y:S06]  /*aac00*/  HMMA.1688.F32.TF32 R168, R232.reuse, R10, R168 ;  /* 0x0000000ae8a8723c */ /* 0x040fec00000810a8 */
[C---:B---3--:R-:W-:Y:S06]  /*aac10*/  HMMA.1688.F32.TF32 R164, R232.reuse, R6, R164 ;  /* 0x00000006e8a4723c */ /* 0x048fec00000810a4 */
[C---:B------:R-:W-:Y:S06]  /*aac20*/  HMMA.1688.F32.TF32 R160, R232.reuse, R230, R160 ;  /* 0x000000e6e8a0723c */ /* 0x040fec00000810a0 */
[C---:B------:R-:W-:Y:S06]  /*aac30*/  HMMA.1688.F32.TF32 R156, R232.reuse, R226, R156 ;  /* 0x000000e2e89c723c */ /* 0x040fec000008109c */
[C---:B------:R-:W-:Y:S01]  /*aac40*/  HMMA.1688.F32.TF32 R152, R232.reuse, R222, R152 ;  /* 0x000000dee898723c */ /* 0x040fe20000081098 */
[----:B------:R-:W-:Y:S05]  /*aac50*/  STL.64 [R1+0x280], R168 ;  /* 0x000280a801007387 */ /* 0x000fea0000100a00 */
[C---:B------:R-:W-:Y:S01]  /*aac60*/  HMMA.1688.F32.TF32 R148, R232.reuse, R218, R148 ;  /* 0x000000dae894723c */ /* 0x040fe20000081094 */
[----:B------:R1:W-:Y:S05]  /*aac70*/  STL.64 [R1+0x288], R170 ;  /* 0x000288aa01007387 */ /* 0x0003ea0000100a00 */
[C---:B------:R-:W-:Y:S01]  /*aac80*/  HMMA.1688.F32.TF32 R144, R232.reuse, R214, R144 ;  /* 0x000000d6e890723c */ /* 0x040fe20000081090 */
[----:B-1----:R-:W2:Y:S04]  /*aac90*/  LDL.LU.64 R170, [R1+0x7848] ;  /* 0x0078480001aa7983 */ /* 0x002ea80000300a00 */
[----:B------:R-:W2:Y:S01]  /*aaca0*/  LDL.LU.64 R168, [R1+0x7840] ;  /* 0x0078400001a87983 */ /* 0x000ea20000300a00 */
[----:B------:R-:W-:Y:S03]  /*aacb0*/  HMMA.1688.F32.TF32 R232, R232, R210, R140 ;  /* 0x000000d2e8e8723c */ /* 0x000fe6000008108c */
        /* <DEDUP_REMOVED lines=35> */
[C---:B------:R-:W-:Y:S05]  /*aaef0*/  HMMA.1688.F32.TF32 R80, R40.reuse, R222, R80 ;  /* 0x000000de2850723c */ /* 0x040fea0000081050 */
[----:B------:R-:W-:Y:S04]  /*aaf00*/  STL.64 [R1+0x690], R136 ;  /* 0x0006908801007387 */ /* 0x000fe80000100a00 */
[----:B------:R1:W-:Y:S04]  /*aaf10*/  STL.64 [R1+0x698], R138 ;  /* 0x0006988a01007387 */ /* 0x0003e80000100a00 */
[----:B-1----:R-:W3:Y:S04]  /*aaf20*/  LDL.LU.64 R138, [R1+0x77c8] ;  /* 0x0077c800018a7983 */ /* 0x002ee80000300a00 */
[----:B------:R-:W3:Y:S01]  /*aaf30*/  LDL.LU.64 R136, [R1+0x77c0] ;  /* 0x0077c00001887983 */ /* 0x000ee20000300a00 */
[----:B----4-:R-:W-:-:S15]  /*aaf40*/  HMMA.1688.F32.TF32 R60, R40, R6, R60 ;  /* 0x00000006283c723c */ /* 0x010fde000008103c */
[----:B------:R-:W-:-:S08]  /*aaf50*/  NOP ;  /* 0x0000000000007918 */ /* 0x000fd00000000000 */
[----:B------:R-:W-:Y:S04]  /*aaf60*/  STL.64 [R1+0x680], R60 ;  /* 0x0006803c01007387 */ /* 0x000fe80000100a00 */
[----:B------:R-:W-:Y:S04]  /*aaf70*/  STL.64 [R1+0x688], R62 ;  /* 0x0006883e01007387 */ /* 0x000fe80000100a00 */
[----:B------:R-:W-:Y:S04]  /*aaf80*/  STL.64 [R1+0x6a0], R132 ;  /* 0x0006a08401007387 */ /* 0x000fe80000100a00 */
[----:B------:R1:W-:Y:S01]  /*aaf90*/  STL.64 [R1+0x6a8], R134 ;  /* 0x0006a88601007387 */ /* 0x0003e20000100a00 */
[----:B------:R-:W-:Y:S03]  /*aafa0*/  HMMA.1688.F32.TF32 R124, R40, R214, R124 ;  /* 0x000000d6287c723c */ /* 0x000fe6000008107c */
[----:B------:R-:W-:Y:S03]  /*aafb0*/  LDS R60, [R0+UR14+0x1c400] ;  /* 0x01c4000e003c7984 */ /* 0x000fe60008000800 */
[C---:B------:R-:W-:Y:S01]  /*aafc0*/  HMMA.1688.F32.TF32 R116, R44.reuse, R10, R116 ;  /* 0x0000000a2c74723c */ /* 0x040fe20000081074 */
[----:B------:R-:W-:Y:S04]  /*aafd0*/  LDS R62, [R0+UR14+0x1e400] ;  /* 0x01e4000e003e7984 */ /* 0x000fe80008000800 */
[----:B-1----:R-:W4:Y:S04]  /*aafe0*/  LDL.LU.64 R134, [R1+0x77b8] ;  /* 0x0077b80001867983 */ /* 0x002f280000300a00 */
[----:B------:R-:W4:Y:S04]  /*aaff0*/  LDL.LU.64 R132, [R1+0x77b0] ;  /* 0x0077b00001847983 */ /* 0x000f280000300a00 */
        /* <DEDUP_REMOVED lines=11> */
[----:B------:R-:W4:Y:S01]  /*ab0b0*/  LDL.LU.64 R80, [R1+0x7790] ;  /* 0x0077900001507983 */ /* 0x000f220000300a00 */
[C---:B------:R-:W-:Y:S06]  /*ab0c0*/  HMMA.1688.F32.TF32 R100, R44.reuse, R222, R100 ;  /* 0x000000de2c64723c */ /* 0x040fec0000081064 */
[C---:B------:R-:W-:Y:S06]  /*ab0d0*/  HMMA.1688.F32.TF32 R92, R44.reuse, R214, R92 ;  /* 0x000000d62c5c723c */ /* 0x040fec000008105c */
[----:B------:R-:W-:Y:S06]  /*ab0e0*/  HMMA.1688.F32.TF32 R88, R44, R210, R88 ;  /* 0x000000d22c58723c */ /* 0x000fec0000081058 */
[C---:B--2---:R-:W-:Y:S06]  /*ab0f0*/  HMMA.1688.F32.TF32 R232, R40.reuse, R218, R232 ;  /* 0x000000da28e8723c */ /* 0x044fec00000810e8 */
[----:B------:R-:W-:-:S15]  /*ab100*/  HMMA.1688.F32.TF32 R40, R40, R210, R120 ;  /* 0x000000d22828723c */ /* 0x000fde0000081078 */
[----:B------:R-:W-:-:S02]  /*ab110*/  NOP ;  /* 0x0000000000007918 */ /* 0x000fc40000000000 */
[----:B------:R-:W-:Y:S04]  /*ab120*/  STL.64 [R1+0x650], R232 ;  /* 0x000650e801007387 */ /* 0x000fe80000100a00 */
        /* <DEDUP_REMOVED lines=12> */
[----:B-1----:R-:W-:Y:S06]  /*ab1f0*/  HMMA.1688.F32.TF32 R40, R44, R218, R96 ;  /* 0x000000da2c28723c */ /* 0x002fec0000081060 */
        /* <DEDUP_REMOVED lines=12> */
[----:B------:R1:W-:Y:S04]  /*ab2c0*/  STL.64 [R1+0x6c0], R44 ;  /* 0x0006c02c01007387 */ /* 0x0003e80000100a00 */
[----:B------:R1:W-:Y:S04]  /*ab2d0*/  STL.64 [R1+0x6c8], R46 ;  /* 0x0006c82e01007387 */ /* 0x0003e80000100a00 */
[----:B------:R-:W2:Y:S04]  /*ab2e0*/  LDL.LU R85, [R1+0x5b4] ;  /* 0x0005b40001557983 */ /* 0x000ea80000300800 */
[----:B------:R-:W2:Y:S04]  /*ab2f0*/  LDL.LU R86, [R1+0x5b8] ;  /* 0x0005b80001567983 */ /* 0x000ea80000300800 */
[----:B------:R-:W2:Y:S04]  /*ab300*/  LDL.LU R87, [R1+0x5bc] ;  /* 0x0005bc0001577983 */ /* 0x000ea80000300800 */
[----:B------:R-:W-:Y:S01]  /*ab310*/  LDS R40, [R3+UR14+0x1c400] ;  /* 0x01c4000e03287984 */ /* 0x000fe20008000800 */
[----:B---3--:R-:W-:-:S03]  /*ab320*/  IMAD.MOV.U32 R90, RZ, RZ, R82 ;  /* 0x000000ffff5a7224 */ /* 0x008fc600078e0052 */
[----:B------:R-:W-:Y:S01]  /*ab330*/  LDS R42, [R3+UR14+0x1e400] ;  /* 0x01e4000e032a7984 */ /* 0x000fe20008000800 */
[----:B----4-:R-:W-:Y:S01]  /*ab340*/  MOV R88, R80 ;  /* 0x0000005000587202 */ /* 0x010fe20000000f00 */
[----:B------:R-:W-:Y:S02]  /*ab350*/  IMAD.MOV.U32 R89, RZ, RZ, R81 ;  /* 0x000000ffff597224 */ /* 0x000fe400078e0051 */
[----:B------:R-:W3:Y:S01]  /*ab360*/  LDL.LU R80, [R1+0x778c] ;  /* 0x00778c0001507983 */ /* 0x000ee20000300800 */
[----:B------:R-:W-:-:S03]  /*ab370*/  IMAD.MOV.U32 R91, RZ, RZ, R83 ;  /* 0x000000ffff5b7224 */ /* 0x000fc600078e0053 */
        /* <DEDUP_REMOVED lines=32> */
[----:B------:R-:W1:Y:S01]  /*ab580*/  LDS R43, [R252+UR14+0x1e400] ;  /* 0x01e4000efc2b7984 */ /* 0x000e620008000800 */
[----:B---3--:R-:W-:-:S03]  /*ab590*/  IMAD.MOV.U32 R103, RZ, RZ, R80 ;  /* 0x000000ffff677224 */ /* 0x008fc600078e0050 */
[----:B------:R-:W3:Y:S01]  /*ab5a0*/  LDL.LU R80, [R1+0x230] ;  /* 0x0002300001507983 */ /* 0x000ee20000300800 */
[----:B----4-:R-:W-:-:S03]  /*ab5b0*/  IMAD.MOV.U32 R102, RZ, RZ, R81 ;  /* 0x000000ffff667224 */ /* 0x010fc600078e0051 */
[----:B------:R-:W3:Y:S01]  /*ab5c0*/  LDL.LU R81, [R1+0x234] ;  /* 0x0002340001517983 */ /* 0x000ee20000300800 */
[----:B--2---:R-:W-:-:S03]  /*ab5d0*/  IMAD.MOV.U32 R101, RZ, RZ, R82 ;  /* 0x000000ffff657224 */ /* 0x004fc600078e0052 */
[----:B------:R-:W3:Y:S01]  /*ab5e0*/  LDL.LU R82, [R1+0x238] ;  /* 0x0002380001527983 */ /* 0x000ee20000300800 */
[----:B------:R-:W-:-:S03]  /*ab5f0*/  MOV R100, R83 ;  /* 0x0000005300647202 */ /* 0x000fc60000000f00 */
[----:B------:R-:W3:Y:S04]  /*ab600*/  LDL.LU R83, [R1+0x23c] ;  /* 0x00023c0001537983 */ /* 0x000ee80000300800 */
[----:B------:R-:W2:Y:S04]  /*ab610*/  LDL.LU R232, [R1+0x5c0] ;  /* 0x0005c00001e87983 */ /* 0x000ea80000300800 */
[----:B------:R-:W2:Y:S04]  /*ab620*/  LDL.LU R233, [R1+0x5c4] ;  /* 0x0005c40001e97983 */ /* 0x000ea80000300800 */
[----:B------:R-:W2:Y:S04]  /*ab630*/  LDL.LU R234, [R1+0x5c8] ;  /* 0x0005c80001ea7983 */ /* 0x000ea80000300800 */
[----:B------:R-:W2:Y:S04]  /*ab640*/  LDL.LU R235, [R1+0x5cc] ;  /* 0x0005cc0001eb7983 */ /* 0x000ea80000300800 */
[----:B------:R-:W4:Y:S04]  /*ab650*/  LDL.LU R96, [R1+0x920] ;  /* 0x0009200001607983 */ /* 0x000f280000300800 */
[----:B------:R-:W4:Y:S04]  /*ab660*/  LDL.LU R97, [R1+0x924] ;  /* 0x0009240001617983 */ /* 0x000f280000300800 */
[----:B------:R-:W4:Y:S01]  /*ab670*/  LDL.LU R98, [R1+0x928] ;  /* 0x0009280001627983 */ /* 0x000f220000300800 */
[C---:B------:R-:W-:Y:S03]  /*ab680*/  HMMA.1688.F32.TF32 R108, R236.reuse, R214, R108 ;  /* 0x000000d6ec6c723c */ /* 0x040fe6000008106c */
[----:B------:R-:W4:Y:S04]  /*ab690*/  LDL.LU R99, [R1+0x92c] ;  /* 0x00092c0001637983 */ /* 0x000f280000300800 */
[----:B------:R-:W4:Y:S04]  /*ab6a0*/  LDL.LU R92, [R1+0x910] ;  /* 0x00091000015c7983 */ /* 0x000f280000300800 */
[----:B------:R-:W4:Y:S04]  /*ab6b0*/  LDL.LU R93, [R1+0x914] ;  /* 0x00091400015d7983 */ /* 0x000f280000300800 */
[----:B------:R-:W4:Y:S01]  /*ab6c0*/  LDL.LU R94, [R1+0x918] ;  /* 0x00091800015e7983 */ /* 0x000f220000300800 */
[C---:B------:R-:W-:Y:S03]  /*ab6d0*/  HMMA.1688.F32.TF32 R112, R236.reuse, R218, R112 ;  /* 0x000000daec70723c */ /* 0x040fe60000081070 */
[----:B------:R-:W4:Y:S03]  /*ab6e0*/  LDL.LU R95, [R1+0x91c] ;  /* 0x00091c00015f7983 */ /* 0x000f260000300800 */
[C---:B------:R-:W-:Y:S06]  /*ab6f0*/  HMMA.1688.F32.TF32 R120, R236.reuse, R226, R120 ;  /* 0x000000e2ec78723c */ /* 0x040fec0000081078 */
[C---:B------:R-:W-:Y:S06]  /*ab700*/  HMMA.1688.F32.TF32 R44, R236.reuse, R6, R44 ;  /* 0x00000006ec2c723c */ /* 0x040fec000008102c */
[C---:B------:R-:W-:Y:S06]  /*ab710*/  HMMA.1688.F32.TF32 R124, R236.reuse, R230, R124 ;  /* 0x000000e6ec7c723c */ /* 0x040fec000008107c */
[C---:B------:R-:W-:Y:S11]  /*ab720*/  HMMA.1688.F32.TF32 R116, R236.reuse, R222, R116 ;  /* 0x000000deec74723c */ /* 0x040ff60000081074 */
[----:B------:R-:W-:Y:S04]  /*ab730*/  STL.64 [R1+0x6b0], R44 ;  /* 0x0006b02c01007387 */ /* 0x000fe80000100a00 */
[----:B------:R-:W-:Y:S01]  /*ab740*/  STL.64 [R1+0x6b8], R46 ;  /* 0x0006b82e01007387 */ /* 0x000fe20000100a00 */
[----:B------:R-:W-:Y:S03]  /*ab750*/  HMMA.1688.F32.TF32 R236, R236, R210, R104 ;  /* 0x000000d2ecec723c */ /* 0x000fe60000081068 */
[----:B------:R-:W-:Y:S04]  /*ab760*/  STL.64 [R1+0x6d0], R124 ;  /* 0x0006d07c01007387 */ /* 0x000fe80000100a00 */
[----:B------:R1:W-:Y:S01]  /*ab770*/  STL.64 [R1+0x6d8], R126 ;  /* 0x0006d87e01007387 */ /* 0x0003e20000100a00 */
[C---:B------:R-:W-:Y:S03]  /*ab780*/  HMMA.1688.F32.TF32 R100, R60.reuse, R230, R100 ;  /* 0x000000e63c64723c */ /* 0x040fe60000081064 */
[----:B------:R-:W-:Y:S03]  /*ab790*/  LDS R44, [R0+UR14+0x1c480] ;  /* 0x01c4800e002c7984 */ /* 0x000fe60008000800 */
[C---:B------:R-:W-:Y:S01]  /*ab7a0*/  HMMA.1688.F32.TF32 R88, R60.reuse, R214, R88 ;  /* 0x000000d63c58723c */ /* 0x040fe20000081058 */
[----:B------:R-:W-:Y:S04]  /*ab7b0*/  LDS R46, [R0+UR14+0x1e480] ;  /* 0x01e4800e002e7984 */ /* 0x000fe80008000800 */
[----:B-1----:R-:W4:Y:S04]  /*ab7c0*/  LDL.LU.64 R126, [R1+0x7778] ;  /* 0x00777800017e7983 */ /* 0x002f280000300a00 */
[----:B------:R-:W4:Y:S04]  /*ab7d0*/  LDL.LU.64 R124, [R1+0x7770] ;  /* 0x00777000017c7983 */ /* 0x000f280000300a00 */
        /* <DEDUP_REMOVED lines=18> */
[----:B------:R-:W4:Y:S04]  /*ab900*/  LDL.LU.64 R106, [R1+0x7728] ;  /* 0x00772800016a7983 */ /* 0x000f280000300a00 */
[----:B------:R-:W4:Y:S04]  /*ab910*/  LDL.LU.64 R104, [R1+0x7720] ;  /* 0x0077200001687983 */ /* 0x000f280000300a00 */
[----:B------:R1:W-:Y:S04]  /*ab920*/  STL.64 [R1+0x5e0], R236 ;  /* 0x0005e0ec01007387 */ /* 0x0003e80000100a00 */
[----:B------:R1:W-:Y:S04]  /*ab930*/  STL.64 [R1+0x5e8], R238 ;  /* 0x0005e8ee01007387 */ /* 0x0003e80000100a00 */
[----:B-1----:R-:W4:Y:S04]  /*ab940*/  LDL.LU R236, [R1+0x5a0] ;  /* 0x0005a00001ec7983 */ /* 0x002f280000300800 */
[----:B------:R-:W4:Y:S04]  /*ab950*/  LDL.LU R237, [R1+0x5a4] ;  /* 0x0005a40001ed7983 */ /* 0x000f280000300800 */
[----:B------:R-:W4:Y:S04]  /*ab960*/  LDL.LU R238, [R1+0x5a8] ;  /* 0x0005a80001ee7983 */ /* 0x000f280000300800 */
[----:B------:R-:W4:Y:S01]  /*ab970*/  LDL.LU R239, [R1+0x5ac] ;  /* 0x0005ac0001ef7983 */ /* 0x000f220000300800 */
[----:B---3--:R-:W-:-:S15]  /*ab980*/  HMMA.1688.F32.TF32 R80, R60, R10, R80 ;  /* 0x0000000a3c50723c */ /* 0x008fde0000081050 */
[----:B------:R-:W-:-:S08]  /*ab990*/  NOP ;  /* 0x0000000000007918 */ /* 0x000fd00000000000 */
[----:B------:R-:W-:Y:S04]  /*ab9a0*/  STL.64 [R1+0x360], R80 ;  /* 0x0003605001007387 */ /* 0x000fe80000100a00 */
[----:B------:R1:W-:Y:S04]  /*ab9b0*/  STL.64 [R1+0x368], R82 ;  /* 0x0003685201007387 */ /* 0x0003e80000100a00 */
[----:B-1----:R-:W3:Y:S04]  /*ab9c0*/  LDL.LU.64 R82, [R1+0x7718] ;  /* 0x0077180001527983 */ /* 0x002ee80000300a00 */
[----:B------:R-:W3:Y:S01]  /*ab9d0*/  LDL.LU.64 R80, [R1+0x7710] ;  /* 0x0077100001507983 */ /* 0x000ee20000300a00 */
[C---:B--2---:R-:W-:Y:S06]  /*ab9e0*/  HMMA.1688.F32.TF32 R232, R60.reuse, R226, R232 ;  /* 0x000000e23ce8723c */ /* 0x044fec00000810e8 */
[C---:B----4-:R-:W-:Y:S06]  /*ab9f0*/  HMMA.1688.F32.TF32 R96, R60.reuse, R222, R96 ;  /* 0x000000de3c60723c */ /* 0x050fec0000081060 */
[C---:B------:R-:W-:Y:S06]  /*aba00*/  HMMA.1688.F32.TF32 R92, R60.reuse, R218, R92 ;  /* 0x000000da3c5c723c */ /* 0x040fec000008105c */
        /* <DEDUP_REMOVED lines=9> */
[----:B-1----:R-:W2:Y:S04]  /*abaa0*/  LDL.LU.64 R102, [R1+0x7708] ;  /* 0x0077080001667983 */ /* 0x002ea80000300a00 */
[----:B------:R-:W2:Y:S04]  /*abab0*/  LDL.LU.64 R100, [R1+0x7700] ;  /* 0x0077000001647983 */ /* 0x000ea80000300a00 */
[----:B------:R-:W-:Y:S04]  /*abac0*/  STL.64 [R1+0x2f0], R232 ;  /* 0x0002f0e801007387 */ /* 0x000fe80000100a00 */
[----:B------:R-:W-:Y:S04]  /*abad0*/  STL.64 [R1+0x2f8], R234 ;  /* 0x0002f8ea01007387 */ /* 0x000fe80000100a00 */
        /* <DEDUP_REMOVED lines=8> */
[----:B------:R-:W-:Y:S04]  /*abb60*/  LDS R232, [R0+UR14+0x1c500] ;  /* 0x01c5000e00e87984 */ /* 0x000fe80008000800 */
[----:B------:R-:W-:Y:S04]  /*abb70*/  LDS R234, [R0+UR14+0x1e500] ;  /* 0x01e5000e00ea7984 */ /* 0x000fe80008000800 */
[----:B-1----:R-:W3:Y:S04]  /*abb80*/  LDL.LU.64 R94, [R1+0x76e8] ;  /* 0x0076e800015e7983 */ /* 0x002ee80000300a00 */
[----:B------:R-:W3:Y:S04]  /*abb90*/  LDL.LU.64 R92, [R1+0x76e0] ;  /* 0x0076e000015c7983 */ /* 0x000ee80000300a00 */
[----:B------:R-:W-:Y:S04]  /*abba0*/  STL.64 [R1+0x2c0], R88 ;  /* 0x0002c05801007387 */ /* 0x000fe80000100a00 */
[----:B------:R1:W-:Y:S04]  /*abbb0*/  STL.64 [R1+0x2c8], R90 ;  /* 0x0002c85a01007387 */ /* 0x0003e80000100a00 */
[----:B------:R-:W-:Y:S04]  /*abbc0*/  LDS R233, [R2+UR14+0x1c500] ;  /* 0x01c5000e02e97984 */ /* 0x000fe80008000800 */
[----:B------:R-:W2:Y:S04]  /*abbd0*/  LDS R235, [R2+UR14+0x1e500] ;  /* 0x01e5000e02eb7984 */ /* 0x000ea80008000800 */
[----:B-1----:R-:W2:Y:S04]  /*abbe0*/  LDL.LU.64 R90, [R1+0x76d8] ;  /* 0x0076d800015a7983 */ /* 0x002ea80000300a00 */
[----:B------:R-:W2:Y:S04]  /*abbf0*/  LDL.LU.64 R88, [R1+0x76d0] ;  /* 0x0076d00001587983 */ /* 0x000ea80000300a00 */
[----:B------:R-:W4:Y:S04]  /*abc00*/  LDL.LU.64 R86, [R1+0x76c8] ;  /* 0x0076c80001567983 */ /* 0x000f280000300a00 */
[----:B------:R-:W4:Y:S04]  /*abc10*/  LDL.LU.64 R84, [R1+0x76c0] ;  /* 0x0076c00001547983 */ /* 0x000f280000300a00 */
[----:B------:R-:W-:Y:S04]  /*abc20*/  STL.64 [R1+0x230], R60 ;  /* 0x0002303c01007387 */ /* 0x000fe80000100a00 */
[----:B------:R1:W-:Y:S02]  /*abc30*/  STL.64 [R1+0x238], R62 ;  /* 0x0002383e01007387 */ /* 0x0003e40000100a00 */
[----:B-1----:R-:W-:-:S15]  /*abc40*/  HMMA.1688.F32.TF32 R60, R40, R10, R236 ;  /* 0x0000000a283c723c */ /* 0x002fde00000810ec */
[----:B------:R-:W-:-:S08]  /*abc50*/  NOP ;  /* 0x0000000000007918 */ /* 0x000fd00000000000 */
[----:B------:R-:W-:Y:S04]  /*abc60*/  STL.64 [R1+0x5c0], R60 ;  /* 0x0005c03c01007387 */ /* 0x000fe80000100a00 */
[----:B------:R2:W-:Y:S02]  /*abc70*/  STL.64 [R1+0x5c8], R62 ;  /* 0x0005c83e01007387 */ /* 0x0005e40000100a00 */
[C---:B--2---:R-:W-:Y:S06]  /*abc80*/  HMMA.1688.F32.TF32 R60, R40.reuse, R230, R88 ;  /* 0x000000e6283c723c */ /* 0x044fec0000081058 */
[C---:B----4-:R-:W-:Y:S06]  /*abc90*/  HMMA.1688.F32.TF32 R236, R40.reuse, R6, R84 ;  /* 0x0000000628ec723c */ /* 0x050fec0000081054 */
[C---:B---3--:R-:W-:Y:S06]  /*abca0*/  HMMA.1688.F32.TF32 R84, R40.reuse, R226, R92 ;  /* 0x000000e22854723c */ /* 0x048fec000008105c */
[C---:B------:R-:W-:Y:S11]  /*abcb0*/  HMMA.1688.F32.TF32 R88, R40.reuse, R222, R96 ;  /* 0x000000de2858723c */ /* 0x040ff60000081060 */
        /* <DEDUP_REMOVED lines=8> */
[----:B------:R-:W-:Y:S01]  /*abd40*/  STL.64 [R1+0x7c8], R90 ;  /* 0x0007c85a01007387 */ /* 0x000fe20000100a00 */
[C---:B-1----:R-:W-:Y:S06]  /*abd50*/  HMMA.1688.F32.TF32 R84, R40.reuse, R214, R104 ;  /* 0x000000d62854723c */ /* 0x042fec0000081068 */
[----:B------:R-:W-:Y:S02]  /*abd60*/  HMMA.1688.F32.TF32 R40, R40, R210, R108 ;  /* 0x000000d22828723c */ /* 0x000fe4000008106c */
[----:B------:R-:W-:Y:S04]  /*abd70*/  STL.64 [R1+0x6e0], R60 ;  /* 0x0006e03c01007387 */ /* 0x000fe80000100a00 */
[----:B------:R1:W-:Y:S02]  /*abd80*/  STL.64 [R1+0x6e8], R62 ;  /* 0x0006e83e01007387 */ /* 0x0003e40000100a00 */
[C---:B-1----:R-:W-:Y:S09]  /*abd90*/  HMMA.1688.F32.TF32 R60, R44.reuse, R10, R112 ;  /* 0x0000000a2c3c723c */ /* 0x042ff20000081070 */
[----:B------:R-:W-:Y:S04]  /*abda0*/  STL.64 [R1+0x5d0], R84 ;  /* 0x0005d05401007387 */ /* 0x000fe80000100a00 */
[----:B------:R1:W-:Y:S04]  /*abdb0*/  STL.64 [R1+0x5d8], R86 ;  /* 0x0005d85601007387 */ /* 0x0003e80000100a00 */
[----:B------:R-:W-:Y:S04]  /*abdc0*/  STL.64 [R1+0x5a0], R40 ;  /* 0x0005a02801007387 */ /* 0x000fe80000100a00 */
[----:B------:R2:W-:Y:S01]  /*abdd0*/  STL.64 [R1+0x5a8], R42 ;  /* 0x0005a82a01007387 */ /* 0x0005e20000100a00 */
[C---:B-1----:R-:W-:Y:S03]  /*abde0*/  HMMA.1688.F32.TF32 R84, R44.reuse, R6, R116 ;  /* 0x000000062c54723c */ /* 0x042fe60000081074 */
[----:B------:R-:W-:Y:S03]  /*abdf0*/  STL.64 [R1+0x390], R60 ;  /* 0x0003903c01007387 */ /* 0x000fe60000100a00 */
[C---:B--2---:R-:W-:Y:S01]  /*abe00*/  HMMA.1688.F32.TF32 R40, R44.reuse, R230, R120 ;  /* 0x000000e62c28723c */ /* 0x044fe20000081078 */
[----:B------:R1:W-:Y:S05]  /*abe10*/  STL.64 [R1+0x398], R62 ;  /* 0x0003983e01007387 */ /* 0x0003ea0000100a00 */
[C---:B-1----:R-:W-:Y:S11]  /*abe20*/  HMMA.1688.F32.TF32 R60, R44.reuse, R226, R124 ;  /* 0x000000e22c3c723c */ /* 0x042ff6000008107c */
[----:B------:R-:W-:Y:S04]  /*abe30*/  STL.64 [R1+0x380], R84 ;  /* 0x0003805401007387 */ /* 0x000fe80000100a00 */
[----:B------:R1:W-:Y:S04]  /*abe40*/  STL.64 [R1+0x388], R86 ;  /* 0x0003885601007387 */ /* 0x0003e80000100a00 */
[----:B------:R-:W2:Y:S04]  /*abe50*/  LDL R239, [R1+0x1780] ;  /* 0x0017800001ef7983 */ /* 0x000ea80000100800 */
[----:B------:R-:W-:Y:S04]  /*abe60*/  STL.64 [R1+0x3e0], R40 ;  /* 0x0003e02801007387 */ /* 0x000fe80000100a00 */
[----:B------:R-:W-:Y:S01]  /*abe70*/  STL.64 [R1+0x3e8], R42 ;  /* 0x0003e82a01007387 */ /* 0x000fe20000100a00 */
[C---:B------:R-:W-:Y:S03]  /*abe80*/  HMMA.1688.F32.TF32 R88, R44.reuse, R218, R132 ;  /* 0x000000da2c58723c */ /* 0x040fe60000081084 */
[----:B------:R-:W-:Y:S04]  /*abe90*/  LDS R40, [R3+UR14+0x1c500] ;  /* 0x01c5000e03287984 */ /* 0x000fe80008000800 */
[----:B------:R-:W-:Y:S04]  /*abea0*/  STL.64 [R1+0x3d0], R60 ;  /* 0x0003d03c01007387 */ /* 0x000fe80000100a00 */
[----:B------:R3:W-:Y:S01]  /*abeb0*/  STL.64 [R1+0x3d8], R62 ;  /* 0x0003d83e01007387 */ /* 0x0007e20000100a00 */
[C---:B-1----:R-:W-:Y:S03]  /*abec0*/  HMMA.1688.F32.TF32 R84, R44.reuse, R214, R136 ;  /* 0x000000d62c54723c */ /* 0x042fe60000081088 */
[----:B------:R-:W-:Y:S04]  /*abed0*/  LDS R42, [R3+UR14+0x1e500] ;  /* 0x01e5000e032a7984 */ /* 0x000fe80008000800 */
[----:B------:R-:W-:Y:S01]  /*abee0*/  LDS R41, [R252+UR14+0x1c500] ;  /* 0x01c5000efc297984 */ /* 0x000fe20008000800 */
[----:B---3--:R-:W-:Y:S03]  /*abef0*/  HMMA.1688.F32.TF32 R60, R44, R222, R128 ;  /* 0x000000de2c3c723c */ /* 0x008fe60000081080 */
[----:B------:R-:W1:-:S15]  /*abf00*/  LDS R43, [R252+UR14+0x1e500] ;  /* 0x01e5000efc2b7984 */ /* 0x000e5e0008000800 */
[----:B------:R-:W-:-:S05]  /*abf10*/  NOP ;  /* 0x0000000000007918 */ /* 0x000fca0000000000 */
        /* <DEDUP_REMOVED lines=24> */
[----:B------:R-:W-:Y:S01]  /*ac0a0*/  STL.64 [R1+0x870], R84 ;  /* 0x0008705401007387 */ /* 0x000fe20000100a00 */
[----:B------:R-:W-:Y:S03]  /*ac0b0*/  HMMA.1688.F32.TF32 R80, R80, R210, R172 ;  /* 0x000000d25050723c */ /* 0x000fe600000810ac */
[----:B------:R-:W-:Y:S04]  /*ac0c0*/  STL.64 [R1+0x878], R86 ;  /* 0x0008785601007387 */ /* 0x000fe80000100a00 */
[----:B------:R-:W3:Y:S04]  /*ac0d0*/  LDL.LU R238, [R1+0x1784] ;  /* 0x0017840001ee7983 */ /* 0x000ee80000300800 */
[----:B------:R-:W-:Y:S04]  /*ac0e0*/  STL.64 [R1+0x860], R60 ;  /* 0x0008603c01007387 */ /* 0x000fe80000100a00 */
[----:B------:R4:W-:Y:S04]  /*ac0f0*/  STL.64 [R1+0x868], R62 ;  /* 0x0008683e01007387 */ /* 0x0009e80000100a00 */
[----:B------:R-:W-:Y:S04]  /*ac100*/  STL.64 [R1+0x850], R44 ;  /* 0x0008502c01007387 */ /* 0x000fe80000100a00 */
[----:B------:R1:W-:Y:S01]  /*ac110*/  STL.64 [R1+0x858], R46 ;  /* 0x0008582e01007387 */ /* 0x0003e20000100a00 */
[C---:B----4-:R-:W-:Y:S06]  /*ac120*/  HMMA.1688.F32.TF32 R60, R232.reuse, R10, R176 ;  /* 0x0000000ae83c723c */ /* 0x050fec00000810b0 */
[----:B-1----:R-:W-:Y:S01]  /*ac130*/  HMMA.1688.F32.TF32 R44, R232, R6, R180 ;  /* 0x00000006e82c723c */ /* 0x002fe200000810b4 */
        /* <DEDUP_REMOVED lines=19> */
[----:B----4-:R-:W-:Y:S03]  /*ac270*/  HMMA.1688.F32.TF32 R44, R232, R210, R204 ;  /* 0x000000d2e82c723c */ /* 0x010fe600000810cc */
[----:B------:R-:W-:Y:S04]  /*ac280*/  STL.64 [R1+0x430], R80 ;  /* 0x0004305001007387 */ /* 0x000fe80000100a00 */
[----:B------:R-:W-:Y:S04]  /*ac290*/  STL.64 [R1+0x438], R82 ;  /* 0x0004385201007387 */ /* 0x000fe80000100a00 */
[----:B------:R-:W4:Y:S04]  /*ac2a0*/  LDL.LU R88, [R1+0x9a0] ;  /* 0x0009a00001587983 */ /* 0x000f280000300800 */
[----:B------:R-:W-:Y:S04]  /*ac2b0*/  LDS R196, [R0+UR14+0x24000] ;  /* 0x0240000e00c47984 */ /* 0x000fe80008000800 */
[----:B------:R1:W-:Y:S04]  /*ac2c0*/  STL.64 [R1+0x420], R60 ;  /* 0x0004203c01007387 */ /* 0x0003e80000100a00 */
[----:B------:R2:W-:Y:S04]  /*ac2d0*/  STL.64 [R1+0x428], R62 ;  /* 0x0004283e01007387 */ /* 0x0005e80000100a00 */
        /* <DEDUP_REMOVED lines=19> */
[----:B--2---:R-:W2:Y:S04]  /*ac410*/  LDL.LU R62, [R1+0xab8] ;  /* 0x000ab800013e7983 */ /* 0x004ea80000300800 */
[----:B------:R-:W2:Y:S04]  /*ac420*/  LDL.LU R63, [R1+0xabc] ;  /* 0x000abc00013f7983 */ /* 0x000ea80000300800 */
[----:B------:R-:W-:Y:S04]  /*ac430*/  LDS R198, [R0+UR14+0x26000] ;  /* 0x0260000e00c67984 */ /* 0x000fe80008000800 */
[----:B------:R-:W-:Y:S04]  /*ac440*/  LDS R201, [R2+UR14+0x20000] ;  /* 0x0200000e02c97984 */ /* 0x000fe80008000800 */
[----:B------:R-:W-:Y:S04]  /*ac450*/  LDS R203, [R2+UR14+0x22000] ;  /* 0x0220000e02cb7984 */ /* 0x000fe80008000800 */
[----:B------:R-:W1:Y:S04]  /*ac460*/  LDSM.16.M88.4 R44, [R239+UR17+0x80100] ;  /* 0x08010011ef2c783b */ /* 0x000e680008000200 */
[----:B------:R-:W1:Y:S04]  /*ac470*/  LDSM.16.M88.4 R100, [R239+UR17+0x81100] ;  /* 0x08110011ef64783b */ /* 0x000e680008000200 */
[----:B------:R-:W1:Y:S04]  /*ac480*/  LDSM.16.M88.4 R104, [R239+UR17+0x82100] ;  /* 0x08210011ef68783b */ /* 0x000e680008000200 */
[----:B------:R-:W1:Y:S04]  /*ac490*/  LDSM.16.M88.4 R108, [R239+UR17+0x83100] ;  /* 0x08310011ef6c783b */ /* 0x000e680008000200 */
[----:B------:R-:W1:Y:S04]  /*ac4a0*/  LDSM.16.M88.4 R112, [R239+UR17+0x84100] ;  /* 0x08410011ef70783b */ /* 0x000e680008000200 */
[----:B------:R-:W1:Y:S04]  /*ac4b0*/  LDSM.16.M88.4 R116, [R239+UR17+0x85100] ;  /* 0x08510011ef74783b */ /* 0x000e680008000200 */
[----:B------:R-:W1:Y:S04]  /*ac4c0*/  LDSM.16.M88.4 R120, [R239+UR17+0x86100] ;  /* 0x08610011ef78783b */ /* 0x000e680008000200 */
[----:B------:R-:W1:Y:S04]  /*ac4d0*/  LDSM.16.M88.4 R124, [R239+UR17+0x87100] ;  /* 0x08710011ef7c783b */ /* 0x000e680008000200 */
[----:B------:R-:W-:Y:S04]  /*ac4e0*/  LDS R197, [R2+UR14+0x24000] ;  /* 0x0240000e02c57984 */ /* 0x000fe80008000800 */
[----:B------:R-:W1:Y:S04]  /*ac4f0*/  LDS R199, [R2+UR14+0x26000] ;  /* 0x0260000e02c77984 */ /* 0x000e680008000800 */
[----:B------:R-:W-:Y:S04]  /*ac500*/  LDSM.16.M88.4 R164, [R239+UR17+0x80180] ;  /* 0x08018011efa4783b */ /* 0x000fe80008000200 */
[----:B------:R-:W-:Y:S04]  /*ac510*/  LDSM.16.M88.4 R168, [R239+UR17+0x81180] ;  /* 0x08118011efa8783b */ /* 0x000fe80008000200 */
[----:B------:R-:W-:Y:S04]  /*ac520*/  LDSM.16.M88.4 R172, [R239+UR17+0x82180] ;  /* 0x08218011efac783b */ /* 0x000fe80008000200 */
[----:B------:R-:W-:Y:S04]  /*ac530*/  LDSM.16.M88.4 R176, [R239+UR17+0x83180] ;  /* 0x08318011efb0783b */ /* 0x000fe80008000200 */
[----:B------:R-:W-:Y:S04]  /*ac540*/  LDSM.16.M88.4 R184, [R239+UR17+0x85180] ;  /* 0x08518011efb8783b */ /* 0x000fe80008000200 */
[----:B------:R-:W-:Y:S04]  /*ac550*/  LDSM.16.M88.4 R192, [R239+UR17+0x87180] ;  /* 0x08718011efc0783b */ /* 0x000fe80008000200 */
[----:B---3--:R-:W-:Y:S04]  /*ac560*/  LDSM.16.M88.4 R128, [R238+UR17+0x80100] ;  /* 0x08010011ee80783b */ /* 0x008fe80008000200 */
[----:B------:R-:W-:Y:S04]  /*ac570*/  LDSM.16.M88.4 R132, [R238+UR17+0x80180] ;  /* 0x08018011ee84783b */ /* 0x000fe80008000200 */
        /* <DEDUP_REMOVED lines=8> */
[----:B------:R-:W-:Y:S01]  /*ac600*/  LDSM.16.M88.4 R160, [R238+UR17+0x87100] ;  /* 0x08710011eea0783b */ /* 0x000fe20008000200 */
[----:B----4-:R-:W-:Y:S03]  /*ac610*/  HMMA.1688.F32.TF32 R80, R40, R10, R88 ;  /* 0x0000000a2850723c */ /* 0x010fe60000081058 */
[----:B------:R-:W-:-:S15]  /*ac620*/  LDSM.16.M88.4 R88, [R238+UR17+0x83180] ;  /* 0x08318011ee58783b */ /* 0x000fde0008000200 */
[----:B------:R-:W-:-:S05]  /*ac630*/  NOP ;  /* 0x0000000000007918 */ /* 0x000fca0000000000 */
[----:B------:R-:W-:Y:S04]  /*ac640*/  STL.64 [R1+0x930], R80 ;  /* 0x0009305001007387 */ /* 0x000fe80000100a00 */
[----:B------:R3:W-:Y:S02]  /*ac650*/  STL.64 [R1+0x938], R82 ;  /* 0x0009385201007387 */ /* 0x0007e40000100a00 */
[C---:B---3--:R-:W-:Y:S02]  /*ac660*/  HMMA.1688.F32.TF32 R80, R40.reuse, R6, R84 ;  /* 0x000000062850723c */ /* 0x048fe40000081054 */
[----:B------:R-:W-:Y:S04]  /*ac670*/  LDSM.16.M88.4 R84, [R238+UR17+0x84180] ;  /* 0x08418011ee54783b */ /* 0x000fe80008000200 */
[----:B------:R-:W-:Y:S01]  /*ac680*/  HMMA.1688.F32.TF32 R188, R40, R222, R180 ;  /* 0x000000de28bc723c */ /* 0x000fe200000810b4 */
[----:B------:R-:W-:-:S15]  /*ac690*/  LDSM.16.M88.4 R180, [R239+UR17+0x84180] ;  /* 0x08418011efb4783b */ /* 0x000fde0008000200 */
[----:B------:R-:W-:-:S01]  /*ac6a0*/  NOP ;  /* 0x0000000000007918 */ /* 0x000fc20000000000 */
[----:B------:R-:W-:Y:S04]  /*ac6b0*/  STL.64 [R1+0x920], R80 ;  /* 0x0009205001007387 */ /* 0x000fe80000100a00 */
[----:B------:R3:W-:Y:S01]  /*ac6c0*/  STL.64 [R1+0x928], R82 ;  /* 0x0009285201007387 */ /* 0x0007e20000100a00 */
[C---:B--2---:R-:W-:Y:S06]  /*ac6d0*/  HMMA.1688.F32.TF32 R60, R40.reuse, R226, R60 ;  /* 0x000000e2283c723c */ /* 0x044fec000008103c */
[----:B---3--:R-:W-:Y:S01]  /*ac6e0*/  HMMA.1688.F32.TF32 R80, R40, R230, R152 ;  /* 0x000000e62850723c */ /* 0x008fe20000081098 */
[----:B------:R-:W-:-:S15]  /*ac6f0*/  LDSM.16.M88.4 R152, [R238+UR17+0x85100] ;  /* 0x08510011ee98783b */ /* 0x000fde0008000200 */
[----:B------:R-:W-:-:S02]  /*ac700*/  NOP ;  /* 0x0000000000007918 */ /* 0x000fc40000000000 */
[----:B------:R-:W-:Y:S01]  /*ac710*/  MOV R5, R62 ;  /* 0x0000003e00057202 */ /* 0x000fe20000000f00 */
[----:B------:R-:W-:-:S04]  /*ac720*/  IMAD.MOV.U32 R4, RZ, RZ, R63 ;  /* 0x000000ffff047224 */ /* 0x000fc800078e003f */
[----:B------:R-:W-:Y:S04]  /*ac730*/  STL.64 [R1+0x960], R80 ;  /* 0x0009605001007387 */ /* 0x000fe80000100a00 */
[----:B------:R-:W-:Y:S04]  /*ac740*/  STL.64 [R1+0x968], R82 ;  /* 0x0009685201007387 */ /* 0x000fe80000100a00 */
[----:B------:R-:W-:Y:S04]  /*ac750*/  STL.64 [R1+0x950], R60 ;  /* 0x0009503c01007387 */ /* 0x000fe80000100a00 */
[----:B------:R-:W-:Y:S04]  /*ac760*/  STL.64 [R1+0x940], R188 ;  /* 0x000940bc01007387 */ /* 0x000fe80000100a00 */
[----:B------:R-:W-:Y:S04]  /*ac770*/  STL.64 [R1+0x948], R190 ;  /* 0x000948be01007387 */ /* 0x000fe80000100a00 */
[----:B------:R-:W-:Y:S04]  /*ac780*/  LDSM.16.M88.4 R80, [R238+UR17+0x86180] ;  /* 0x08618011ee50783b */ /* 0x000fe80008000200 */
[----:B------:R2:W-:Y:S04]  /*ac790*/  LDSM.16.M88.4 R60, [R238+UR17+0x87180] ;  /* 0x08718011ee3c783b */ /* 0x0005e80008000200 */
[----:B------:R3:W-:Y:S04]  /*ac7a0*/  LDSM.16.M88.4 R188, [R239+UR17+0x86180] ;  /* 0x08618011efbc783b */ /* 0x0007e80008000200 */
[----:B------:R-:W-:Y:S04]  /*ac7b0*/  STL.64 [R1+0x7708], R10 ;  /* 0x0077080a01007387 */ /* 0x000fe80000100a00 */
[----:B------:R-:W-:Y:S04]  /*ac7c0*/  STL.64 [R1+0x7700], R8 ;  /* 0x0077000801007387 */ /* 0x000fe80000100a00 */
[----:B------:R-:W-:Y:S04]  /*ac7d0*/  STL.64 [R1+0x76f8], R6 ;  /* 0x0076f80601007387 */ /* 0x000fe80000100a00 */
[----:B------:R4:W-:Y:S04]  /*ac7e0*/  STL.64 [R1+0x76f0], R4 ;  /* 0x0076f00401007387 */ /* 0x0009e80000100a00 */
[----:B------:R-:W4:Y:S04]  /*ac7f0*/  LDL.LU R236, [R1+0xba0] ;  /* 0x000ba00001ec7983 */ /* 0x000f280000300800 */
[----:B------:R-:W4:Y:S04]  /*ac800*/  LDL.LU R237, [R1+0xba4] ;  /* 0x000ba40001ed7983 */ /* 0x000f280000300800 */
[----:B--2---:R-:W2:Y:S04]  /*ac810*/  LDL.LU R238, [R1+0xba8] ;  /* 0x000ba80001ee7983 */ /* 0x004ea80000300800 */
[----:B---3--:R-:W2:Y:S04]  /*ac820*/  LDL.LU R239, [R1+0xbac] ;  /* 0x000bac0001ef7983 */ /* 0x008ea80000300800 */
[----:B----4-:R-:W3:Y:S04]  /*ac830*/  LDL.LU R4, [R1+0xbf0] ;  /* 0x000bf00001047983 */ /* 0x010ee80000300800 */
[----:B------:R-:W3:Y:S04]  /*ac840*/  LDL.LU R5, [R1+0xbf4] ;  /* 0x000bf40001057983 */ /* 0x000ee80000300800 */
[----:B------:R-:W3:Y:S04]  /*ac850*/  LDL.LU R6, [R1+0xbf8] ;  /* 0x000bf80001067983 */ /* 0x000ee80000300800 */
[----:B------:R-:W3:Y:S04]  /*ac860*/  LDL.LU R7, [R1+0xbfc] ;  /* 0x000bfc0001077983 */ /* 0x000ee80000300800 */
[----:B------:R-:W4:Y:S04]  /*ac870*/  LDL.LU R8, [R1+0xc00] ;  /* 0x000c000001087983 */ /* 0x000f280000300800 */
[----:B------:R-:W4:Y:S04]  /*ac880*/  LDL.LU R9, [R1+0xc04] ;  /* 0x000c040001097983 */ /* 0x000f280000300800 */
[----:B------:R-:W4:Y:S04]  /*ac890*/  LDL.LU R10, [R1+0xc08] ;  /* 0x000c0800010a7983 */ /* 0x000f280000300800 */
[----:B------:R-:W4:Y:S01]  /*ac8a0*/  LDL.LU R11, [R1+0xc0c] ;  /* 0x000c0c00010b7983 */ /* 0x000f220000300800 */
[C---:B-1----:R-:W-:Y:S03]  /*ac8b0*/  HMMA.1688.F32.TF32 R248, R200.reuse, R44, R248 ;  /* 0x0000002cc8f8723c */ /* 0x042fe600000810f8 */
[----:B------:R-:W-:Y:S03]  /*ac8c0*/  STL.64 [R1+0x76e8], R228 ;  /* 0x0076e8e401007387 */ /* 0x000fe60000100a00 */
[C---:B------:R-:W-:Y:S01]  /*ac8d0*/  HMMA.1688.F32.TF32 R16, R200.reuse, R100, R16 ;  /* 0x00000064c810723c */ /* 0x040fe20000081010 */
[----:B------:R-:W-:Y:S04]  /*ac8e0*/  STL.64 [R1+0x76e0], R224 ;  /* 0x0076e0e001007387 */ /* 0x000fe80000100a00 */
[----:B------:R-:W-:Y:S01]  /*ac8f0*/  STL.64 [R1+0x76d8], R220 ;  /* 0x0076d8dc01007387 */ /* 0x000fe20000100a00 */
[C---:B------:R-:W-:Y:S03]  /*ac900*/  HMMA.1688.F32.TF32 R20, R200.reuse, R104, R20 ;  /* 0x00000068c814723c */ /* 0x040fe60000081014 */
[----:B------:R-:W-:Y:S03]  /*ac910*/  STL.64 [R1+0x76d0], R216 ;  /* 0x0076d0d801007387 */ /* 0x000fe60000100a00 */
[C---:B------:R-:W-:Y:S01]  /*ac920*/  HMMA.1688.F32.TF32 R24, R200.reuse, R108, R24 ;  /* 0x0000006cc818723c */ /* 0x040fe20000081018 */
[----:B------:R-:W-:Y:S04]  /*ac930*/  LDS R232, [R0+UR14+0x34000] ;  /* 0x0340000e00e87984 */ /* 0x000fe80008000800 */
[----:B------:R-:W-:Y:S01]  /*ac940*/  LDS R234, [R0+UR14+0x36000] ;  /* 0x0360000e00ea7984 */ /* 0x000fe20008000800 */
[C---:B------:R-:W-:Y:S03]  /*ac950*/  HMMA.1688.F32.TF32 R28, R200.reuse, R112, R28 ;  /* 0x00000070c81c723c */ /* 0x040fe6000008101c */
[----:B------:R-:W-:Y:S03]  /*ac960*/  LDS R233, [R2+UR14+0x34000] ;  /* 0x0340000e02e97984 */ /* 0x000fe60008000800 */
[C---:B------:R-:W-:Y:S01]  /*ac970*/  HMMA.1688.F32.TF32 R32, R200.reuse, R116, R32 ;  /* 0x00000074c820723c */ /* 0x040fe20000081020 */
[----:B------:R-:W-:Y:S04]  /*ac980*/  LDS R235, [R2+UR14+0x36000] ;  /* 0x0360000e02eb7984 */ /* 0x000fe80008000800 */
[----:B------:R-:W-:Y:S01]  /*ac990*/  STL.64 [R1+0x76c8], R212 ;  /* 0x0076c8d401007387 */ /* 0x000fe20000100a00 */
[C---:B------:R-:W-:Y:S03]  /*ac9a0*/  HMMA.1688.F32.TF32 R36, R200.reuse, R120, R36 ;  /* 0x00000078c824723c */ /* 0x040fe60000081024 */
[----:B------:R-:W-:Y:S03]  /*ac9b0*/  STL.64 [R1+0x76c0], R208 ;  /* 0x0076c0d001007387 */ /* 0x000fe60000100a00 */
[----:B------:R-:W-:Y:S01]  /*ac9c0*/  HMMA.1688.F32.TF32 R244, R200, R124, R244 ;  /* 0x0000007cc8f4723c */ /* 0x000fe200000810f4 */
[----:B------:R-:W-:Y:S04]  /*ac9d0*/  LDS R200, [R0+UR14+0x28000] ;  /* 0x0280000e00c87984 */ /* 0x000fe80008000800 */
[----:B------:R-:W-:Y:S01]  /*ac9e0*/  LDS R202, [R0+UR14+0x2a000] ;  /* 0x02a0000e00ca7984 */ /* 0x000fe20008000800 */
[C---:B------:R-:W-:Y:S03]  /*ac9f0*/  HMMA.1688.F32.TF32 R248, R196.reuse, R46, R248 ;  /* 0x0000002ec4f8723c */ /* 0x040fe600000810f8 */
[----:B------:R-:W-:Y:S03]  /*aca00*/  LDS R201, [R2+UR14+0x28000] ;  /* 0x0280000e02c97984 */ /* 0x000fe60008000800 */
[C---:B------:R-:W-:Y:S01]  /*aca10*/  HMMA.1688.F32.TF32 R16, R196.reuse, R102, R16 ;  /* 0x00000066c410723c */ /* 0x040fe20000081010 */
[----:B------:R-:W1:Y:S05]  /*aca20*/  LDS R203, [R2+UR14+0x2a000] ;  /* 0x02a0000e02cb7984 */ /* 0x000e6a0008000800 */
        /* <DEDUP_REMOVED lines=8> */
[C---:B-1----:R-:W-:Y:S03]  /*acab0*/  HMMA.1688.F32.TF32 R248, R200.reuse, R128, R248 ;  /* 0x00000080c8f8723c */ /* 0x042fe600000810f8 */
        /* <DEDUP_REMOVED lines=34> */
[----:B------:R-:W-:Y:S04]  /*acce0*/  LDS R202, [R0+UR14+0x26080] ;  /* 0x0260800e00ca7984 */ /* 0x000fe80008000800 */
[----:B------:R-:W-:Y:S04]  /*accf0*/  LDS R201, [R2+UR14+0x24080] ;  /* 0x0240800e02c97984 */ /* 0x000fe80008000800 */
[----:B------:R-:W2:Y:S01]  /*acd00*/  LDS R203, [R2+UR14+0x26080] ;  /* 0x0260800e02cb7984 */ /* 0x000ea20008000800 */
[C---:B-1----:R-:W-:Y:S06]  /*acd10*/  HMMA.1688.F32.TF32 R64, R196.reuse, R44, R64 ;  /* 0x0000002cc440723c */ /* 0x042fec0000081040 */
[----:B------:R-:W-:Y:S06]  /*acd20*/  HMMA.1688.F32.TF32 R68, R196, R100, R68 ;  /* 0x00000064c444723c */ /* 0x000fec0000081044 */
[C---:B---3--:R-:W-:Y:S06]  /*acd30*/  HMMA.1688.F32.TF32 R4, R40.reuse, R214, R4 ;  /* 0x000000d62804723c */ /* 0x048fec0000081004 */
[C---:B----4-:R-:W-:Y:S06]  /*acd40*/  HMMA.1688.F32.TF32 R8, R40.reuse, R218, R8 ;  /* 0x000000da2808723c */ /* 0x050fec0000081008 */
[----:B--2---:R-:W-:Y:S01]  /*acd50*/  HMMA.1688.F32.TF32 R40, R40, R210, R236 ;  /* 0x000000d22828723c */ /* 0x004fe200000810ec */
[----:B------:R-:W-:Y:S05]  /*acd60*/  LDS R236, [R0+UR14+0x20100] ;  /* 0x0201000e00ec7984 */ /* 0x000fea0008000800 */
[C---:B------:R-:W-:Y:S06]  /*acd70*/  HMMA.1688.F32.TF32 R72, R196.reuse, R104, R72 ;  /* 0x00000068c448723c */ /* 0x040fec0000081048 */
[C---:B------:R-:W-:Y:S06]  /*acd80*/  HMMA.1688.F32.TF32 R76, R196.reuse, R108, R76 ;  /* 0x0000006cc44c723c */ /* 0x040fec000008104c */
[----:B------:R-:W-:Y:S01]  /*acd90*/  HMMA.1688.F32.TF32 R48, R196, R112, R48 ;  /* 0x00000070c430723c */ /* 0x000fe20000081030 */
[----:B------:R-:W-:Y:S01]  /*acda0*/  MOV R209, R10 ;  /* 0x0000000a00d17202 */ /* 0x000fe20000000f00 */
[----:B------:R-:W-:-:S04]  /*acdb0*/  IMAD.MOV.U32 R208, RZ, RZ, R11 ;  /* 0x000000ffffd07224 */ /* 0x000fc800078e000b */
[C---:B------:R-:W-:Y:S01]  /*acdc0*/  HMMA.1688.F32.TF32 R52, R196.reuse, R116, R52 ;  /* 0x00000074c434723c */ /* 0x040fe20000081034 */
[----:B------:R-:W-:Y:S01]  /*acdd0*/  IMAD.MOV.U32 R221, RZ, RZ, R40 ;  /* 0x000000ffffdd7224 */ /* 0x000fe200078e0028 */
[----:B------:R-:W-:Y:S01]  /*acde0*/  MOV R217, R42 ;  /* 0x0000002a00d97202 */ /* 0x000fe20000000f00 */
[----:B------:R-:W-:Y:S01]  /*acdf0*/  IMAD.MOV.U32 R220, RZ, RZ, R41 ;  /* 0x000000ffffdc7224 */ /* 0x000fe200078e0029 */
[----:B------:R-:W-:Y:S01]  /*ace00*/  LDS R40, [R0+UR14+0x28080] ;  /* 0x0280800e00287984 */ /* 0x000fe20008000800 */
[----:B------:R-:W-:Y:S01]  /*ace10*/  IMAD.MOV.U32 R216, RZ, RZ, R43 ;  /* 0x000000ffffd87224 */ /* 0x000fe200078e002b */
[----:B------:R-:W-:Y:S01]  /*ace20*/  HMMA.1688.F32.TF32 R56, R196, R120, R56 ;  /* 0x00000078c438723c */ /* 0x000fe20000081038 */
[----:B------:R-:W-:Y:S01]  /*ace30*/  IMAD.MOV.U32 R213, RZ, RZ, R8 ;  /* 0x000000ffffd57224 */ /* 0x000fe200078e0008 */
[----:B------:R-:W-:Y:S01]  /*ace40*/  LDS R42, [R0+UR14+0x2a080] ;  /* 0x02a0800e002a7984 */ /* 0x000fe20008000800 */
[----:B------:R-:W-:-:S03]  /*ace50*/  IMAD.MOV.U32 R212, RZ, RZ, R9 ;  /* 0x000000ffffd47224 */ /* 0x000fc600078e0009 */
[----:B------:R-:W-:Y:S04]  /*ace60*/  LDS R41, [R2+UR14+0x28080] ;  /* 0x0280800e02297984 */ /* 0x000fe80008000800 */
[----:B------:R-:W1:Y:S01]  /*ace70*/  LDS R43, [R2+UR14+0x2a080] ;  /* 0x02a0800e022b7984 */ /* 0x000e620008000800 */
[----:B------:R-:W-:Y:S06]  /*ace80*/  HMMA.1688.F32.TF32 R12, R196, R124, R12 ;  /* 0x0000007cc40c723c */ /* 0x000fec000008100c */
[----:B------:R-:W-:Y:S01]  /*ace90*/  HMMA.1688.F32.TF32 R64, R200, R46, R64 ;  /* 0x0000002ec840723c */ /* 0x000fe20000081040 */
[----:B------:R-:W2:Y:S05]  /*acea0*/  LDL.LU.64 R10, [R1+0x7708] ;  /* 0x00770800010a7983 */ /* 0x000eaa0000300a00 */
[----:B------:R-:W-:Y:S01]  /*aceb0*/  HMMA.1688.F32.TF32 R248, R232, R166, R248 ;  /* 0x000000a6e8f8723c */ /* 0x000fe200000810f8 */
[----:B------:R-:W3:Y:S01]  /*acec0*/  LDL.LU.64 R8, [R1+0x7700] ;  /* 0x0077000001087983 */ /* 0x000ee20000300a00 */
[----:B------:R-:W-:Y:S01]  /*aced0*/  MOV R225, R6 ;  /* 0x0000000600e17202 */ /* 0x000fe20000000f00 */
[----:B------:R-:W-:-:S02]  /*acee0*/  IMAD.MOV.U32 R224, RZ, RZ, R7 ;  /* 0x000000ffffe07224 */ /* 0x000fc400078e0007 */
[----:B------:R-:W-:Y:S01]  /*acef0*/  IMAD.MOV.U32 R229, RZ, RZ, R4 ;  /* 0x000000ffffe57224 */ /* 0x000fe200078e0004 */
[----:B------:R-:W-:Y:S01]  /*acf00*/  HMMA.1688.F32.TF32 R196, R200, R102, R68 ;  /* 0x00000066c8c4723c */ /* 0x000fe20000081044 */
[----:B------:R-:W-:Y:S01]  /*acf10*/  LDS R68, [R0+UR14+0x2c080] ;  /* 0x02c0800e00447984 */ /* 0x000fe20008000800 */
[----:B------:R-:W-:-:S03]  /*acf20*/  IMAD.MOV.U32 R228, RZ, RZ, R5 ;  /* 0x000000ffffe47224 */ /* 0x000fc600078e0005 */
[----:B------:R-:W-:Y:S04]  /*acf30*/  LDS R70, [R0+UR14+0x2e080] ;  /* 0x02e0800e00467984 */ /* 0x000fe80008000800 */
[----:B------:R-:W-:Y:S04]  /*acf40*/  LDS R69, [R2+UR14+0x2c080] ;  /* 0x02c0800e02457984 */ /* 0x000fe80008000800 */
[----:B------:R-:W4:Y:S01]  /*acf50*/  LDS R71, [R2+UR14+0x2e080] ;  /* 0x02e0800e02477984 */ /* 0x000f220008000800 */
[C---:B------:R-:W-:Y:S03]  /*acf60*/  HMMA.1688.F32.TF32 R72, R200.reuse, R106, R72 ;  /* 0x0000006ac848723c */ /* 0x040fe60000081048 */
[----:B------:R-:W2:Y:S03]  /*acf70*/  LDL.LU.64 R6, [R1+0x76f8] ;  /* 0x0076f80001067983 */ /* 0x000ea60000300a00 */
[C---:B------:R-:W-:Y:S01]  /*acf80*/  HMMA.1688.F32.TF32 R76, R200.reuse, R110, R76 ;  /* 0x0000006ec84c723c */ /* 0x040fe2000008104c */
[----:B------:R-:W3:Y:S04]  /*acf90*/  LDL.LU.64 R4, [R1+0x76f0] ;  /* 0x0076f00001047983 */ /* 0x000ee80000300a00 */
[----:B------:R-:W-:Y:S01]  /*acfa0*/  LDS R238, [R0+UR14+0x22100] ;  /* 0x0221000e00ee7984 */ /* 0x000fe20008000800 */
[C---:B------:R-:W-:Y:S03]  /*acfb0*/  HMMA.1688.F32.TF32 R48, R200.reuse, R114, R48 ;  /* 0x00000072c830723c */ /* 0x040fe60000081030 */
[----:B------:R-:W-:Y:S03]  /*acfc0*/  LDS R237, [R2+UR14+0x20100] ;  /* 0x0201000e02ed7984 */ /* 0x000fe60008000800 */
[C---:B------:R-:W-:Y:S01]  /*acfd0*/  HMMA.1688.F32.TF32 R52, R200.reuse, R118, R52 ;  /* 0x00000076c834723c */ /* 0x040fe20000081034 */
[----:B------:R-:W-:Y:S05]  /*acfe0*/  LDS R239, [R2+UR14+0x22100] ;  /* 0x0221000e02ef7984 */ /* 0x000fea0008000800 */
[C---:B------:R-:W-:Y:S06]  /*acff0*/  HMMA.1688.F32.TF32 R56, R200.reuse, R122, R56 ;  /* 0x0000007ac838723c */ /* 0x040fec0000081038 */
[----:B------:R-:W-:Y:S06]  /*ad000*/  HMMA.1688.F32.TF32 R12, R200, R126, R12 ;  /* 0x0000007ec80c723c */ /* 0x000fec000008100c */
[C---:B-1----:R-:W-:Y:S01]  /*ad010*/  HMMA.1688.F32.TF32 R200, R40.reuse, R128, R64 ;  /* 0x0000008028c8723c */ /* 0x042fe20000081040 */
        /* <DEDUP_REMOVED lines=21> */
[----:B------:R-:W-:Y:S06]  /*ad170*/  HMMA.1688.F32.TF32 R244, R232, R194, R244 ;  /* 0x000000c2e8f4723c */ /* 0x000fec00000810f4 */
[C---:B----4-:R-:W-:Y:S01]  /*ad180*/  HMMA.1688.F32.TF32 R232, R68.reuse, R138, R196 ;  /* 0x0000008a44e8723c */ /* 0x050fe200000810c4 */
[----:B------:R-:W-:Y:S04]  /*ad190*/  LDS R196, [R0+UR14+0x3c000] ;  /* 0x03c0000e00c47984 */ /* 0x000fe80008000800 */
[----:B------:R-:W-:Y:S01]  /*ad1a0*/  LDS R198, [R0+UR14+0x3e000] ;  /* 0x03e0000e00c67984 */ /* 0x000fe20008000800 */
[C---:B------:R-:W-:Y:S03]  /*ad1b0*/  HMMA.1688.F32.TF32 R200, R68.reuse, R130, R200 ;  /* 0x0000008244c8723c */ /* 0x040fe600000810c8 */
[----:B------:R-:W-:Y:S03]  /*ad1c0*/  LDS R197, [R2+UR14+0x3c000] ;  /* 0x03c0000e02c57984 */ /* 0x000fe60008000800 */
[C---:B------:R-:W-:Y:S01]  /*ad1d0*/  HMMA.1688.F32.TF32 R72, R68.reuse, R142, R72 ;  /* 0x0000008e4448723c */ /* 0x040fe20000081048 */
[----:B------:R-:W4:Y:S05]  /*ad1e0*/  LDS R199, [R2+UR14+0x3e000] ;  /* 0x03e0000e02c77984 */ /* 0x000f2a0008000800 */
        /* <DEDUP_REMOVED lines=9> */
[----:B------:R-:W-:Y:S01]  /*ad280*/  HMMA.1688.F32.TF32 R16, R64, R96, R16 ;  /* 0x000000604010723c */ /* 0x000fe20000081010 */
[----:B------:R-:W1:Y:S05]  /*ad290*/  LDS R71, [R2+UR14+0x36080] ;  /* 0x0360800e02477984 */ /* 0x000e6a0008000800 */
[C---:B------:R-:W-:Y:S06]  /*ad2a0*/  HMMA.1688.F32.TF32 R200, R12.reuse, R164, R200 ;  /* 0x000000a40cc8723c */ /* 0x040fec00000810c8 */
[C---:B------:R-:W-:Y:S06]  /*ad2b0*/  HMMA.1688.F32.TF32 R232, R12.reuse, R168, R232 ;  /* 0x000000a80ce8723c */ /* 0x040fec00000810e8 */
[C---:B------:R-:W-:Y:S06]  /*ad2c0*/  HMMA.1688.F32.TF32 R72, R12.reuse, R172, R72 ;  /* 0x000000ac0c48723c */ /* 0x040fec0000081048 */
[C---:B------:R-:W-:Y:S06]  /*ad2d0*/  HMMA.1688.F32.TF32 R76, R12.reuse, R176, R76 ;  /* 0x000000b00c4c723c */ /* 0x040fec000008104c */
[C---:B------:R-:W-:Y:S06]  /*ad2e0*/  HMMA.1688.F32.TF32 R48, R12.reuse, R180, R48 ;  /* 0x000000b40c30723c */ /* 0x040fec0000081030 */
[C---:B------:R-:W-:Y:S06]  /*ad2f0*/  HMMA.1688.F32.TF32 R52, R12.reuse, R184, R52 ;  /* 0x000000b80c34723c */ /* 0x040fec0000081034 */
[C---:B------:R-:W-:Y:S06]  /*ad300*/  HMMA.1688.F32.TF32 R56, R12.reuse, R188, R56 ;  /* 0x000000bc0c38723c */ /* 0x040fec0000081038 */
[----:B------:R-:W-:Y:S06]  /*ad310*/  HMMA.1688.F32.TF32 R40, R12, R192, R40 ;  /* 0x000000c00c28723c */ /* 0x000fec0000081028 */
[----:B----4-:R-:W-:Y:S06]  /*ad320*/  HMMA.1688.F32.TF32 R12, R196, R134, R248 ;  /* 0x00000086c40c723c */ /* 0x010fec00000810f8 */
[C---:B------:R-:W-:Y:S06]  /*ad330*/  HMMA.1688.F32.TF32 R20, R64.reuse, R92, R20 ;  /* 0x0000005c4014723c */ /* 0x040fec0000081014 */
[C---:B------:R-:W-:Y:S06]  /*ad340*/  HMMA.1688.F32.TF32 R24, R64.reuse, R88, R24 ;  /* 0x000000584018723c */ /* 0x040fec0000081018 */
[C---:B------:R-:W-:Y:S06]  /*ad350*/  HMMA.1688.F32.TF32 R28, R64.reuse, R84, R28 ;  /* 0x00000054401c723c */ /* 0x040fec000008101c */
[C---:B------:R-:W-:Y:S06]  /*ad360*/  HMMA.1688.F32.TF32 R32, R64.reuse, R204, R32 ;  /* 0x000000cc4020723c */ /* 0x040fec0000081020 */
[C---:B------:R-:W-:Y:S06]  /*ad370*/  HMMA.1688.F32.TF32 R36, R64.reuse, R80, R36 ;  /* 0x000000504024723c */ /* 0x040fec0000081024 */
[----:B------:R-:W-:Y:S01]  /*ad380*/  HMMA.1688.F32.TF32 R244, R64, R60, R244 ;  /* 0x0000003c40f4723c */ /* 0x000fe200000810f4 */
[----:B------:R-:W4:Y:S04]  /*ad390*/  LDL.LU R64, [R1+0x10] ;  /* 0x0000100001407983 */ /* 0x000f280000300800 */
[----:B------:R-:W-:Y:S01]  /*ad3a0*/  STL.64 [R1+0x1570], R12 ;  /* 0x0015700c01007387 */ /* 0x000fe20000100a00 */
[C---:B------:R-:W-:Y:S03]  /*ad3b0*/  HMMA.1688.F32.TF32 R16, R196.reuse, R98, R16 ;  /* 0x00000062c410723c */ /* 0x040fe60000081010 */
[----:B------:R1:W-:Y:S03]  /*ad3c0*/  STL.64 [R1+0x1578], R14 ;  /* 0x0015780e01007387 */ /* 0x0003e60000100a00 */
[C---:B------:R-:W-:Y:S01]  /*ad3d0*/  HMMA.1688.F32.TF32 R24, R196.reuse, R90, R24 ;  /* 0x0000005ac418723c */ /* 0x040fe20000081018 */
[----:B------:R-:W4:Y:S04]  /*ad3e0*/  LDL.LU R65, [R1+0x14] ;  /* 0x0000140001417983 */ /* 0x000f280000300800 */
[----:B------:R-:W4:Y:S01]  /*ad3f0*/  LDL.LU R66, [R1+0x18] ;  /* 0x0000180001427983 */ /* 0x000f220000300800 */
[C---:B-1----:R-:W-:Y:S03]  /*ad400*/  HMMA.1688.F32.TF32 R12, R196.reuse, R94, R20 ;  /* 0x0000005ec40c723c */ /* 0x042fe60000081014 */
[----:B------:R-:W4:Y:S04]  /*ad410*/  LDL.LU R67, [R1+0x1c] ;  /* 0x00001c0001437983 */ /* 0x000f280000300800 */
[----:B------:R-:W2:Y:S04]  /*ad420*/  LDL.LU R248, [R1] ;  /* 0x0000000001f87983 */ /* 0x000ea80000300800 */
[----:B------:R-:W2:Y:S04]  /*ad430*/  LDL.LU R249, [R1+0x4] ;  /* 0x0000040001f97983 */ /* 0x000ea80000300800 */
[----:B------:R-:W2:Y:S04]  /*ad440*/  LDL.LU R250, [R1+0x8] ;  /* 0x0000080001fa7983 */ /* 0x000ea80000300800 */
[----:B------:R-:W2:Y:S04]  /*ad450*/  LDL.LU R251, [R1+0xc] ;  /* 0x00000c0001fb7983 */ /* 0x000ea80000300800 */
[----:B------:R1:W-:Y:S04]  /*ad460*/  STL.64 [R1+0x15b0], R16 ;  /* 0x0015b01001007387 */ /* 0x0003e80000100a00 */
[----:B------:R3:W-:Y:S04]  /*ad470*/  STL.64 [R1+0x15b8], R18 ;  /* 0x0015b81201007387 */ /* 0x0007e80000100a00 */
[----:B-1----:R-:W2:Y:S04]  /*ad480*/  LDL.LU R16, [R1+0x60] ;  /* 0x0000600001107983 */ /* 0x002ea80000300800 */
[----:B------:R-:W-:Y:S04]  /*ad490*/  STL.64 [R1+0x1600], R12 ;  /* 0x0016000c01007387 */ /* 0x000fe80000100a00 */
[----:B------:R-:W-:Y:S04]  /*ad4a0*/  STL.64 [R1+0x1608], R14 ;  /* 0x0016080e01007387 */ /* 0x000fe80000100a00 */
[----:B------:R-:W2:Y:S04]  /*ad4b0*/  LDL.LU R17, [R1+0x64] ;  /* 0x0000640001117983 */ /* 0x000ea80000300800 */
[----:B---3--:R-:W3:Y:S04]  /*ad4c0*/  LDL.LU R18, [R1+0x68] ;  /* 0x0000680001127983 */ /* 0x008ee80000300800 */
[----:B------:R-:W3:Y:S04]  /*ad4d0*/  LDL.LU R19, [R1+0x6c] ;  /* 0x00006c0001137983 */ /* 0x000ee80000300800 */
[----:B------:R-:W3:Y:S04]  /*ad4e0*/  LDL.LU R20, [R1+0x50] ;  /* 0x0000500001147983 */ /* 0x000ee80000300800 */
[----:B------:R-:W3:Y:S04]  /*ad4f0*/  LDL.LU R21, [R1+0x54] ;  /* 0x0000540001157983 */ /* 0x000ee80000300800 */
[----:B------:R-:W3:Y:S04]  /*ad500*/  LDL.LU R22, [R1+0x58] ;  /* 0x0000580001167983 */ /* 0x000ee80000300800 */
[----:B------:R-:W3:Y:S04]  /*ad510*/  LDL.LU R23, [R1+0x5c] ;  /* 0x00005c0001177983 */ /* 0x000ee80000300800 */
[----:B------:R-:W-:Y:S04]  /*ad520*/  STL.64 [R1+0x1640], R24 ;  /* 0x0016401801007387 */ /* 0x000fe80000100a00 */
[----:B------:R1:W-:Y:S04]  /*ad530*/  STL.64 [R1+0x1648], R26 ;  /* 0x0016481a01007387 */ /* 0x0003e80000100a00 */
[----:B------:R-:W-:Y:S04]  /*ad540*/  LDS R12, [R0+UR14+0x24100] ;  /* 0x0241000e000c7984 */ /* 0x000fe80008000800 */
[----:B------:R-:W-:Y:S01]  /*ad550*/  LDS R14, [R0+UR14+0x26100] ;  /* 0x0261000e000e7984 */ /* 0x000fe20008000800 */
[----:B-1----:R-:W-:Y:S03]  /*ad560*/  HMMA.1688.F32.TF32 R24, R196, R86, R28 ;  /* 0x00000056c418723c */ /* 0x002fe6000008101c */
[----:B------:R-:W3:Y:S04]  /*ad570*/  LDL.LU R28, [R1+0x40] ;  /* 0x00004000011c7983 */ /* 0x000ee80000300800 */
[----:B------:R-:W-:Y:S04]  /*ad580*/  LDS R13, [R2+UR14+0x24100] ;  /* 0x0241000e020d7984 */ /* 0x000fe80008000800 */
[----:B------:R-:W1:-:S12]  /*ad590*/  LDS R15, [R2+UR14+0x26100] ;  /* 0x0261000e020f7984 */ /* 0x000e580008000800 */
[----:B------:R-:W-:Y:S04]  /*ad5a0*/  STL.64 [R1+0x1660], R24 ;  /* 0x0016601801007387 */ /* 0x000fe80000100a00 */
[----:B------:R1:W-:Y:S04]  /*ad5b0*/  STL.64 [R1+0x1668], R26 ;  /* 0x0016681a01007387 */ /* 0x0003e80000100a00 */
[----:B------:R-:W3:Y:S04]  /*ad5c0*/  LDL.LU R29, [R1+0x44] ;  /* 0x00004400011d7983 */ /* 0x000ee80000300800 */
[----:B------:R-:W3:Y:S01]  /*ad5d0*/  LDL.LU R30, [R1+0x48] ;  /* 0x00004800011e7983 */ /* 0x000ee20000300800 */
[----:B-1----:R-:W-:Y:S03]  /*ad5e0*/  HMMA.1688.F32.TF32 R24, R196, R206, R32 ;  /* 0x000000cec418723c */ /* 0x002fe60000081020 */
[----:B------:R-:W3:Y:S04]  /*ad5f0*/  LDL.LU R31, [R1+0x4c] ;  /* 0x00004c00011f7983 */ /* 0x000ee80000300800 */
[----:B------:R-:W3:-:S15]  /*ad600*/  LDL.LU R32, [R1+0x30] ;  /* 0x0000300001207983 */ /* 0x000ede0000300800 */
[----:B------:R-:W-:-:S01]  /*ad610*/  NOP ;  /* 0x0000000000007918 */ /* 0x000fc20000000000 */
        /* <DEDUP_REMOVED lines=11> */
[----:B------:R-:W3:Y:S04]  /*ad6d0*/  LDL.LU R38, [R1+0x28] ;  /* 0x0000280001267983 */ /* 0x000ee80000300800 */
[----:B------:R-:W3:Y:S01]  /*ad6e0*/  LDL.LU R39, [R1+0x2c] ;  /* 0x00002c0001277983 */ /* 0x000ee20000300800 */
[----:B-1----:R-:W-:Y:S03]  /*ad6f0*/  HMMA.1688.F32.TF32 R24, R196, R62, R244 ;  /* 0x0000003ec418723c */ /* 0x002fe600000810f4 */
[----:B------:R-:W-:Y:S03]  /*ad700*/  LDS R244, [R0+UR14+0x20180] ;  /* 0x0201800e00f47984 */ /* 0x000fe60008000800 */
[C---:B------:R-:W-:Y:S01]  /*ad710*/  HMMA.1688.F32.TF32 R200, R68.reuse, R166, R200 ;  /* 0x000000a644c8723c */ /* 0x040fe200000810c8 */
[----:B------:R-:W-:Y:S04]  /*ad720*/  LDS R246, [R0+UR14+0x22180] ;  /* 0x0221800e00f67984 */ /* 0x000fe80008000800 */
[----:B------:R-:W-:Y:S01]  /*ad730*/  LDS R245, [R2+UR14+0x20180] ;  /* 0x0201800e02f57984 */ /* 0x000fe20008000800 */
[C---:B------:R-:W-:Y:S03]  /*ad740*/  HMMA.1688.F32.TF32 R232, R68.reuse, R170, R232 ;  /* 0x000000aa44e8723c */ /* 0x040fe600000810e8 */
[----:B------:R-:W-:Y:S08]  /*ad750*/  LDS R247, [R2+UR14+0x22180] ;  /* 0x0221800e02f77984 */ /* 0x000ff00008000800 */
[----:B------:R-:W-:Y:S04]  /*ad760*/  STL.64 [R1+0x16d0], R24 ;  /* 0x0016d01801007387 */ /* 0x000fe80000100a00 */
[----:B------:R3:W-:Y:S01]  /*ad770*/  STL.64 [R1+0x16d8], R26 ;  /* 0x0016d81a01007387 */ /* 0x0007e20000100a00 */
[C---:B------:R-:W-:Y:S06]  /*ad780*/  HMMA.1688.F32.TF32 R72, R68.reuse, R174, R72 ;  /* 0x000000ae4448723c */ /* 0x040fec0000081048 */
[C---:B------:R-:W-:Y:S06]  /*ad790*/  HMMA.1688.F32.TF32 R76, R68.reuse, R178, R76 ;  /* 0x000000b2444c723c */ /* 0x040fec000008104c */
[C---:B------:R-:W-:Y:S06]  /*ad7a0*/  HMMA.1688.F32.TF32 R48, R68.reuse, R182, R48 ;  /* 0x000000b64430723c */ /* 0x040fec0000081030 */
[C---:B------:R-:W-:Y:S06]  /*ad7b0*/  HMMA.1688.F32.TF32 R52, R68.reuse, R186, R52 ;  /* 0x000000ba4434723c */ /* 0x040fec0000081034 */
[C---:B------:R-:W-:Y:S06]  /*ad7c0*/  HMMA.1688.F32.TF32 R56, R68.reuse, R190, R56 ;  /* 0x000000be4438723c */ /* 0x040fec0000081038 */
[----:B------:R-:W-:Y:S06]  /*ad7d0*/  HMMA.1688.F32.TF32 R40, R68, R194, R40 ;  /* 0x000000c24428723c */ /* 0x000fec0000081028 */
[C---:B------:R-:W-:Y:S06]  /*ad7e0*/  HMMA.1688.F32.TF32 R240, R236.reuse, R124, R240 ;  /* 0x0000007cecf0723c */ /* 0x040fec00000810f0 */
[C---:B----4-:R-:W-:Y:S06]  /*ad7f0*/  HMMA.1688.F32.TF32 R64, R236.reuse, R116, R64 ;  /* 0x00000074ec40723c */ /* 0x050fec0000081040 */
[C---:B--2---:R-:W-:Y:S06]  /*ad800*/  HMMA.1688.F32.TF32 R68, R236.reuse, R120, R248 ;  /* 0x00000078ec44723c */ /* 0x044fec00000810f8 */
[C---:B---3--:R-:W-:Y:S01]  /*ad810*/  HMMA.1688.F32.TF32 R24, R236.reuse, R100, R20 ;  /* 0x00000064ec18723c */ /* 0x048fe20000081014 */
[----:B------:R-:W-:Y:S04]  /*ad820*/  LDS R20, [R0+UR14+0x28100] ;  /* 0x0281000e00147984 */ /* 0x000fe80008000800 */
[----:B------:R-:W-:Y:S04]  /*ad830*/  LDS R22, [R0+UR14+0x2a100] ;  /* 0x02a1000e00167984 */ /* 0x000fe80008000800 */
[----:B------:R-:W-:Y:S04]  /*ad840*/  LDS R21, [R2+UR14+0x28100] ;  /* 0x0281000e02157984 */ /* 0x000fe80008000800 */
[----:B------:R-:W1:Y:S01]  /*ad850*/  LDS R23, [R2+UR14+0x2a100] ;  /* 0x02a1000e02177984 */ /* 0x000e620008000800 */
[----:B------:R-:W-:Y:S10]  /*ad860*/  HMMA.1688.F32.TF32 R16, R236, R44, R16 ;  /* 0x0000002cec10723c */ /* 0x000ff40000081010 */
[----:B------:R-:W-:Y:S01]  /*ad870*/  HMMA.1688.F32.TF32 R196, R12, R102, R24 ;  /* 0x000000660cc4723c */ /* 0x000fe20000081018 */
[----:B------:R-:W-:Y:S04]  /*ad880*/  LDS R24, [R0+UR14+0x2c100] ;  /* 0x02c1000e00187984 */ /* 0x000fe80008000800 */
[----:B------:R-:W-:Y:S04]  /*ad890*/  LDS R26, [R0+UR14+0x2e100] ;  /* 0x02e1000e001a7984 */ /* 0x000fe80008000800 */
[----:B------:R-:W-:Y:S04]  /*ad8a0*/  LDS R25, [R2+UR14+0x2c100] ;  /* 0x02c1000e02197984 */ /* 0x000fe80008000800 */
[----:B------:R-:W2:Y:S01]  /*ad8b0*/  LDS R27, [R2+UR14+0x2e100] ;  /* 0x02e1000e021b7984 */ /* 0x000ea20008000800 */
[----:B------:R-:W-:Y:S06]  /*ad8c0*/  HMMA.1688.F32.TF32 R28, R236, R104, R28 ;  /* 0x00000068ec1c723c */ /* 0x000fec000008101c */
[C---:B------:R-:W-:Y:S06]  /*ad8d0*/  HMMA.1688.F32.TF32 R16, R12.reuse, R46, R16 ;  /* 0x0000002e0c10723c */ /* 0x040fec0000081010 */
[----:B------:R-:W-:Y:S06]  /*ad8e0*/  HMMA.1688.F32.TF32 R64, R12, R118, R64 ;  /* 0x000000760c40723c */ /* 0x000fec0000081040 */
[----:B------:R-:W-:Y:S06]  /*ad8f0*/  HMMA.1688.F32.TF32 R32, R236, R108, R32 ;  /* 0x0000006cec20723c */ /* 0x000fec0000081020 */
[C---:B------:R-:W-:Y:S06]  /*ad900*/  HMMA.1688.F32.TF32 R28, R12.reuse, R106, R28 ;  /* 0x0000006a0c1c723c */ /* 0x040fec000008101c */
[----:B------:R-:W-:Y:S06]  /*ad910*/  HMMA.1688.F32.TF32 R68, R12, R122, R68 ;  /* 0x0000007a0c44723c */ /* 0x000fec0000081044 */
[----:B------:R-:W-:Y:S06]  /*ad920*/  HMMA.1688.F32.TF32 R36, R236, R112, R36 ;  /* 0x00000070ec24723c */ /* 0x000fec0000081024 */
[C---:B------:R-:W-:Y:S06]  /*ad930*/  HMMA.1688.F32.TF32 R32, R12.reuse, R110, R32 ;  /* 0x0000006e0c20723c */ /* 0x040fec0000081020 */
[----:B------:R-:W-:Y:S06]  /*ad940*/  HMMA.1688.F32.TF32 R240, R12, R126, R240 ;  /* 0x0000007e0cf0723c */ /* 0x000fec00000810f0 */
[----:B-1----:R-:W-:Y:S06]  /*ad950*/  HMMA.1688.F32.TF32 R196, R20, R136, R196 ;  /* 0x0000008814c4723c */ /* 0x002fec00000810c4 */
[----:B------:R-:W-:Y:S01]  /*ad960*/  HMMA.1688.F32.TF32 R36, R12, R114, R36 ;  /* 0x000000720c24723c */ /* 0x000fe20000081024 */
[----:B------:R-:W-:Y:S04]  /*ad970*/  LDS R12, [R0+UR14+0x38080] ;  /* 0x0380800e000c7984 */ /* 0x000fe80008000800 */
[----:B------:R-:W-:Y:S04]  /*ad980*/  LDS R14, [R0+UR14+0x3a080] ;  /* 0x03a0800e000e7984 */ /* 0x000fe80008000800 */
[----:B------:R-:W-:Y:S04]  /*ad990*/  LDS R13, [R2+UR14+0x38080] ;  /* 0x0380800e020d7984 */ /* 0x000fe80008000800 */
[----:B------:R-:W1:Y:S05]  /*ad9a0*/  LDS R15, [R2+UR14+0x3a080] ;  /* 0x03a0800e020f7984 */ /* 0x000e6a0008000800 */
[----:B--2---:R-:W-:Y:S01]  /*ad9b0*/  HMMA.1688.F32.TF32 R236, R24, R138, R196 ;  /* 0x0000008a18ec723c */ /* 0x004fe200000810c4 */
[----:B------:R-:W-:Y:S04]  /*ad9c0*/  LDS R196, [R0+UR14+0x3c080] ;  /* 0x03c0800e00c47984 */ /* 0x000fe80008000800 */
[----:B------:R-:W-:Y:S04]  /*ad9d0*/  LDS R198, [R0+UR14+0x3e080] ;  /* 0x03e0800e00c67984 */ /* 0x000fe80008000800 */
[----:B------:R-:W-:Y:S04]  /*ad9e0*/  LDS R197, [R2+UR14+0x3c080] ;  /* 0x03c0800e02c57984 */ /* 0x000fe80008000800 */
[----:B------:R-:W2:Y:S01]  /*ad9f0*/  LDS R199, [R2+UR14+0x3e080] ;  /* 0x03e0800e02c77984 */ /* 0x000ea20008000800 */
[C---:B-1----:R-:W-:Y:S06]  /*ada00*/  HMMA.1688.F32.TF32 R200, R12.reuse, R132, R200 ;  /* 0x000000840cc8723c */ /* 0x042fec00000810c8 */
[C---:B------:R-:W-:Y:S06]  /*ada10*/  HMMA.1688.F32.TF32 R232, R12.reuse, R96, R232 ;  /* 0x000000600ce8723c */ /* 0x040fec00000810e8 */
[C---:B------:R-:W-:Y:S06]  /*ada20*/  HMMA.1688.F32.TF32 R72, R12.reuse, R92, R72 ;  /* 0x0000005c0c48723c */ /* 0x040fec0000081048 */
[C---:B------:R-:W-:Y:S06]  /*ada30*/  HMMA.1688.F32.TF32 R76, R12.reuse, R88, R76 ;  /* 0x000000580c4c723c */ /* 0x040fec000008104c */
[C---:B------:R-:W-:Y:S06]  /*ada40*/  HMMA.1688.F32.TF32 R48, R12.reuse, R84, R48 ;  /* 0x000000540c30723c */ /* 0x040fec0000081030 */
[C---:B------:R-:W-:Y:S06]  /*ada50*/  HMMA.1688.F32.TF32 R52, R12.reuse, R204, R52 ;  /* 0x000000cc0c34723c */ /* 0x040fec0000081034 */
[C---:B------:R-:W-:Y:S06]  /*ada60*/  HMMA.1688.F32.TF32 R56, R12.reuse, R80, R56 ;  /* 0x000000500c38723c */ /* 0x040fec0000081038 */
[----:B------:R-:W-:Y:S06]  /*ada70*/  HMMA.1688.F32.TF32 R40, R12, R60, R40 ;  /* 0x0000003c0c28723c */ /* 0x000fec0000081028 */
[----:B--2---:R-:W-:Y:S01]  /*ada80*/  HMMA.1688.F32.TF32 R12, R196, R134, R200 ;  /* 0x00000086c40c723c */ /* 0x004fe200000810c8 */
[----:B------:R-:W2:Y:S05]  /*ada90*/  LDL.LU R200, [R1+0x80] ;  /* 0x0000800001c87983 */ /* 0x000eaa0000300800 */
[C---:B------:R-:W-:Y:S06]  /*adaa0*/  HMMA.1688.F32.TF32 R16, R20.reuse, R128, R16 ;  /* 0x000000801410723c */ /* 0x040fec0000081010 */
[C---:B------:R-:W-:Y:S06]  /*adab0*/  HMMA.1688.F32.TF32 R28, R20.reuse, R140, R28 ;  /* 0x0000008c141c723c */ /* 0x040fec000008101c */
[C---:B------:R-:W-:Y:S05]  /*adac0*/  HMMA.1688.F32.TF32 R32, R20.reuse, R144, R32 ;  /* 0x000000901420723c */ /* 0x040fea0000081020 */
[----:B------:R-:W-:Y:S01]  /*adad0*/  STL.64 [R1+0x14f0], R12 ;  /* 0x0014f00c01007387 */ /* 0x000fe20000100a00 */
[C---:B------:R-:W-:Y:S03]  /*adae0*/  HMMA.1688.F32.TF32 R36, R20.reuse, R148, R36 ;  /* 0x000000941424723c */ /* 0x040fe60000081024 */
[----:B------:R1:W-:Y:S03]  /*adaf0*/  STL.64 [R1+0x14f8], R14 ;  /* 0x0014f80e01007387 */ /* 0x0003e60000100a00 */
[C---:B------:R-:W-:Y:S01]  /*adb00*/  HMMA.1688.F32.TF32 R64, R20.reuse, R152, R64 ;  /* 0x000000981440723c */ /* 0x040fe20000081040 */
[----:B------:R-:W2:Y:S04]  /*adb10*/  LDL.LU R201, [R1+0x84] ;  /* 0x0000840001c97983 */ /* 0x000ea80000300800 */
[----:B------:R-:W2:Y:S01]  /*adb20*/  LDL.LU R202, [R1+0x88] ;  /* 0x0000880001ca7983 */ /* 0x000ea20000300800 */
[C---:B------:R-:W-:Y:S03]  /*adb30*/  HMMA.1688.F32.TF32 R68, R20.reuse, R156, R68 ;  /* 0x0000009c1444723c */ /* 0x040fe60000081044 */
[----:B------:R-:W2:Y:S03]  /*adb40*/  LDL.LU R203, [R1+0x8c] ;  /* 0x00008c0001cb7983 */ /* 0x000ea60000300800 */
[----:B------:R-:W-:Y:S01]  /*adb50*/  HMMA.1688.F32.TF32 R240, R20, R160, R240 ;  /* 0x000000a014f0723c */ /* 0x000fe200000810f0 */
[----:B------:R-:W-:Y:S04]  /*adb60*/  LDS R20, [R0+UR14+0x30100] ;  /* 0x0301000e00147984 */ /* 0x000fe80008000800 */
[----:B------:R-:W-:Y:S01]  /*adb70*/  LDS R22, [R0+UR14+0x32100] ;  /* 0x0321000e00167984 */ /* 0x000fe20008000800 */
[----:B-1----:R-:W-:Y:S03]  /*adb80*/  HMMA.1688.F32.TF32 R12, R196, R98, R232 ;  /* 0x00000062c40c723c */ /* 0x002fe600000810e8 */
[----:B------:R-:W-:Y:S04]  /*adb90*/  LDS R21, [R2+UR14+0x30100] ;  /* 0x0301000e02157984 */ /* 0x000fe80008000800 */
[----:B------:R-:W1:Y:S04]  /*adba0*/  LDS R23, [R2+UR14+0x32100] ;  /* 0x0321000e02177984 */ /* 0x000e680008000800 */
[----:B------:R-:W3:Y:S01]  /*adbb0*/  LDL.LU R248, [R1+0x70] ;  /* 0x0000700001f87983 */ /* 0x000ee20000300800 */
[C---:B------:R-:W-:Y:S03]  /*adbc0*/  HMMA.1688.F32.TF32 R16, R24.reuse, R130, R16 ;  /* 0x000000821810723c */ /* 0x040fe60000081010 */
[----:B------:R-:W3:Y:S04]  /*adbd0*/  LDL.LU R249, [R1+0x74] ;  /* 0x0000740001f97983 */ /* 0x000ee80000300800 */
[----:B------:R-:W3:Y:S01]  /*adbe0*/  LDL.LU R250, [R1+0x78] ;  /* 0x0000780001fa7983 */ /* 0x000ee20000300800 */
[C---:B------:R-:W-:Y:S03]  /*adbf0*/  HMMA.1688.F32.TF32 R28, R24.reuse, R142, R28 ;  /* 0x0000008e181c723c */ /* 0x040fe6000008101c */
[----:B------:R-:W3:Y:S03]  /*adc00*/  LDL.LU R251, [R1+0x7c] ;  /* 0x00007c0001fb7983 */ /* 0x000ee60000300800 */
[C---:B------:R-:W-:Y:S01]  /*adc10*/  HMMA.1688.F32.TF32 R32, R24.reuse, R146, R32 ;  /* 0x000000921820723c */ /* 0x040fe20000081020 */
[----:B------:R-:W4:Y:S04]  /*adc20*/  LDL.LU R232, [R1+0x90] ;  /* 0x0000900001e87983 */ /* 0x000f280000300800 */
[----:B------:R-:W-:Y:S01]  /*adc30*/  STL.64 [R1+0x1530], R12 ;  /* 0x0015300c01007387 */ /* 0x000fe20000100a00 */
[C---:B------:R-:W-:Y:S03]  /*adc40*/  HMMA.1688.F32.TF32 R36, R24.reuse, R150, R36 ;  /* 0x000000961824723c */ /* 0x040fe60000081024 */
[----:B------:R1:W-:Y:S03]  /*adc50*/  STL.64 [R1+0x1538], R14 ;  /* 0x0015380e01007387 */ /* 0x0003e60000100a00 */
[C---:B------:R-:W-:Y:S01]  /*adc60*/  HMMA.1688.F32.TF32 R64, R24.reuse, R154, R64 ;  /* 0x0000009a1840723c */ /* 0x040fe20000081040 */
[----:B------:R-:W4:Y:S04]  /*adc70*/  LDL.LU R233, [R1+0x94] ;  /* 0x0000940001e97983 */ /* 0x000f280000300800 */
[----:B------:R-:W4:Y:S01]  /*adc80*/  LDL.LU R234, [R1+0x98] ;  /* 0x0000980001ea7983 */ /* 0x000f220000300800 */
[C---:B------:R-:W-:Y:S03]  /*adc90*/  HMMA.1688.F32.TF32 R68, R24.reuse, R158, R68 ;  /* 0x0000009e1844723c */ /* 0x040fe60000081044 */
[----:B------:R-:W4:Y:S03]  /*adca0*/  LDL.LU R235, [R1+0x9c] ;  /* 0x00009c0001eb7983 */ /* 0x000f260000300800 */
[----:B------:R-:W-:Y:S01]  /*adcb0*/  HMMA.1688.F32.TF32 R240, R24, R162, R240 ;  /* 0x000000a218f0723c */ /* 0x000fe200000810f0 */
[----:B------:R-:W-:Y:S04]  /*adcc0*/  LDS R24, [R0+UR14+0x34100] ;  /* 0x0341000e00187984 */ /* 0x000fe80008000800 */
[----:B------:R-:W-:Y:S01]  /*adcd0*/  LDS R26, [R0+UR14+0x36100] ;  /* 0x0361000e001a7984 */ /* 0x000fe20008000800 */
[----:B-1----:R-:W-:Y:S03]  /*adce0*/  HMMA.1688.F32.TF32 R12, R196, R94, R72 ;  /* 0x0000005ec40c723c */ /* 0x002fe60000081048 */
        /* <DEDUP_REMOVED lines=8> */
[C---:B------:R-:W-:Y:S06]  /*add70*/  HMMA.1688.F32.TF32 R68, R20.reuse, R188, R68 ;  /* 0x000000bc1444723c */ /* 0x040fec0000081044 */
[----:B------:R-:W-:Y:S01]  /*add80*/  HMMA.1688.F32.TF32 R240, R20, R192, R240 ;  /* 0x000000c014f0723c */ /* 0x000fe200000810f0 */
[----:B------:R-:W2:Y:S04]  /*add90*/  LDL.LU R20, [R1+0xe0] ;  /* 0x0000e00001147983 */ /* 0x000ea80000300800 */
[----:B------:R-:W-:Y:S04]  /*adda0*/  STL.64 [R1+0x1580], R12 ;  /* 0x0015800c01007387 */ /* 0x000fe80000100a00 */
[----:B------:R1:W-:Y:S01]  /*addb0*/  STL.64 [R1+0x1588], R14 ;  /* 0x0015880e01007387 */ /* 0x0003e20000100a00 */
[C---:B------:R-:W-:Y:S03]  /*addc0*/  HMMA.1688.F32.TF32 R48, R196.reuse, R86, R48 ;  /* 0x00000056c430723c */ /* 0x040fe60000081030 */
[----:B------:R-:W2:Y:S03]  /*addd0*/  LDL.LU R21, [R1+0xe4] ;  /* 0x0000e40001157983 */ /* 0x000ea60000300800 */
[C---:B------:R-:W-:Y:S01]  /*adde0*/  HMMA.1688.F32.TF32 R52, R196.reuse, R206, R52 ;  /* 0x000000cec434723c */ /* 0x040fe20000081034 */
[----:B------:R-:W2:Y:S04]  /*addf0*/  LDL.LU R22, [R1+0xe8] ;  /* 0x0000e80001167983 */ /* 0x000ea80000300800 */
[----:B------:R-:W2:Y:S01]  /*ade00*/  LDL.LU R23, [R1+0xec] ;  /* 0x0000ec0001177983 */ /* 0x000ea20000300800 */
[C---:B-1----:R-:W-:Y:S03]  /*ade10*/  HMMA.1688.F32.TF32 R12, R196.reuse, R90, R76 ;  /* 0x0000005ac40c723c */ /* 0x042fe6000008104c */
        /* <DEDUP_REMOVED lines=10> */
[----:B------:R1:W-:Y:S04]  /*adec0*/  STL.64 [R1+0x1610], R48 ;  /* 0x0016103001007387 */ /* 0x0003e80000100a00 */
[----:B------:R1:W-:Y:S01]  /*aded0*/  STL.64 [R1+0x1618], R50 ;  /* 0x0016183201007387 */ /* 0x0003e20000100a00 */
[C---:B------:R-:W-:Y:S03]  /*adee0*/  HMMA.1688.F32.TF32 R56, R196.reuse, R82, R56 ;  /* 0x00000052c438723c */ /* 0x040fe60000081038 */
[----:B------:R-:W-:Y:S04]  /*adef0*/  LDS R12, [R0+UR14+0x24180] ;  /* 0x0241800e000c7984 */ /* 0x000fe80008000800 */
[----:B-1----:R-:W4:Y:S04]  /*adf00*/  LDL.LU R48, [R1+0xc0] ;  /* 0x0000c00001307983 */ /* 0x002f280000300800 */
[----:B------:R-:W4:Y:S04]  /*adf10*/  LDL.LU R49, [R1+0xc4] ;  /* 0x0000c40001317983 */ /* 0x000f280000300800 */
[----:B------:R-:W4:Y:S04]  /*adf20*/  LDL.LU R50, [R1+0xc8] ;  /* 0x0000c80001327983 */ /* 0x000f280000300800 */
[----:B------:R-:W4:Y:S04]  /*adf30*/  LDL.LU R51, [R1+0xcc] ;  /* 0x0000cc0001337983 */ /* 0x000f280000300800 */
[----:B------:R1:W-:Y:S04]  /*adf40*/  STL.64 [R1+0x1650], R52 ;  /* 0x0016503401007387 */ /* 0x0003e80000100a00 */
[----:B------:R1:W-:Y:S01]  /*adf50*/  STL.64 [R1+0x1658], R54 ;  /* 0x0016583601007387 */ /* 0x0003e20000100a00 */
[----:B------:R-:W-:Y:S03]  /*adf60*/  HMMA.1688.F32.TF32 R40, R196, R62, R40 ;  /* 0x0000003ec428723c */ /* 0x000fe60000081028 */
[----:B------:R-:W-:Y:S04]  /*adf70*/  LDS R14, [R0+UR14+0x26180] ;  /* 0x0261800e000e7984 */ /* 0x000fe80008000800 */
[----:B-1----:R-:W4:Y:S04]  /*adf80*/  LDL.LU R52, [R1+0xd0] ;  /* 0x0000d00001347983 */ /* 0x002f280000300800 */
[----:B------:R-:W4:Y:S04]  /*adf90*/  LDL.LU R53, [R1+0xd4] ;  /* 0x0000d40001357983 */ /* 0x000f280000300800 */
[----:B------:R-:W4:Y:S04]  /*adfa0*/  LDL.LU R54, [R1+0xd8] ;  /* 0x0000d80001367983 */ /* 0x000f280000300800 */
[----:B------:R-:W4:Y:S04]  /*adfb0*/  LDL.LU R55, [R1+0xdc] ;  /* 0x0000dc0001377983 */ /* 0x000f280000300800 */
[----:B------:R-:W-:Y:S04]  /*adfc0*/  LDS R13, [R2+UR14+0x24180] ;  /* 0x0241800e020d7984 */ /* 0x000fe80008000800 */
[----:B------:R-:W1:Y:S04]  /*adfd0*/  LDS R15, [R2+UR14+0x26180] ;  /* 0x0261800e020f7984 */ /* 0x000e680008000800 */
[----:B------:R-:W-:Y:S04]  /*adfe0*/  STL.64 [R1+0x1670], R56 ;  /* 0x0016703801007387 */ /* 0x000fe80000100a00 */
[----:B------:R3:W-:Y:S04]  /*adff0*/  STL.64 [R1+0x1678], R58 ;  /* 0x0016783a01007387 */ /* 0x0007e80000100a00 */
[----:B------:R-:W-:Y:S04]  /*ae000*/  STL.64 [R1+0x16c0], R40 ;  /* 0x0016c02801007387 */ /* 0x000fe80000100a00 */
[----:B------:R1:W-:Y:S01]  /*ae010*/  STL.64 [R1+0x16c8], R42 ;  /* 0x0016c82a01007387 */ /* 0x0003e20000100a00 */
[C---:B------:R-:W-:Y:S06]  /*ae020*/  HMMA.1688.F32.TF32 R16, R24.reuse, R166, R16 ;  /* 0x000000a61810723c */ /* 0x040fec0000081010 */
[C---:B------:R-:W-:Y:S06]  /*ae030*/  HMMA.1688.F32.TF32 R236, R24.reuse, R170, R236 ;  /* 0x000000aa18ec723c */ /* 0x040fec00000810ec */
        /* <DEDUP_REMOVED lines=9> */
[----:B------:R-:W1:Y:S01]  /*ae0d0*/  LDS R27, [R2+UR14+0x2a180] ;  /* 0x02a1800e021b7984 */ /* 0x000e620008000800 */
[C---:B--2---:R-:W-:Y:S06]  /*ae0e0*/  HMMA.1688.F32.TF32 R20, R244.reuse, R44, R20 ;  /* 0x0000002cf414723c */ /* 0x044fec0000081014 */
[C---:B---3--:R-:W-:Y:S06]  /*ae0f0*/  HMMA.1688.F32.TF32 R56, R244.reuse, R112, R72 ;  /* 0x00000070f438723c */ /* 0x048fec0000081048 */
[----:B----4-:R-:W-:Y:S01]  /*ae100*/  HMMA.1688.F32.TF32 R72, R244, R116, R232 ;  /* 0x00000074f448723c */ /* 0x010fe200000810e8 */
[----:B------:R-:W-:Y:S04]  /*ae110*/  LDS R232, [R0+UR14+0x20200] ;  /* 0x0202000e00e87984 */ /* 0x000fe80008000800 */
[----:B------:R-:W-:Y:S07]  /*ae120*/  LDS R234, [R0+UR14+0x22200] ;  /* 0x0222000e00ea7984 */ /* 0x000fee0008000800 */
[C---:B-1----:R-:W-:Y:S01]  /*ae130*/  HMMA.1688.F32.TF32 R20, R12.reuse, R46, R20 ;  /* 0x0000002e0c14723c */ /* 0x042fe20000081014 */
[----:B------:R-:W-:Y:S04]  /*ae140*/  LDS R233, [R2+UR14+0x20200] ;  /* 0x0202000e02e97984 */ /* 0x000fe80008000800 */
[----:B------:R-:W-:Y:S01]  /*ae150*/  LDS R235, [R2+UR14+0x22200] ;  /* 0x0222000e02eb7984 */ /* 0x000fe20008000800 */
[----:B------:R-:W-:Y:S06]  /*ae160*/  HMMA.1688.F32.TF32 R56, R12, R114, R56 ;  /* 0x000000720c38723c */ /* 0x000fec0000081038 */
[C---:B------:R-:W-:Y:S06]  /*ae170*/  HMMA.1688.F32.TF32 R48, R244.reuse, R104, R48 ;  /* 0x00000068f430723c */ /* 0x040fec0000081030 */
[C---:B------:R-:W-:Y:S06]  /*ae180*/  HMMA.1688.F32.TF32 R40, R244.reuse, R100, R52 ;  /* 0x00000064f428723c */ /* 0x040fec0000081034 */
[C---:B------:R-:W-:Y:S06]  /*ae190*/  HMMA.1688.F32.TF32 R52, R244.reuse, R108, R76 ;  /* 0x0000006cf434723c */ /* 0x040fec000008104c */
[C---:B------:R-:W-:Y:S06]  /*ae1a0*/  HMMA.1688.F32.TF32 R76, R244.reuse, R120, R200 ;  /* 0x00000078f44c723c */ /* 0x040fec00000810c8 */
[----:B------:R-:W-:Y:S01]  /*ae1b0*/  HMMA.1688.F32.TF32 R244, R244, R124, R248 ;  /* 0x0000007cf4f4723c */ /* 0x000fe200000810f8 */
[----:B------:R-:W2:Y:S05]  /*ae1c0*/  LDL.LU R248, [R1+0xf0] ;  /* 0x0000f00001f87983 */ /* 0x000eaa0000300800 */
[C---:B------:R-:W-:Y:S01]  /*ae1d0*/  HMMA.1688.F32.TF32 R196, R12.reuse, R102, R40 ;  /* 0x000000660cc4723c */ /* 0x040fe20000081028 */
[----:B------:R-:W-:Y:S04]  /*ae1e0*/  LDS R40, [R0+UR14+0x2c180] ;  /* 0x02c1800e00287984 */ /* 0x000fe80008000800 */
[----:B------:R-:W-:Y:S04]  /*ae1f0*/  LDS R42, [R0+UR14+0x2e180] ;  /* 0x02e1800e002a7984 */ /* 0x000fe80008000800 */
[----:B------:R-:W-:Y:S04]  /*ae200*/  LDS R41, [R2+UR14+0x2c180] ;  /* 0x02c1800e02297984 */ /* 0x000fe80008000800 */
[----:B------:R-:W1:Y:S01]  /*ae210*/  LDS R43, [R2+UR14+0x2e180] ;  /* 0x02e1800e022b7984 */ /* 0x000e620008000800 */
[C---:B------:R-:W-:Y:S06]  /*ae220*/  HMMA.1688.F32.TF32 R48, R12.reuse, R106, R48 ;  /* 0x0000006a0c30723c */ /* 0x040fec0000081030 */
[C---:B------:R-:W-:Y:S06]  /*ae230*/  HMMA.1688.F32.TF32 R52, R12.reuse, R110, R52 ;  /* 0x0000006e0c34723c */ /* 0x040fec0000081034 */
[C---:B------:R-:W-:Y:S06]  /*ae240*/  HMMA.1688.F32.TF32 R72, R12.reuse, R118, R72 ;  /* 0x000000760c48723c */ /* 0x040fec0000081048 */
[C---:B------:R-:W-:Y:S06]  /*ae250*/  HMMA.1688.F32.TF32 R76, R12.reuse, R122, R76 ;  /* 0x0000007a0c4c723c */ /* 0x040fec000008104c */
[----:B------:R-:W-:Y:S01]  /*ae260*/  HMMA.1688.F32.TF32 R244, R12, R126, R244 ;  /* 0x0000007e0cf4723c */ /* 0x000fe200000810f4 */
[----:B------:R-:W-:Y:S04]  /*ae270*/  LDS R12, [R0+UR14+0x38100] ;  /* 0x0381000e000c7984 */ /* 0x000fe80008000800 */
[----:B------:R-:W-:Y:S01]  /*ae280*/  LDS R14, [R0+UR14+0x3a100] ;  /* 0x03a1000e000e7984 */ /* 0x000fe20008000800 */
[----:B------:R-:W-:Y:S03]  /*ae290*/  HMMA.1688.F32.TF32 R196, R24, R136, R196 ;  /* 0x0000008818c4723c */ /* 0x000fe600000810c4 */
[----:B------:R-:W-:Y:S04]  /*ae2a0*/  LDS R13, [R2+UR14+0x38100] ;  /* 0x0381000e020d7984 */ /* 0x000fe80008000800 */
[----:B------:R-:W3:-:S15]  /*ae2b0*/  LDS R15, [R2+UR14+0x3a100] ;  /* 0x03a1000e020f7984 */ /* 0x000ede0008000800 */
[----:B------:R-:W-:-:S02]  /*ae2c0*/  NOP ;  /* 0x0000000000007918 */ /* 0x000fc40000000000 */
[----:B-1----:R-:W-:Y:S01]  /*ae2d0*/  HMMA.1688.F32.TF32 R200, R40, R138, R196 ;  /* 0x0000008a28c8723c */ /* 0x002fe200000810c4 */
[----:B------:R-:W-:Y:S04]  /*ae2e0*/  LDS R196, [R0+UR14+0x3c100] ;  /* 0x03c1000e00c47984 */ /* 0x000fe80008000800 */
[----:B------:R-:W-:Y:S04]  /*ae2f0*/  LDS R198, [R0+UR14+0x3e100] ;  /* 0x03e1000e00c67984 */ /* 0x000fe80008000800 */
[----:B------:R-:W-:Y:S04]  /*ae300*/  LDS R197, [R2+UR14+0x3c100] ;  /* 0x03c1000e02c57984 */ /* 0x000fe80008000800 */
[----:B------:R-:W1:Y:S01]  /*ae310*/  LDS R199, [R2+UR14+0x3e100] ;  /* 0x03e1000e02c77984 */ /* 0x000e620008000800 */
[C---:B---3--:R-:W-:Y:S06]  /*ae320*/  HMMA.1688.F32.TF32 R16, R12.reuse, R132, R16 ;  /* 0x000000840c10723c */ /* 0x048fec0000081010 */
[C---:B------:R-:W-:Y:S06]  /*ae330*/  HMMA.1688.F32.TF32 R236, R12.reuse, R96, R236 ;  /* 0x000000600cec723c */ /* 0x040fec00000810ec */
[C---:B------:R-:W-:Y:S06]  /*ae340*/  HMMA.1688.F32.TF32 R28, R12.reuse, R92, R28 ;  /* 0x0000005c0c1c723c */ /* 0x040fec000008101c */
[C---:B------:R-:W-:Y:S06]  /*ae350*/  HMMA.1688.F32.TF32 R32, R12.reuse, R88, R32 ;  /* 0x000000580c20723c */ /* 0x040fec0000081020 */
[C---:B------:R-:W-:Y:S06]  /*ae360*/  HMMA.1688.F32.TF32 R36, R12.reuse, R84, R36 ;  /* 0x000000540c24723c */ /* 0x040fec0000081024 */
[C---:B------:R-:W-:Y:S06]  /*ae370*/  HMMA.1688.F32.TF32 R64, R12.reuse, R204, R64 ;  /* 0x000000cc0c40723c */ /* 0x040fec0000081040 */
[C---:B------:R-:W-:Y:S06]  /*ae380*/  HMMA.1688.F32.TF32 R68, R12.reuse, R80, R68 ;  /* 0x000000500c44723c */ /* 0x040fec0000081044 */
[----:B------:R-:W-:Y:S06]  /*ae390*/  HMMA.1688.F32.TF32 R240, R12, R60, R240 ;  /* 0x0000003c0cf0723c */ /* 0x000fec00000810f0 */
[----:B-1----:R-:W-:Y:S06]  /*ae3a0*/  HMMA.1688.F32.TF32 R12, R196, R134, R16 ;  /* 0x00000086c40c723c */ /* 0x002fec0000081010 */
[C---:B------:R-:W-:Y:S06]  /*ae3b0*/  HMMA.1688.F32.TF32 R20, R24.reuse, R128, R20 ;  /* 0x000000801814723c */ /* 0x040fec0000081014 */
[C---:B------:R-:W-:Y:S06]  /*ae3c0*/  HMMA.1688.F32.TF32 R48, R24.reuse, R140, R48 ;  /* 0x0000008c1830723c */ /* 0x040fec0000081030 */
[C---:B------:R-:W-:Y:S06]  /*ae3d0*/  HMMA.1688.F32.TF32 R52, R24.reuse, R144, R52 ;  /* 0x000000901834723c */ /* 0x040fec0000081034 */
[C---:B------:R-:W-:Y:S01]  /*ae3e0*/  HMMA.1688.F32.TF32 R56, R24.reuse, R148, R56 ;  /* 0x000000941838723c */ /* 0x040fe20000081038 */
[----:B------:R-:W-:Y:S05]  /*ae3f0*/  STL.64 [R1+0x1470], R12 ;  /* 0x0014700c01007387 */ /* 0x000fea0000100a00 */
[C---:B------:R-:W-:Y:S01]  /*ae400*/  HMMA.1688.F32.TF32 R72, R24.reuse, R152, R72 ;  /* 0x000000981848723c */ /* 0x040fe20000081048 */
[----:B------:R1:W-:Y:S04]  /*ae410*/  STL.64 [R1+0x1478], R14 ;  /* 0x0014780e01007387 */ /* 0x0003e80000100a00 */
        /* <DEDUP_REMOVED lines=8> */
[----:B------:R-:W1:Y:S01]  /*ae4a0*/  LDS R27, [R2+UR14+0x32180] ;  /* 0x0321800e021b7984 */ /* 0x000e620008000800 */
[C---:B------:R-:W-:Y:S03]  /*ae4b0*/  HMMA.1688.F32.TF32 R20, R40.reuse, R130, R20 ;  /* 0x000000822814723c */ /* 0x040fe60000081014 */
[----:B------:R-:W2:Y:S03]  /*ae4c0*/  LDL.LU R251, [R1+0xfc] ;  /* 0x0000fc0001fb7983 */ /* 0x000ea60000300800 */
[C---:B------:R-:W-:Y:S01]  /*ae4d0*/  HMMA.1688.F32.TF32 R48, R40.reuse, R142, R48 ;  /* 0x0000008e2830723c */ /* 0x040fe20000081030 */
[----:B------:R-:W3:Y:S05]  /*ae4e0*/  LDL.LU R236, [R1+0x100] ;  /* 0x0001000001ec7983 */ /* 0x000eea0000300800 */
[C---:B------:R-:W-:Y:S03]  /*ae4f0*/  HMMA.1688.F32.TF32 R52, R40.reuse, R146, R52 ;  /* 0x000000922834723c */ /* 0x040fe60000081034 */
[----:B------:R-:W-:Y:S03]  /*ae500*/  STL.64 [R1+0x14b0], R12 ;  /* 0x0014b00c01007387 */ /* 0x000fe60000100a00 */
[C---:B------:R-:W-:Y:S01]  /*ae510*/  HMMA.1688.F32.TF32 R56, R40.reuse, R150, R56 ;  /* 0x000000962838723c */ /* 0x040fe20000081038 */
[----:B------:R4:W-:Y:S04]  /*ae520*/  STL.64 [R1+0x14b8], R14 ;  /* 0x0014b80e01007387 */ /* 0x0009e80000100a00 */
[----:B------:R-:W3:Y:S01]  /*ae530*/  LDL.LU R237, [R1+0x104] ;  /* 0x0001040001ed7983 */ /* 0x000ee20000300800 */
[C---:B------:R-:W-:Y:S03]  /*ae540*/  HMMA.1688.F32.TF32 R72, R40.reuse, R154, R72 ;  /* 0x0000009a2848723c */ /* 0x040fe60000081048 */
[----:B------:R-:W3:Y:S03]  /*ae550*/  LDL.LU R238, [R1+0x108] ;  /* 0x0001080001ee7983 */ /* 0x000ee60000300800 */
[C---:B------:R-:W-:Y:S01]  /*ae560*/  HMMA.1688.F32.TF32 R76, R40.reuse, R158, R76 ;  /* 0x0000009e284c723c */ /* 0x040fe2000008104c */
[----:B------:R-:W3:Y:S05]  /*ae570*/  LDL.LU R239, [R1+0x10c] ;  /* 0x00010c0001ef7983 */ /* 0x000eea0000300800 */
[----:B------:R-:W-:Y:S01]  /*ae580*/  HMMA.1688.F32.TF32 R244, R40, R162, R244 ;  /* 0x000000a228f4723c */ /* 0x000fe200000810f4 */
[----:B------:R-:W-:Y:S04]  /*ae590*/  LDS R40, [R0+UR14+0x34180] ;  /* 0x0341800e00287984 */ /* 0x000fe80008000800 */
[----:B------:R-:W-:Y:S01]  /*ae5a0*/  LDS R42, [R0+UR14+0x36180] ;  /* 0x0361800e002a7984 */ /* 0x000fe20008000800 */
[C---:B------:R-:W-:Y:S03]  /*ae5b0*/  HMMA.1688.F32.TF32 R16, R196.reuse, R94, R28 ;  /* 0x0000005ec410723c */ /* 0x040fe6000008101c */
[----:B------:R-:W-:Y:S03]  /*ae5c0*/  LDS R41, [R2+UR14+0x34180] ;  /* 0x0341800e02297984 */ /* 0x000fe60008000800 */
[C---:B----4-:R-:W-:Y:S01]  /*ae5d0*/  HMMA.1688.F32.TF32 R12, R196.reuse, R90, R32 ;  /* 0x0000005ac40c723c */ /* 0x050fe20000081020 */
[----:B------:R-:W4:Y:S05]  /*ae5e0*/  LDS R43, [R2+UR14+0x36180] ;  /* 0x0361800e022b7984 */ /* 0x000f2a0008000800 */
[----:B------:R-:W-:Y:S06]  /*ae5f0*/  HMMA.1688.F32.TF32 R28, R196, R86, R36 ;  /* 0x00000056c41c723c */ /* 0x000fec0000081024 */
[C---:B-1----:R-:W-:Y:S06]  /*ae600*/  HMMA.1688.F32.TF32 R20, R24.reuse, R164, R20 ;  /* 0x000000a41814723c */ /* 0x042fec0000081014 */
        /* <DEDUP_REMOVED lines=8> */
[----:B------:R1:W-:Y:S04]  /*ae690*/  STL.64 [R1+0x1500], R16 ;  /* 0x0015001001007387 */ /* 0x0003e80000100a00 */
[----:B------:R4:W-:Y:S04]  /*ae6a0*/  STL.64 [R1+0x1508], R18 ;  /* 0x0015081201007387 */ /* 0x0009e80000100a00 */
[----:B------:R-:W-:Y:S04]  /*ae6b0*/  STL.64 [R1+0x1540], R12 ;  /* 0x0015400c01007387 */ /* 0x000fe80000100a00 */
[----:B------:R-:W-:Y:S04]  /*ae6c0*/  STL.64 [R1+0x1548], R14 ;  /* 0x0015480e01007387 */ /* 0x000fe80000100a00 */
        /* <DEDUP_REMOVED lines=8> */
[----:B------:R-:W-:Y:S04]  /*ae750*/  STL.64 [R1+0x1590], R28 ;  /* 0x0015901c01007387 */ /* 0x000fe80000100a00 */
[----:B------:R1:W-:Y:S04]  /*ae760*/  STL.64 [R1+0x1598], R30 ;  /* 0x0015981e01007387 */ /* 0x0003e80000100a00 */
[----:B------:R-:W4:Y:S04]  /*ae770*/  LDL.LU R33, [R1+0x144] ;  /* 0x0001440001217983 */ /* 0x000f280000300800 */
[----:B------:R-:W4:Y:S01]  /*ae780*/  LDL.LU R34, [R1+0x148] ;  /* 0x0001480001227983 */ /* 0x000f220000300800 */
[C---:B-1----:R-:W-:Y:S03]  /*ae790*/  HMMA.1688.F32.TF32 R28, R196.reuse, R206, R64 ;  /* 0x000000cec41c723c */ /* 0x042fe60000081040 */
[----:B------:R-:W4:Y:S04]  /*ae7a0*/  LDL.LU R35, [R1+0x14c] ;  /* 0x00014c0001237983 */ /* 0x000f280000300800 */
[----:B------:R-:W4:Y:S04]  /*ae7b0*/  LDL.LU R36, [R1+0x130] ;  /* 0x0001300001247983 */ /* 0x000f280000300800 */
[----:B------:R-:W4:Y:S04]  /*ae7c0*/  LDL.LU R37, [R1+0x134] ;  /* 0x0001340001257983 */ /* 0x000f280000300800 */
[----:B------:R-:W4:Y:S04]  /*ae7d0*/  LDL.LU R38, [R1+0x138] ;  /* 0x0001380001267983 */ /* 0x000f280000300800 */
[----:B------:R-:W4:Y:S04]  /*ae7e0*/  LDL.LU R39, [R1+0x13c] ;  /* 0x00013c0001277983 */ /* 0x000f280000300800 */
        /* <DEDUP_REMOVED lines=8> */
[----:B------:R-:W-:Y:S04]  /*ae870*/  LDS R12, [R0+UR14+0x24200] ;  /* 0x0242000e000c7984 */ /* 0x000fe80008000800 */
[----:B------:R-:W-:Y:S04]  /*ae880*/  LDS R14, [R0+UR14+0x26200] ;  /* 0x0262000e000e7984 */ /* 0x000fe80008000800 */
[----:B------:R-:W-:Y:S04]  /*ae890*/  LDS R13, [R2+UR14+0x24200] ;  /* 0x0242000e020d7984 */ /* 0x000fe80008000800 */
[----:B------:R-:W1:Y:S04]  /*ae8a0*/  LDS R15, [R2+UR14+0x26200] ;  /* 0x0262000e020f7984 */ /* 0x000e680008000800 */
[----:B------:R-:W-:Y:S04]  /*ae8b0*/  STL.64 [R1+0x1620], R28 ;  /* 0x0016201c01007387 */ /* 0x000fe80000100a00 */
[----:B------:R1:W-:Y:S04]  /*ae8c0*/  STL.64 [R1+0x1628], R30 ;  /* 0x0016281e01007387 */ /* 0x0003e80000100a00 */
[----:B------:R-:W4:Y:S04]  /*ae8d0*/  LDL.LU R69, [R1+0x124] ;  /* 0x0001240001457983 */ /* 0x000f280000300800 */
[----:B------:R-:W4:Y:S04]  /*ae8e0*/  LDL.LU R70, [R1+0x128] ;  /* 0x0001280001467983 */ /* 0x000f280000300800 */
[----:B------:R-:W4:Y:S01]  /*ae8f0*/  LDL.LU R71, [R1+0x12c] ;  /* 0x00012c0001477983 */ /* 0x000f220000300800 */
        /* <DEDUP_REMOVED lines=15> */
[C---:B--2---:R-:W-:Y:S01]  /*ae9f0*/  HMMA.1688.F32.TF32 R28, R232.reuse, R100, R24 ;  /* 0x00000064e81c723c */ /* 0x044fe20000081018 */
[----:B------:R-:W-:Y:S04]  /*aea00*/  LDS R24, [R0+UR14+0x28200] ;  /* 0x0282000e00187984 */ /* 0x000fe80008000800 */
[----:B------:R-:W-:Y:S04]  /*aea10*/  LDS R26, [R0+UR14+0x2a200] ;  /* 0x02a2000e001a7984 */ /* 0x000fe80008000800 */
[----:B------:R-:W-:Y:S04]  /*aea20*/  LDS R25, [R2+UR14+0x28200] ;  /* 0x0282000e02197984 */ /* 0x000fe80008000800 */
[----:B------:R-:W1:Y:S01]  /*aea30*/  LDS R27, [R2+UR14+0x2a200] ;  /* 0x02a2000e021b7984 */ /* 0x000e620008000800 */
[----:B---3--:R-:W-:Y:S10]  /*aea40*/  HMMA.1688.F32.TF32 R16, R232, R44, R16 ;  /* 0x0000002ce810723c */ /* 0x008ff40000081010 */
[----:B------:R-:W-:Y:S01]  /*aea50*/  HMMA.1688.F32.TF32 R196, R12, R102, R28 ;  /* 0x000000660cc4723c */ /* 0x000fe2000008101c */
[----:B------:R-:W-:Y:S04]  /*aea60*/  LDS R28, [R0+UR14+0x2c200] ;  /* 0x02c2000e001c7984 */ /* 0x000fe80008000800 */
[----:B------:R-:W-:Y:S04]  /*aea70*/  LDS R30, [R0+UR14+0x2e200] ;  /* 0x02e2000e001e7984 */ /* 0x000fe80008000800 */
[----:B------:R-:W-:Y:S04]  /*aea80*/  LDS R29, [R2+UR14+0x2c200] ;  /* 0x02c2000e021d7984 */ /* 0x000fe80008000800 */
[----:B------:R-:W2:Y:S01]  /*aea90*/  LDS R31, [R2+UR14+0x2e200] ;  /* 0x02e2000e021f7984 */ /* 0x000ea20008000800 */
[C---:B----4-:R-:W-:Y:S06]  /*aeaa0*/  HMMA.1688.F32.TF32 R32, R232.reuse, R104, R32 ;  /* 0x00000068e820723c */ /* 0x050fec0000081020 */
[C---:B------:R-:W-:Y:S06]  /*aeab0*/  HMMA.1688.F32.TF32 R36, R232.reuse, R108, R36 ;  /* 0x0000006ce824723c */ /* 0x040fec0000081024 */
[----:B------:R-:W-:Y:S06]  /*aeac0*/  HMMA.1688.F32.TF32 R64, R232, R116, R64 ;  /* 0x00000074e840723c */ /* 0x000fec0000081040 */
[C---:B------:R-:W-:Y:S06]  /*aead0*/  HMMA.1688.F32.TF32 R16, R12.reuse, R46, R16 ;  /* 0x0000002e0c10723c */ /* 0x040fec0000081010 */
[----:B------:R-:W-:Y:S06]  /*aeae0*/  HMMA.1688.F32.TF32 R32, R12, R106, R32 ;  /* 0x0000006a0c20723c */ /* 0x000fec0000081020 */
[C---:B------:R-:W-:Y:S06]  /*aeaf0*/  HMMA.1688.F32.TF32 R40, R232.reuse, R112, R68 ;  /* 0x00000070e828723c */ /* 0x040fec0000081044 */
[C---:B------:R-:W-:Y:S06]  /*aeb00*/  HMMA.1688.F32.TF32 R68, R232.reuse, R120, R236 ;  /* 0x00000078e844723c */ /* 0x040fec00000810ec */
[----:B------:R-:W-:Y:S01]  /*aeb10*/  HMMA.1688.F32.TF32 R232, R232, R124, R248 ;  /* 0x0000007ce8e8723c */ /* 0x000fe200000810f8 */
[----:B------:R-:W3:Y:S05]  /*aeb20*/  LDL.LU R248, [R1+0x170] ;  /* 0x0001700001f87983 */ /* 0x000eea0000300800 */
[C---:B------:R-:W-:Y:S06]  /*aeb30*/  HMMA.1688.F32.TF32 R36, R12.reuse, R110, R36 ;  /* 0x0000006e0c24723c */ /* 0x040fec0000081024 */
[C---:B------:R-:W-:Y:S06]  /*aeb40*/  HMMA.1688.F32.TF32 R40, R12.reuse, R114, R40 ;  /* 0x000000720c28723c */ /* 0x040fec0000081028 */
[C---:B------:R-:W-:Y:S06]  /*aeb50*/  HMMA.1688.F32.TF32 R64, R12.reuse, R118, R64 ;  /* 0x000000760c40723c */ /* 0x040fec0000081040 */
[C---:B------:R-:W-:Y:S06]  /*aeb60*/  HMMA.1688.F32.TF32 R68, R12.reuse, R122, R68 ;  /* 0x0000007a0c44723c */ /* 0x040fec0000081044 */
[----:B------:R-:W-:Y:S01]  /*aeb70*/  HMMA.1688.F32.TF32 R232, R12, R126, R232 ;  /* 0x0000007e0ce8723c */ /* 0x000fe200000810e8 */
[----:B------:R-:W-:Y:S04]  /*aeb80*/  LDS R12, [R0+UR14+0x38180] ;  /* 0x0381800e000c7984 */ /* 0x000fe80008000800 */
[----:B------:R-:W-:Y:S01]  /*aeb90*/  LDS R14, [R0+UR14+0x3a180] ;  /* 0x03a1800e000e7984 */ /* 0x000fe20008000800 */
[----:B-1----:R-:W-:Y:S03]  /*aeba0*/  HMMA.1688.F32.TF32 R196, R24, R136, R196 ;  /* 0x0000008818c4723c */ /* 0x002fe600000810c4 */
[----:B------:R-:W-:Y:S04]  /*aebb0*/  LDS R13, [R2+UR14+0x38180] ;  /* 0x0381800e020d7984 */ /* 0x000fe80008000800 */
[----:B------:R-:W1:-:S15]  /*aebc0*/  LDS R15, [R2+UR14+0x3a180] ;  /* 0x03a1800e020f7984 */ /* 0x000e5e0008000800 */
[----:B------:R-:W-:-:S02]  /*aebd0*/  NOP ;  /* 0x0000000000007918 */ /* 0x000fc40000000000 */
        /* <DEDUP_REMOVED lines=13> */
[----:B--2---:R-:W-:Y:S06]  /*aecb0*/  HMMA.1688.F32.TF32 R12, R196, R134, R20 ;  /* 0x00000086c40c723c */ /* 0x004fec0000081014 */
[C---:B------:R-:W-:Y:S06]  /*aecc0*/  HMMA.1688.F32.TF32 R16, R24.reuse, R128, R16 ;  /* 0x000000801810723c */ /* 0x040fec0000081010 */
[C---:B------:R-:W-:Y:S06]  /*aecd0*/  HMMA.1688.F32.TF32 R32, R24.reuse, R140, R32 ;  /* 0x0000008c1820723c */ /* 0x040fec0000081020 */
[C---:B------:R-:W-:Y:S06]  /*aece0*/  HMMA.1688.F32.TF32 R36, R24.reuse, R144, R36 ;  /* 0x000000901824723c */ /* 0x040fec0000081024 */
[C---:B------:R-:W-:Y:S01]  /*aecf0*/  HMMA.1688.F32.TF32 R40, R24.reuse, R148, R40 ;  /* 0x000000941828723c */ /* 0x040fe20000081028 */
[----:B------:R-:W-:Y:S05]  /*aed00*/  STL.64 [R1+0x13f0], R12 ;  /* 0x0013f00c01007387 */ /* 0x000fea0000100a00 */
[C---:B------:R-:W-:Y:S01]  /*aed10*/  HMMA.1688.F32.TF32 R64, R24.reuse, R152, R64 ;  /* 0x000000981840723c */ /* 0x040fe20000081040 */
[----:B------:R1:W-:Y:S04]  /*aed20*/  STL.64 [R1+0x13f8], R14 ;  /* 0x0013f80e01007387 */ /* 0x0003e80000100a00 */
[----:B------:R-:W3:Y:S01]  /*aed30*/  LDL.LU R249, [R1+0x174] ;  /* 0x0001740001f97983 */ /* 0x000ee20000300800 */
[C---:B------:R-:W-:Y:S03]  /*aed40*/  HMMA.1688.F32.TF32 R68, R24.reuse, R156, R68 ;  /* 0x0000009c1844723c */ /* 0x040fe60000081044 */
[----:B------:R-:W3:Y:S03]  /*aed50*/  LDL.LU R250, [R1+0x178] ;  /* 0x0001780001fa7983 */ /* 0x000ee60000300800 */
[----:B------:R-:W-:Y:S01]  /*aed60*/  HMMA.1688.F32.TF32 R232, R24, R160, R232 ;  /* 0x000000a018e8723c */ /* 0x000fe200000810e8 */
[----:B------:R-:W-:Y:S04]  /*aed70*/  LDS R24, [R0+UR14+0x30200] ;  /* 0x0302000e00187984 */ /* 0x000fe80008000800 */
[----:B------:R-:W-:Y:S01]  /*aed80*/  LDS R26, [R0+UR14+0x32200] ;  /* 0x0322000e001a7984 */ /* 0x000fe20008000800 */
[----:B-1----:R-:W-:Y:S03]  /*aed90*/  HMMA.1688.F32.TF32 R12, R196, R98, R200 ;  /* 0x00000062c40c723c */ /* 0x002fe600000810c8 */
[----:B------:R-:W-:Y:S04]  /*aeda0*/  LDS R25, [R2+UR14+0x30200] ;  /* 0x0302000e02197984 */ /* 0x000fe80008000800 */
[----:B------:R-:W1:Y:S01]  /*aedb0*/  LDS R27, [R2+UR14+0x32200] ;  /* 0x0322000e021b7984 */ /* 0x000e620008000800 */
[C---:B------:R-:W-:Y:S03]  /*aedc0*/  HMMA.1688.F32.TF32 R16, R28.reuse, R130, R16 ;  /* 0x000000821c10723c */ /* 0x040fe60000081010 */
[----:B------:R-:W3:Y:S03]  /*aedd0*/  LDL.LU R251, [R1+0x17c] ;  /* 0x00017c0001fb7983 */ /* 0x000ee60000300800 */
[C---:B------:R-:W-:Y:S01]  /*aede0*/  HMMA.1688.F32.TF32 R32, R28.reuse, R142, R32 ;  /* 0x0000008e1c20723c */ /* 0x040fe20000081020 */
[----:B------:R-:W2:Y:S05]  /*aedf0*/  LDL.LU R200, [R1+0x180] ;  /* 0x0001800001c87983 */ /* 0x000eaa0000300800 */
[C---:B------:R-:W-:Y:S03]  /*aee00*/  HMMA.1688.F32.TF32 R36, R28.reuse, R146, R36 ;  /* 0x000000921c24723c */ /* 0x040fe60000081024 */
[----:B------:R-:W-:Y:S03]  /*aee10*/  STL.64 [R1+0x1430], R12 ;  /* 0x0014300c01007387 */ /* 0x000fe60000100a00 */
[C---:B------:R-:W-:Y:S01]  /*aee20*/  HMMA.1688.F32.TF32 R40, R28.reuse, R150, R40 ;  /* 0x000000961c28723c */ /* 0x040fe20000081028 */
[----:B------:R4:W-:Y:S04]  /*aee30*/  STL.64 [R1+0x1438], R14 ;  /* 0x0014380e01007387 */ /* 0x0009e80000100a00 */
[----:B------:R-:W2:Y:S01]  /*aee40*/  LDL.LU R201, [R1+0x184] ;  /* 0x0001840001c97983 */ /* 0x000ea20000300800 */
[C---:B------:R-:W-:Y:S03]  /*aee50*/  HMMA.1688.F32.TF32 R64, R28.reuse, R154, R64 ;  /* 0x0000009a1c40723c */ /* 0x040fe60000081040 */
[----:B------:R-:W2:Y:S03]  /*aee60*/  LDL.LU R202, [R1+0x188] ;  /* 0x0001880001ca7983 */ /* 0x000ea60000300800 */
[C---:B------:R-:W-:Y:S01]  /*aee70*/  HMMA.1688.F32.TF32 R68, R28.reuse, R158, R68 ;  /* 0x0000009e1c44723c */ /* 0x040fe20000081044 */
[----:B------:R-:W2:Y:S05]  /*aee80*/  LDL.LU R203, [R1+0x18c] ;  /* 0x00018c0001cb7983 */ /* 0x000eaa0000300800 */
        /* <DEDUP_REMOVED lines=16> */
[----:B------:R-:W3:Y:S04]  /*aef90*/  LDL.LU R24, [R1+0x1d0] ;  /* 0x0001d00001187983 */ /* 0x000ee80000300800 */
[----:B------:R1:W-:Y:S01]  /*aefa0*/  STL.64 [R1+0x1480], R20 ;  /* 0x0014801401007387 */ /* 0x0003e20000100a00 */
[C---:B------:R-:W-:Y:S03]  /*aefb0*/  HMMA.1688.F32.TF32 R72, R196.reuse, R206, R72 ;  /* 0x000000cec448723c */ /* 0x040fe60000081048 */
[----:B------:R4:W-:Y:S04]  /*aefc0*/  STL.64 [R1+0x1488], R22 ;  /* 0x0014881601007387 */ /* 0x0009e80000100a00 */
[----:B------:R-:W-:Y:S04]  /*aefd0*/  STL.64 [R1+0x14c0], R12 ;  /* 0x0014c00c01007387 */ /* 0x000fe80000100a00 */
[----:B------:R-:W-:Y:S04]  /*aefe0*/  STL.64 [R1+0x14c8], R14 ;  /* 0x0014c80e01007387 */ /* 0x000fe80000100a00 */
        /* <DEDUP_REMOVED lines=26> */
[----:B-1----:R-:W4:Y:S04]  /*af190*/  LDL.LU R72, [R1+0x190] ;  /* 0x0001900001487983 */ /* 0x002f280000300800 */
[----:B------:R-:W4:Y:S04]  /*af1a0*/  LDL.LU R73, [R1+0x194] ;  /* 0x0001940001497983 */ /* 0x000f280000300800 */
[----:B------:R-:W4:Y:S04]  /*af1b0*/  LDL.LU R74, [R1+0x198] ;  /* 0x00019800014a7983 */ /* 0x000f280000300800 */
[----:B------:R-:W4:Y:S04]  /*af1c0*/  LDL.LU R75, [R1+0x19c] ;  /* 0x00019c00014b7983 */ /* 0x000f280000300800 */
[----:B------:R-:W-:Y:S04]  /*af1d0*/  LDS R13, [R2+UR14+0x24280] ;  /* 0x0242800e020d7984 */ /* 0x000fe80008000800 */
[----:B------:R-:W1:Y:S01]  /*af1e0*/  LDS R15, [R2+UR14+0x26280] ;  /* 0x0262800e020f7984 */ /* 0x000e620008000800 */
[C---:B------:R-:W-:Y:S03]  /*af1f0*/  HMMA.1688.F32.TF32 R16, R28.reuse, R166, R16 ;  /* 0x000000a61c10723c */ /* 0x040fe60000081010 */
[----:B------:R-:W-:Y:S04]  /*af200*/  STL.64 [R1+0x15c0], R76 ;  /* 0x0015c04c01007387 */ /* 0x000fe80000100a00 */
[----:B------:R1:W-:Y:S01]  /*af210*/  STL.64 [R1+0x15c8], R78 ;  /* 0x0015c84e01007387 */ /* 0x0003e20000100a00 */
[C---:B------:R-:W-:Y:S06]  /*af220*/  HMMA.1688.F32.TF32 R236, R28.reuse, R170, R236 ;  /* 0x000000aa1cec723c */ /* 0x040fec00000810ec */
[----:B------:R-:W-:Y:S06]  /*af230*/  HMMA.1688.F32.TF32 R32, R28, R174, R32 ;  /* 0x000000ae1c20723c */ /* 0x000fec0000081020 */
[----:B-1----:R-:W-:Y:S01]  /*af240*/  HMMA.1688.F32.TF32 R76, R196, R62, R244 ;  /* 0x0000003ec44c723c */ /* 0x002fe200000810f4 */
[----:B------:R-:W-:Y:S04]  /*af250*/  LDS R244, [R0+UR14+0x20300] ;  /* 0x0203000e00f47984 */ /* 0x000fe80008000800 */
[----:B------:R-:W-:Y:S01]  /*af260*/  LDS R246, [R0+UR14+0x22300] ;  /* 0x0223000e00f67984 */ /* 0x000fe20008000800 */
[C---:B------:R-:W-:Y:S03]  /*af270*/  HMMA.1688.F32.TF32 R36, R28.reuse, R178, R36 ;  /* 0x000000b21c24723c */ /* 0x040fe60000081024 */
[----:B------:R-:W-:Y:S03]  /*af280*/  LDS R245, [R2+UR14+0x20300] ;  /* 0x0203000e02f57984 */ /* 0x000fe60008000800 */
[C---:B------:R-:W-:Y:S01]  /*af290*/  HMMA.1688.F32.TF32 R40, R28.reuse, R182, R40 ;  /* 0x000000b61c28723c */ /* 0x040fe20000081028 */
[----:B------:R-:W-:Y:S05]  /*af2a0*/  LDS R247, [R2+UR14+0x22300] ;  /* 0x0223000e02f77984 */ /* 0x000fea0008000800 */
[C---:B------:R-:W-:Y:S06]  /*af2b0*/  HMMA.1688.F32.TF32 R64, R28.reuse, R186, R64 ;  /* 0x000000ba1c40723c */ /* 0x040fec0000081040 */
[C---:B------:R-:W-:Y:S06]  /*af2c0*/  HMMA.1688.F32.TF32 R68, R28.reuse, R190, R68 ;  /* 0x000000be1c44723c */ /* 0x040fec0000081044 */
[----:B------:R-:W-:Y:S01]  /*af2d0*/  HMMA.1688.F32.TF32 R232, R28, R194, R232 ;  /* 0x000000c21ce8723c */ /* 0x000fe200000810e8 */
[----:B------:R-:W-:Y:S04]  /*af2e0*/  STL.64 [R1+0x1680], R76 ;  /* 0x0016804c01007387 */ /* 0x000fe80000100a00 */
[----:B------:R2:W-:Y:S02]  /*af2f0*/  STL.64 [R1+0x1688], R78 ;  /* 0x0016884e01007387 */ /* 0x0005e40000100a00 */
[----:B--2---:R-:W-:-:S15]  /*af300*/  HMMA.1688.F32.TF32 R76, R240, R120, R200 ;  /* 0x00000078f04c723c */ /* 0x004fde00000810c8 */
[----:B------:R-:W-:-:S09]  /*af310*/  NOP ;  /* 0x0000000000007918 */ /* 0x000fd20000000000 */
[----:B------:R-:W-:Y:S06]  /*af320*/  HMMA.1688.F32.TF32 R76, R12, R122, R76 ;  /* 0x0000007a0c4c723c */ /* 0x000fec000008104c */
[C---:B---3--:R-:W-:Y:S01]  /*af330*/  HMMA.1688.F32.TF32 R28, R240.reuse, R100, R24 ;  /* 0x00000064f01c723c */ /* 0x048fe20000081018 */
[----:B------:R-:W-:Y:S04]  /*af340*/  LDS R24, [R0+UR14+0x28280] ;  /* 0x0282800e00187984 */ /* 0x000fe80008000800 */
[----:B------:R-:W-:Y:S04]  /*af350*/  LDS R26, [R0+UR14+0x2a280] ;  /* 0x02a2800e001a7984 */ /* 0x000fe80008000800 */
[----:B------:R-:W-:Y:S04]  /*af360*/  LDS R25, [R2+UR14+0x28280] ;  /* 0x0282800e02197984 */ /* 0x000fe80008000800 */
[----:B------:R-:W1:Y:S01]  /*af370*/  LDS R27, [R2+UR14+0x2a280] ;  /* 0x02a2800e021b7984 */ /* 0x000e620008000800 */
[----:B----4-:R-:W-:Y:S10]  /*af380*/  HMMA.1688.F32.TF32 R20, R240, R44, R20 ;  /* 0x0000002cf014723c */ /* 0x010ff40000081014 */
[----:B------:R-:W-:Y:S01]  /*af390*/  HMMA.1688.F32.TF32 R196, R12, R102, R28 ;  /* 0x000000660cc4723c */ /* 0x000fe2000008101c */
[----:B------:R-:W-:Y:S04]  /*af3a0*/  LDS R28, [R0+UR14+0x2c280] ;  /* 0x02c2800e001c7984 */ /* 0x000fe80008000800 */
[----:B------:R-:W-:Y:S01]  /*af3b0*/  LDS R30, [R0+UR14+0x2e280] ;  /* 0x02e2800e001e7984 */ /* 0x000fe20008000800 */
[C---:B------:R-:W-:Y:S03]  /*af3c0*/  HMMA.1688.F32.TF32 R52, R240.reuse, R108, R52 ;  /* 0x0000006cf034723c */ /* 0x040fe60000081034 */
[----:B------:R-:W-:Y:S04]  /*af3d0*/  LDS R29, [R2+UR14+0x2c280] ;  /* 0x02c2800e021d7984 */ /* 0x000fe80008000800 */
[----:B------:R-:W2:Y:S01]  /*af3e0*/  LDS R31, [R2+UR14+0x2e280] ;  /* 0x02e2800e021f7984 */ /* 0x000ea20008000800 */
[C---:B------:R-:W-:Y:S06]  /*af3f0*/  HMMA.1688.F32.TF32 R48, R240.reuse, R104, R48 ;  /* 0x00000068f030723c */ /* 0x040fec0000081030 */
        /* <DEDUP_REMOVED lines=118> */
[----:B-1----:R-:W-:Y:S06]  /*afb60*/  HMMA.1688.F32.TF32 R68, R196, R62, R232 ;  /* 0x0000003ec444723c */ /* 0x002fec00000810e8 */
[C---:B------:R-:W-:Y:S06]  /*afb70*/  HMMA.1688.F32.TF32 R52, R28.reuse, R178, R52 ;  /* 0x000000b21c34723c */ /* 0x040fec0000081034 */
[C---:B------:R-:W-:Y:S06]  /*afb80*/  HMMA.1688.F32.TF32 R56, R28.reuse, R182, R56 ;  /* 0x000000b61c38723c */ /* 0x040fec0000081038 */
[C---:B------:R-:W-:Y:S06]  /*afb90*/  HMMA.1688.F32.TF32 R72, R28.reuse, R186, R72 ;  /* 0x000000ba1c48723c */ /* 0x040fec0000081048 */
[C---:B------:R-:W-:Y:S06]  /*afba0*/  HMMA.1688.F32.TF32 R76, R28.reuse, R190, R76 ;  /* 0x000000be1c4c723c */ /* 0x040fec000008104c */
[----:B------:R-:W-:Y:S01]  /*afbb0*/  HMMA.1688.F32.TF32 R240, R28, R194, R240 ;  /* 0x000000c21cf0723c */ /* 0x000fe200000810f0 */
[----:B------:R-:W-:Y:S04]  /*afbc0*/  STL.64 [R1+0x1630], R68 ;  /* 0x0016304401007387 */ /* 0x000fe80000100a00 */
[----:B------:R2:W-:Y:S02]  /*afbd0*/  STL.64 [R1+0x1638], R70 ;  /* 0x0016384601007387 */ /* 0x0005e40000100a00 */
[----:B--2---:R-:W-:Y:S02]  /*afbe0*/  HMMA.1688.F32.TF32 R68, R244, R120, R236 ;  /* 0x00000078f444723c */ /* 0x004fe400000810ec */
[----:B------:R-:W-:Y:S04]  /*afbf0*/  LDS R236, [R0+UR14+0x20380] ;  /* 0x0203800e00ec7984 */ /* 0x000fe80008000800 */
[----:B------:R-:W-:Y:S04]  /*afc00*/  LDS R238, [R0+UR14+0x22380] ;  /* 0x0223800e00ee7984 */ /* 0x000fe80008000800 */
[----:B------:R-:W-:Y:S04]  /*afc10*/  LDS R237, [R2+UR14+0x20380] ;  /* 0x0203800e02ed7984 */ /* 0x000fe80008000800 */
[----:B------:R-:W-:Y:S10]  /*afc20*/  LDS R239, [R2+UR14+0x22380] ;  /* 0x0223800e02ef7984 */ /* 0x000ff40008000800 */
        /* <DEDUP_REMOVED lines=420> */
[----:B------:R-:W-:Y:S03]  /*b1670*/  STL.64 [R1+0x1460], R76 ;  /* 0x0014604c01007387 */ /* 0x000fe60000100a00 */
[C---:B------:R-:W-:Y:S01]  /*b1680*/  HMMA.1688.F32.TF32 R232, R28.reuse, R170, R232 ;  /* 0x000000aa1ce8723c */ /* 0x040fe200000810e8 */
[----:B------:R1:W-:Y:S05]  /*b1690*/  STL.64 [R1+0x1468], R78 ;  /* 0x0014684e01007387 */ /* 0x0003ea0000100a00 */
[C---:B------:R-:W-:Y:S06]  /*b16a0*/  HMMA.1688.F32.TF32 R32, R28.reuse, R174, R32 ;  /* 0x000000ae1c20723c */ /* 0x040fec0000081020 */
[C---:B------:R-:W-:Y:S06]  /*b16b0*/  HMMA.1688.F32.TF32 R36, R28.reuse, R178, R36 ;  /* 0x000000b21c24723c */ /* 0x040fec0000081024 */
[C---:B------:R-:W-:Y:S06]  /*b16c0*/  HMMA.1688.F32.TF32 R40, R28.reuse, R182, R40 ;  /* 0x000000b61c28723c */ /* 0x040fec0000081028 */
[C---:B------:R-:W-:Y:S06]  /*b16d0*/  HMMA.1688.F32.TF32 R64, R28.reuse, R186, R64 ;  /* 0x000000ba1c40723c */ /* 0x040fec0000081040 */
[C---:B------:R-:W-:Y:S06]  /*b16e0*/  HMMA.1688.F32.TF32 R68, R28.reuse, R190, R68 ;  /* 0x000000be1c44723c */ /* 0x040fec0000081044 */
[----:B------:R-:W-:Y:S06]  /*b16f0*/  HMMA.1688.F32.TF32 R240, R28, R194, R240 ;  /* 0x000000c21cf0723c */ /* 0x000fec00000810f0 */
[----:B-1----:R-:W-:Y:S01]  /*b1700*/  HMMA.1688.F32.TF32 R76, R196, R62, R236 ;  /* 0x0000003ec44c723c */ /* 0x002fe200000810ec */
[----:B------:R-:W-:Y:S04]  /*b1710*/  LDS R236, [R0+UR14+0x28480] ;  /* 0x0284800e00ec7984 */ /* 0x000fe80008000800 */
[----:B------:R-:W-:Y:S04]  /*b1720*/  LDS R238, [R0+UR14+0x2a480] ;  /* 0x02a4800e00ee7984 */ /* 0x000fe80008000800 */
[----:B------:R-:W-:Y:S04]  /*b1730*/  LDS R237, [R2+UR14+0x28480] ;  /* 0x0284800e02ed7984 */ /* 0x000fe80008000800 */
[----:B------:R-:W1:Y:S10]  /*b1740*/  LDS R239, [R2+UR14+0x2a480] ;  /* 0x02a4800e02ef7984 */ /* 0x000e740008000800 */
[----:B------:R-:W-:Y:S04]  /*b1750*/  STL.64 [R1+0x14a0], R76 ;  /* 0x0014a04c01007387 */ /* 0x000fe80000100a00 */
[----:B------:R-:W-:Y:S04]  /*b1760*/  STL.64 [R1+0x14a8], R78 ;  /* 0x0014a84e01007387 */ /* 0x000fe80000100a00 */
[----:B------:R-:W-:Y:S04]  /*b1770*/  LDS R76, [R0+UR14+0x2c480] ;  /* 0x02c4800e004c7984 */ /* 0x000fe80008000800 */
[----:B------:R-:W-:Y:S04]  /*b1780*/  LDS R78, [R0+UR14+0x2e480] ;  /* 0x02e4800e004e7984 */ /* 0x000fe80008000800 */
[----:B------:R-:W-:Y:S04]  /*b1790*/  LDS R77, [R2+UR14+0x2c480] ;  /* 0x02c4800e024d7984 */ /* 0x000fe80008000800 */
[----:B------:R-:W-:Y:S01]  /*b17a0*/  LDS R79, [R2+UR14+0x2e480] ;  /* 0x02e4800e024f7984 */ /* 0x000fe20008000800 */
[C---:B--2---:R-:W-:Y:S06]  /*b17b0*/  HMMA.1688.F32.TF32 R24, R244.reuse, R44, R24 ;  /* 0x0000002cf418723c */ /* 0x044fec0000081018 */
[----:B---3--:R-:W-:-:S15]  /*b17c0*/  HMMA.1688.F32.TF32 R48, R244, R112, R48 ;  /* 0x00000070f430723c */ /* 0x008fde0000081030 */
[----:B------:R-:W-:-:S03]  /*b17d0*/  NOP ;  /* 0x0000000000007918 */ /* 0x000fc60000000000 */
[C---:B------:R-:W-:Y:S06]  /*b17e0*/  HMMA.1688.F32.TF32 R24, R12.reuse, R46, R24 ;  /* 0x0000002e0c18723c */ /* 0x040fec0000081018 */
[----:B------:R-:W-:Y:S06]  /*b17f0*/  HMMA.1688.F32.TF32 R48, R12, R114, R48 ;  /* 0x000000720c30723c */ /* 0x000fec0000081030 */
[C---:B----4-:R-:W-:Y:S06]  /*b1800*/  HMMA.1688.F32.TF32 R196, R244.reuse, R104, R56 ;  /* 0x00000068f4c4723c */ /* 0x050fec0000081038 */
        /* <DEDUP_REMOVED lines=10> */
[----:B------:R-:W-:Y:S04]  /*b18b0*/  LDS R203, [R2+UR14+0x32480] ;  /* 0x0324800e02cb7984 */ /* 0x000fe80008000800 */
[----:B------:R-:W-:Y:S01]  /*b18c0*/  LDS R244, [R0+UR14+0x20500] ;  /* 0x0205000e00f47984 */ /* 0x000fe20008000800 */
[C---:B------:R-:W-:Y:S03]  /*b18d0*/  HMMA.1688.F32.TF32 R72, R12.reuse, R110, R72 ;  /* 0x0000006e0c48723c */ /* 0x040fe60000081048 */
[----:B------:R-:W-:Y:S03]  /*b18e0*/  LDS R246, [R0+UR14+0x22500] ;  /* 0x0225000e00f67984 */ /* 0x000fe60008000800 */
[C---:B------:R-:W-:Y:S01]  /*b18f0*/  HMMA.1688.F32.TF32 R52, R12.reuse, R118, R52 ;  /* 0x000000760c34723c */ /* 0x040fe20000081034 */
[----:B------:R-:W-:Y:S04]  /*b1900*/  LDS R245, [R2+UR14+0x20500] ;  /* 0x0205000e02f57984 */ /* 0x000fe80008000800 */
[----:B------:R-:W-:Y:S01]  /*b1910*/  LDS R247, [R2+UR14+0x22500] ;  /* 0x0225000e02f77984 */ /* 0x000fe20008000800 */
[C---:B------:R-:W-:Y:S06]  /*b1920*/  HMMA.1688.F32.TF32 R56, R12.reuse, R122, R56 ;  /* 0x0000007a0c38723c */ /* 0x040fec0000081038 */
[----:B------:R-:W-:Y:S01]  /*b1930*/  HMMA.1688.F32.TF32 R20, R12, R126, R20 ;  /* 0x0000007e0c14723c */ /* 0x000fe20000081014 */
        /* <DEDUP_REMOVED lines=16> */
[----:B--2---:R-:W-:Y:S06]  /*b1a40*/  HMMA.1688.F32.TF32 R16, R12, R132, R16 ;  /* 0x000000840c10723c */ /* 0x004fec0000081010 */
        /* <DEDUP_REMOVED lines=13> */
[----:B------:R-:W2:Y:S05]  /*b1b20*/  LDS R239, [R2+UR14+0x36480] ;  /* 0x0364800e02ef7984 */ /* 0x000eaa0008000800 */
        /* <DEDUP_REMOVED lines=15> */
[----:B------:R-:W-:Y:S01]  /*b1c20*/  STL.64 [R1+0x11a0], R12 ;  /* 0x0011a00c01007387 */ /* 0x000fe20000100a00 */
[C---:B------:R-:W-:Y:S03]  /*b1c30*/  HMMA.1688.F32.TF32 R232, R20.reuse, R98, R232 ;  /* 0x0000006214e8723c */ /* 0x040fe600000810e8 */
[----:B------:R1:W-:Y:S04]  /*b1c40*/  STL.64 [R1+0x11a8], R14 ;  /* 0x0011a80e01007387 */ /* 0x0003e80000100a00 */
[----:B------:R-:W3:Y:S04]  /*b1c50*/  LDL.LU R201, [R1+0x424] ;  /* 0x0004240001c97983 */ /* 0x000ee80000300800 */
[----:B------:R-:W3:Y:S01]  /*b1c60*/  LDL.LU R202, [R1+0x428] ;  /* 0x0004280001ca7983 */ /* 0x000ee20000300800 */
[C---:B-1----:R-:W-:Y:S03]  /*b1c70*/  HMMA.1688.F32.TF32 R12, R20.reuse, R94, R32 ;  /* 0x0000005e140c723c */ /* 0x042fe60000081020 */
        /* <DEDUP_REMOVED lines=10> */
[----:B------:R-:W-:Y:S04]  /*b1d20*/  STL.64 [R1+0x11d0], R232 ;  /* 0x0011d0e801007387 */ /* 0x000fe80000100a00 */
[----:B------:R-:W-:Y:S04]  /*b1d30*/  STL.64 [R1+0x11d8], R234 ;  /* 0x0011d8ea01007387 */ /* 0x000fe80000100a00 */
[----:B------:R-:W-:Y:S04]  /*b1d40*/  STL.64 [R1+0x1220], R12 ;  /* 0x0012200c01007387 */ /* 0x000fe80000100a00 */
[----:B------:R1:W-:Y:S01]  /*b1d50*/  STL.64 [R1+0x1228], R14 ;  /* 0x0012280e01007387 */ /* 0x0003e20000100a00 */
[C---:B------:R-:W-:Y:S03]  /*b1d60*/  HMMA.1688.F32.TF32 R40, R20.reuse, R86, R40 ;  /* 0x000000561428723c */ /* 0x040fe60000081028 */
[----:B------:R-:W4:Y:S03]  /*b1d70*/  LDL.LU R33, [R1+0x404] ;  /* 0x0004040001217983 */ /* 0x000f260000300800 */
[C---:B------:R-:W-:Y:S01]  /*b1d80*/  HMMA.1688.F32.TF32 R64, R20.reuse, R206, R64 ;  /* 0x000000ce1440723c */ /* 0x040fe20000081040 */
[----:B------:R-:W4:Y:S04]  /*b1d90*/  LDL.LU R34, [R1+0x408] ;  /* 0x0004080001227983 */ /* 0x000f280000300800 */
[----:B------:R-:W4:Y:S01]  /*b1da0*/  LDL.LU R35, [R1+0x40c] ;  /* 0x00040c0001237983 */ /* 0x000f220000300800 */
[----:B-1----:R-:W-:Y:S03]  /*b1db0*/  HMMA.1688.F32.TF32 R12, R20, R90, R36 ;  /* 0x0000005a140c723c */ /* 0x002fe60000081024 */
[----:B------:R-:W3:-:S15]  /*b1dc0*/  LDL.LU R232, [R1+0x460] ;  /* 0x0004600001e87983 */ /* 0x000ede0000300800 */
[----:B------:R-:W-:-:S05]  /*b1dd0*/  NOP ;  /* 0x0000000000007918 */ /* 0x000fca0000000000 */
        /* <DEDUP_REMOVED lines=9> */
[----:B------:R1:W-:Y:S04]  /*b1e70*/  STL.64 [R1+0x12a0], R40 ;  /* 0x0012a02801007387 */ /* 0x0003e80000100a00 */
[----:B------:R2:W-:Y:S01]  /*b1e80*/  STL.64 [R1+0x12a8], R42 ;  /* 0x0012a82a01007387 */ /* 0x0005e20000100a00 */
[C---:B------:R-:W-:Y:S03]  /*b1e90*/  HMMA.1688.F32.TF32 R68, R20.reuse, R82, R68 ;  /* 0x000000521444723c */ /* 0x040fe60000081044 */
[----:B------:R-:W-:Y:S04]  /*b1ea0*/  LDS R12, [R0+UR14+0x24500] ;  /* 0x0245000e000c7984 */ /* 0x000fe80008000800 */
[----:B-1----:R-:W3:Y:S04]  /*b1eb0*/  LDL.LU R40, [R1+0x450] ;  /* 0x0004500001287983 */ /* 0x002ee80000300800 */
[----:B------:R-:W3:Y:S04]  /*b1ec0*/  LDL.LU R41, [R1+0x454] ;  /* 0x0004540001297983 */ /* 0x000ee80000300800 */
[----:B--2---:R-:W2:Y:S04]  /*b1ed0*/  LDL.LU R42, [R1+0x458] ;  /* 0x00045800012a7983 */ /* 0x004ea80000300800 */
[----:B------:R-:W2:Y:S04]  /*b1ee0*/  LDL.LU R43, [R1+0x45c] ;  /* 0x00045c00012b7983 */ /* 0x000ea80000300800 */
[----:B------:R1:W-:Y:S04]  /*b1ef0*/  STL.64 [R1+0x12e0], R64 ;  /* 0x0012e04001007387 */ /* 0x0003e80000100a00 */
[----:B------:R1:W-:Y:S04]  /*b1f00*/  STL.64 [R1+0x12e8], R66 ;  /* 0x0012e84201007387 */ /* 0x0003e80000100a00 */
[----:B------:R-:W-:Y:S04]  /*b1f10*/  LDS R14, [R0+UR14+0x26500] ;  /* 0x0265000e000e7984 */ /* 0x000fe80008000800 */
[----:B-1----:R-:W2:Y:S04]  /*b1f20*/  LDL.LU R64, [R1+0x410] ;  /* 0x0004100001407983 */ /* 0x002ea80000300800 */
[----:B------:R-:W2:Y:S04]  /*b1f30*/  LDL.LU R65, [R1+0x414] ;  /* 0x0004140001417983 */ /* 0x000ea80000300800 */
[----:B------:R-:W2:Y:S04]  /*b1f40*/  LDL.LU R66, [R1+0x418] ;  /* 0x0004180001427983 */ /* 0x000ea80000300800 */
[----:B------:R-:W2:Y:S01]  /*b1f50*/  LDL.LU R67, [R1+0x41c] ;  /* 0x00041c0001437983 */ /* 0x000ea20000300800 */
[----:B------:R-:W-:Y:S03]  /*b1f60*/  HMMA.1688.F32.TF32 R20, R20, R62, R240 ;  /* 0x0000003e1414723c */ /* 0x000fe600000810f0 */
[----:B------:R-:W-:Y:S04]  /*b1f70*/  LDS R13, [R2+UR14+0x24500] ;  /* 0x0245000e020d7984 */ /* 0x000fe80008000800 */
[----:B------:R-:W1:Y:S04]  /*b1f80*/  LDS R15, [R2+UR14+0x26500] ;  /* 0x0265000e020f7984 */ /* 0x000e680008000800 */
[----:B------:R-:W-:Y:S04]  /*b1f90*/  STL.64 [R1+0x13e0], R68 ;  /* 0x0013e04401007387 */ /* 0x000fe80000100a00 */
[----:B------:R2:W-:Y:S04]  /*b1fa0*/  STL.64 [R1+0x13e8], R70 ;  /* 0x0013e84601007387 */ /* 0x0005e80000100a00 */
[----:B------:R-:W-:Y:S04]  /*b1fb0*/  LDS R240, [R0+UR14+0x28500] ;  /* 0x0285000e00f07984 */ /* 0x000fe80008000800 */
[----:B------:R-:W-:Y:S04]  /*b1fc0*/  STL.64 [R1+0x1420], R20 ;  /* 0x0014201401007387 */ /* 0x000fe80000100a00 */
[----:B------:R1:W-:Y:S04]  /*b1fd0*/  STL.64 [R1+0x1428], R22 ;  /* 0x0014281601007387 */ /* 0x0003e80000100a00 */
[----:B------:R-:W-:Y:S04]  /*b1fe0*/  LDS R242, [R0+UR14+0x2a500] ;  /* 0x02a5000e00f27984 */ /* 0x000fe80008000800 */
        /* <DEDUP_REMOVED lines=13> */
[----:B------:R-:W-:Y:S01]  /*b20c0*/  LDS R239, [R2+UR14+0x32500] ;  /* 0x0325000e02ef7984 */ /* 0x000fe20008000800 */
[C---:B----4-:R-:W-:Y:S06]  /*b20d0*/  HMMA.1688.F32.TF32 R32, R244.reuse, R100, R32 ;  /* 0x00000064f420723c */ /* 0x050fec0000081020 */
[C---:B---3--:R-:W-:Y:S06]  /*b20e0*/  HMMA.1688.F32.TF32 R232, R244.reuse, R104, R232 ;  /* 0x00000068f4e8723c */ /* 0x048fec00000810e8 */
[C---:B------:R-:W-:Y:S06]  /*b20f0*/  HMMA.1688.F32.TF32 R36, R244.reuse, R112, R36 ;  /* 0x00000070f424723c */ /* 0x040fec0000081024 */
[C---:B--2---:R-:W-:Y:S06]  /*b2100*/  HMMA.1688.F32.TF32 R68, R244.reuse, R108, R40 ;  /* 0x0000006cf444723c */ /* 0x044fec0000081028 */
[C---:B------:R-:W-:Y:S06]  /*b2110*/  HMMA.1688.F32.TF32 R40, R244.reuse, R116, R16 ;  /* 0x00000074f428723c */ /* 0x040fec0000081010 */
[C---:B------:R-:W-:Y:S06]  /*b2120*/  HMMA.1688.F32.TF32 R16, R244.reuse, R124, R248 ;  /* 0x0000007cf410723c */ /* 0x040fec00000810f8 */
[C---:B-1----:R-:W-:Y:S06]  /*b2130*/  HMMA.1688.F32.TF32 R20, R244.reuse, R44, R64 ;  /* 0x0000002cf414723c */ /* 0x042fec0000081040 */
        /* <DEDUP_REMOVED lines=33> */
[----:B-1----:R-:W-:Y:S06]  /*b2350*/  HMMA.1688.F32.TF32 R24, R12, R132, R24 ;  /* 0x000000840c18723c */ /* 0x002fec0000081018 */
[C---:B------:R-:W-:Y:S06]  /*b2360*/  HMMA.1688.F32.TF32 R20, R200.reuse, R130, R20 ;  /* 0x00000082c814723c */ /* 0x040fec0000081014 */
[C---:B------:R-:W-:Y:S06]  /*b2370*/  HMMA.1688.F32.TF32 R32, R200.reuse, R138, R32 ;  /* 0x0000008ac820723c */ /* 0x040fec0000081020 */
[C---:B------:R-:W-:Y:S06]  /*b2380*/  HMMA.1688.F32.TF32 R232, R200.reuse, R142, R232 ;  /* 0x0000008ec8e8723c */ /* 0x040fec00000810e8 */
[C---:B------:R-:W-:Y:S06]  /*b2390*/  HMMA.1688.F32.TF32 R68, R200.reuse, R146, R68 ;  /* 0x00000092c844723c */ /* 0x040fec0000081044 */
[C---:B------:R-:W-:Y:S06]  /*b23a0*/  HMMA.1688.F32.TF32 R36, R200.reuse, R150, R36 ;  /* 0x00000096c824723c */ /* 0x040fec0000081024 */
[C---:B------:R-:W-:Y:S06]  /*b23b0*/  HMMA.1688.F32.TF32 R40, R200.reuse, R154, R40 ;  /* 0x0000009ac828723c */ /* 0x040fec0000081028 */
[----:B------:R-:W-:Y:S06]  /*b23c0*/  HMMA.1688.F32.TF32 R64, R200, R158, R64 ;  /* 0x0000009ec840723c */ /* 0x000fec0000081040 */
[----:B------:R-:W-:Y:S06]  /*b23d0*/  HMMA.1688.F32.TF32 R28, R12, R96, R28 ;  /* 0x000000600c1c723c */ /* 0x000fec000008101c */
        /* <DEDUP_REMOVED lines=10> */
[----:B------:R-:W-:Y:S06]  /*b2480*/  HMMA.1688.F32.TF32 R76, R12, R60, R76 ;  /* 0x0000003c0c4c723c */ /* 0x000fec000008104c */
[C---:B--2---:R-:W-:Y:S06]  /*b2490*/  HMMA.1688.F32.TF32 R12, R16.reuse, R134, R24 ;  /* 0x00000086100c723c */ /* 0x044fec0000081018 */
[----:B------:R-:W-:Y:S06]  /*b24a0*/  HMMA.1688.F32.TF32 R28, R16, R98, R28 ;  /* 0x00000062101c723c */ /* 0x000fec000008101c */
        /* <DEDUP_REMOVED lines=9> */
[----:B------:R-:W-:Y:S01]  /*b2540*/  STL.64 [R1+0x970], R12 ;  /* 0x0009700c01007387 */ /* 0x000fe20000100a00 */
[C---:B------:R-:W-:Y:S03]  /*b2550*/  HMMA.1688.F32.TF32 R24, R16.reuse, R94, R196 ;  /* 0x0000005e1018723c */ /* 0x040fe600000810c4 */
[----:B------:R3:W-:Y:S04]  /*b2560*/  STL.64 [R1+0x978], R14 ;  /* 0x0009780e01007387 */ /* 0x0007e80000100a00 */
[----:B------:R-:W2:Y:S04]  /*b2570*/  LDL.LU R237, [R1+0xc84] ;  /* 0x000c840001ed7983 */ /* 0x000ea80000300800 */
[----:B------:R-:W2:Y:S01]  /*b2580*/  LDL.LU R238, [R1+0xc88] ;  /* 0x000c880001ee7983 */ /* 0x000ea20000300800 */
[C---:B---3--:R-:W-:Y:S03]  /*b2590*/  HMMA.1688.F32.TF32 R12, R16.reuse, R90, R72 ;  /* 0x0000005a100c723c */ /* 0x048fe60000081048 */
[----:B------:R-:W2:Y:S04]  /*b25a0*/  LDL.LU R239, [R1+0xc8c] ;  /* 0x000c8c0001ef7983 */ /* 0x000ea80000300800 */
[----:B------:R-:W3:Y:S01]  /*b25b0*/  LDL.LU R248, [R1+0xc70] ;  /* 0x000c700001f87983 */ /* 0x000ee20000300800 */
[C---:B------:R-:W-:Y:S03]  /*b25c0*/  HMMA.1688.F32.TF32 R48, R16.reuse, R86, R48 ;  /* 0x000000561030723c */ /* 0x040fe60000081030 */
[----:B------:R-:W3:Y:S04]  /*b25d0*/  LDL.LU R249, [R1+0xc74] ;  /* 0x000c740001f97983 */ /* 0x000ee80000300800 */
[----:B------:R-:W3:Y:S04]  /*b25e0*/  LDL.LU R250, [R1+0xc78] ;  /* 0x000c780001fa7983 */ /* 0x000ee80000300800 */
[----:B------:R-:W3:Y:S04]  /*b25f0*/  LDL.LU R251, [R1+0xc7c] ;  /* 0x000c7c0001fb7983 */ /* 0x000ee80000300800 */
[----:B------:R4:W-:Y:S04]  /*b2600*/  STL.64 [R1+0x9a0], R28 ;  /* 0x0009a01c01007387 */ /* 0x0009e80000100a00 */
[----:B------:R1:W-:Y:S01]  /*b2610*/  STL.64 [R1+0x9a8], R30 ;  /* 0x0009a81e01007387 */ /* 0x0003e20000100a00 */
[C---:B------:R-:W-:Y:S03]  /*b2620*/  HMMA.1688.F32.TF32 R52, R16.reuse, R206, R52 ;  /* 0x000000ce1034723c */ /* 0x040fe60000081034 */
[----:B----4-:R-:W4:Y:S04]  /*b2630*/  LDL.LU R28, [R1+0xca0] ;  /* 0x000ca000011c7983 */ /* 0x010f280000300800 */
[----:B------:R1:W-:Y:S04]  /*b2640*/  STL.64 [R1+0x11b0], R24 ;  /* 0x0011b01801007387 */ /* 0x0003e80000100a00 */
[----:B------:R1:W-:Y:S04]  /*b2650*/  STL.64 [R1+0x11b8], R26 ;  /* 0x0011b81a01007387 */ /* 0x0003e80000100a00 */
[----:B------:R-:W-:Y:S04]  /*b2660*/  STL.64 [R1+0x11e0], R12 ;  /* 0x0011e00c01007387 */ /* 0x000fe80000100a00 */
[----:B------:R-:W-:Y:S04]  /*b2670*/  STL.64 [R1+0x11e8], R14 ;  /* 0x0011e80e01007387 */ /* 0x000fe80000100a00 */
[----:B------:R-:W4:Y:S04]  /*b2680*/  LDL.LU R29, [R1+0xca4] ;  /* 0x000ca400011d7983 */ /* 0x000f280000300800 */
[----:B-1----:R-:W4:Y:S04]  /*b2690*/  LDL.LU R30, [R1+0xca8] ;  /* 0x000ca800011e7983 */ /* 0x002f280000300800 */
        /* <DEDUP_REMOVED lines=19> */
[----:B------:R-:W3:Y:S04]  /*b27d0*/  LDL.LU R50, [R1+0xcc8] ;  /* 0x000cc80001327983 */ /* 0x000ee80000300800 */
[----:B------:R-:W3:Y:S04]  /*b27e0*/  LDL.LU R51, [R1+0xccc] ;  /* 0x000ccc0001337983 */ /* 0x000ee80000300800 */
[----:B------:R1:W-:Y:S04]  /*b27f0*/  STL.64 [R1+0x1260], R52 ;  /* 0x0012603401007387 */ /* 0x0003e80000100a00 */
[----:B------:R1:W-:Y:S04]  /*b2800*/  STL.64 [R1+0x1268], R54 ;  /* 0x0012683601007387 */ /* 0x0003e80000100a00 */
[----:B------:R-:W-:Y:S04]  /*b2810*/  LDS R14, [R0+UR14+0x22580] ;  /* 0x0225800e000e7984 */ /* 0x000fe80008000800 */
[----:B-1----:R-:W3:Y:S04]  /*b2820*/  LDL.LU R52, [R1+0xc90] ;  /* 0x000c900001347983 */ /* 0x002ee80000300800 */
[----:B------:R-:W3:Y:S04]  /*b2830*/  LDL.LU R53, [R1+0xc94] ;  /* 0x000c940001357983 */ /* 0x000ee80000300800 */
[----:B------:R-:W3:Y:S04]  /*b2840*/  LDL.LU R54, [R1+0xc98] ;  /* 0x000c980001367983 */ /* 0x000ee80000300800 */
[----:B------:R-:W3:Y:S01]  /*b2850*/  LDL.LU R55, [R1+0xc9c] ;  /* 0x000c9c0001377983 */ /* 0x000ee20000300800 */
[----:B------:R-:W-:Y:S03]  /*b2860*/  HMMA.1688.F32.TF32 R16, R16, R62, R76 ;  /* 0x0000003e1010723c */ /* 0x000fe6000008104c */
[----:B------:R-:W-:Y:S04]  /*b2870*/  LDS R13, [R2+UR14+0x20580] ;  /* 0x0205800e020d7984 */ /* 0x000fe80008000800 */
[----:B------:R-:W1:Y:S04]  /*b2880*/  LDS R15, [R2+UR14+0x22580] ;  /* 0x0225800e020f7984 */ /* 0x000e680008000800 */
[----:B------:R-:W-:Y:S04]  /*b2890*/  STL.64 [R1+0x1360], R56 ;  /* 0x0013603801007387 */ /* 0x000fe80000100a00 */
[----:B------:R2:W-:Y:S01]  /*b28a0*/  STL.64 [R1+0x1368], R58 ;  /* 0x0013683a01007387 */ /* 0x0005e20000100a00 */
[C---:B------:R-:W-:Y:S03]  /*b28b0*/  HMMA.1688.F32.TF32 R20, R240.reuse, R166, R20 ;  /* 0x000000a6f014723c */ /* 0x040fe60000081014 */
[----:B------:R-:W-:Y:S04]  /*b28c0*/  LDS R76, [R0+UR14+0x2c580] ;  /* 0x02c5800e004c7984 */ /* 0x000fe80008000800 */
[----:B------:R-:W-:Y:S04]  /*b28d0*/  STL.64 [R1+0x13a0], R16 ;  /* 0x0013a01001007387 */ /* 0x000fe80000100a00 */
[----:B------:R-:W-:Y:S04]  /*b28e0*/  STL.64 [R1+0x13a8], R18 ;  /* 0x0013a81201007387 */ /* 0x000fe80000100a00 */
[----:B------:R-:W-:Y:S04]  /*b28f0*/  LDS R16, [R0+UR14+0x24580] ;  /* 0x0245800e00107984 */ /* 0x000fe80008000800 */
[----:B------:R-:W-:Y:S04]  /*b2900*/  LDS R18, [R0+UR14+0x26580] ;  /* 0x0265800e00127984 */ /* 0x000fe80008000800 */
[----:B------:R-:W-:Y:S04]  /*b2910*/  LDS R17, [R2+UR14+0x24580] ;  /* 0x0245800e02117984 */ /* 0x000fe80008000800 */
[----:B------:R-:W3:Y:S01]  /*b2920*/  LDS R19, [R2+UR14+0x26580] ;  /* 0x0265800e02137984 */ /* 0x000ee20008000800 */
        /* <DEDUP_REMOVED lines=13> */
[----:B------:R-:W3:Y:S01]  /*b2a00*/  LDS R243, [R2+UR14+0x2a580] ;  /* 0x02a5800e02f37984 */ /* 0x000ee20008000800 */
[----:B--2---:R-:W-:Y:S03]  /*b2a10*/  HMMA.1688.F32.TF32 R56, R244, R214, R236 ;  /* 0x000000d6f438723c */ /* 0x004fe600000810ec */
[----:B------:R-:W-:Y:S04]  /*b2a20*/  LDS R236, [R0+UR14+0x30580] ;  /* 0x0305800e00ec7984 */ /* 0x000fe80008000800 */
[----:B------:R-:W-:Y:S04]  /*b2a30*/  LDS R238, [R0+UR14+0x32580] ;  /* 0x0325800e00ee7984 */ /* 0x000fe80008000800 */
[----:B------:R-:W-:Y:S04]  /*b2a40*/  LDS R237, [R2+UR14+0x30580] ;  /* 0x0305800e02ed7984 */ /* 0x000fe80008000800 */
[----:B------:R-:W-:Y:S09]  /*b2a50*/  LDS R239, [R2+UR14+0x32580] ;  /* 0x0325800e02ef7984 */ /* 0x000ff20008000800 */
[----:B-1----:R-:W-:Y:S06]  /*b2a60*/  HMMA.1688.F32.TF32 R56, R12, R120, R56 ;  /* 0x000000780c38723c */ /* 0x002fec0000081038 */
[C---:B----4-:R-:W-:Y:S06]  /*b2a70*/  HMMA.1688.F32.TF32 R28, R244.reuse, R6, R28 ;  /* 0x00000006f41c723c */ /* 0x050fec000008101c */
        /* <DEDUP_REMOVED lines=205> */
[C---:B--2---:R-:W-:Y:S01]  /*b3750*/  HMMA.1688.F32.TF32 R12, R16.reuse, R134, R24 ;  /* 0x00000086100c723c */ /* 0x044fe20000081018 */
[----:B------:R-:W2:Y:S05]  /*b3760*/  LDL.LU R24, [R1+0xa20] ;  /* 0x000a200001187983 */ /* 0x000eaa0000300800 */
[C---:B------:R-:W-:Y:S06]  /*b3770*/  HMMA.1688.F32.TF32 R28, R16.reuse, R98, R28 ;  /* 0x00000062101c723c */ /* 0x040fec000008101c */
[----:B------:R-:W-:Y:S11]  /*b3780*/  HMMA.1688.F32.TF32 R196, R16, R94, R196 ;  /* 0x0000005e10c4723c */ /* 0x000ff600000810c4 */
[----:B------:R-:W-:Y:S04]  /*b3790*/  STL.64 [R1+0xc70], R12 ;  /* 0x000c700c01007387 */ /* 0x000fe80000100a00 */
[----:B------:R1:W-:Y:S01]  /*b37a0*/  STL.64 [R1+0xc78], R14 ;  /* 0x000c780e01007387 */ /* 0x0003e20000100a00 */
[C---:B------:R-:W-:Y:S03]  /*b37b0*/  HMMA.1688.F32.TF32 R20, R200.reuse, R130, R20 ;  /* 0x00000082c814723c */ /* 0x040fe60000081014 */
[----:B------:R-:W2:Y:S03]  /*b37c0*/  LDL.LU R25, [R1+0xa24] ;  /* 0x000a240001197983 */ /* 0x000ea60000300800 */
[----:B------:R-:W-:Y:S01]  /*b37d0*/  HMMA.1688.F32.TF32 R32, R200, R138, R32 ;  /* 0x0000008ac820723c */ /* 0x000fe20000081020 */
[----:B------:R-:W2:Y:S04]  /*b37e0*/  LDL.LU R26, [R1+0xa28] ;  /* 0x000a2800011a7983 */ /* 0x000ea80000300800 */
[----:B------:R-:W2:Y:S01]  /*b37f0*/  LDL.LU R27, [R1+0xa2c] ;  /* 0x000a2c00011b7983 */ /* 0x000ea20000300800 */
[----:B-1----:R-:W-:Y:S03]  /*b3800*/  HMMA.1688.F32.TF32 R12, R16, R90, R72 ;  /* 0x0000005a100c723c */ /* 0x002fe60000081048 */
[----:B------:R-:W3:Y:S03]  /*b3810*/  LDL.LU R248, [R1+0xa10] ;  /* 0x000a100001f87983 */ /* 0x000ee60000300800 */
[C---:B------:R-:W-:Y:S01]  /*b3820*/  HMMA.1688.F32.TF32 R232, R200.reuse, R142, R232 ;  /* 0x0000008ec8e8723c */ /* 0x040fe200000810e8 */
[----:B------:R-:W3:Y:S04]  /*b3830*/  LDL.LU R249, [R1+0xa14] ;  /* 0x000a140001f97983 */ /* 0x000ee80000300800 */
[----:B------:R-:W3:Y:S01]  /*b3840*/  LDL.LU R250, [R1+0xa18] ;  /* 0x000a180001fa7983 */ /* 0x000ee20000300800 */
[C---:B------:R-:W-:Y:S03]  /*b3850*/  HMMA.1688.F32.TF32 R68, R200.reuse, R146, R68 ;  /* 0x00000092c844723c */ /* 0x040fe60000081044 */
[----:B------:R-:W3:Y:S03]  /*b3860*/  LDL.LU R251, [R1+0xa1c] ;  /* 0x000a1c0001fb7983 */ /* 0x000ee60000300800 */
[C---:B------:R-:W-:Y:S06]  /*b3870*/  HMMA.1688.F32.TF32 R36, R200.reuse, R150, R36 ;  /* 0x00000096c824723c */ /* 0x040fec0000081024 */
[C---:B------:R-:W-:Y:S06]  /*b3880*/  HMMA.1688.F32.TF32 R40, R200.reuse, R154, R40 ;  /* 0x0000009ac828723c */ /* 0x040fec0000081028 */
[C---:B------:R-:W-:Y:S06]  /*b3890*/  HMMA.1688.F32.TF32 R64, R200.reuse, R158, R64 ;  /* 0x0000009ec840723c */ /* 0x040fec0000081040 */
[----:B------:R-:W-:Y:S01]  /*b38a0*/  HMMA.1688.F32.TF32 R200, R200, R162, R240 ;  /* 0x000000a2c8c8723c */ /* 0x000fe200000810f0 */
[----:B------:R1:W-:Y:S05]  /*b38b0*/  STL.64 [R1+0xc80], R28 ;  /* 0x000c801c01007387 */ /* 0x0003ea0000100a00 */
[C---:B------:R-:W-:Y:S01]  /*b38c0*/  HMMA.1688.F32.TF32 R48, R16.reuse, R86, R48 ;  /* 0x000000561030723c */ /* 0x040fe20000081030 */
[----:B------:R4:W-:Y:S04]  /*b38d0*/  STL.64 [R1+0xc88], R30 ;  /* 0x000c881e01007387 */ /* 0x0009e80000100a00 */
[----:B------:R-:W-:Y:S01]  /*b38e0*/  LDS R240, [R0+UR14+0x34600] ;  /* 0x0346000e00f07984 */ /* 0x000fe20008000800 */
[----:B------:R-:W-:Y:S03]  /*b38f0*/  HMMA.1688.F32.TF32 R52, R16, R206, R52 ;  /* 0x000000ce1034723c */ /* 0x000fe60000081034 */
[----:B-1----:R-:W3:Y:S04]  /*b3900*/  LDL.LU R28, [R1+0xa80] ;  /* 0x000a8000011c7983 */ /* 0x002ee80000300800 */
[----:B------:R1:W-:Y:S04]  /*b3910*/  STL.64 [R1+0xc90], R196 ;  /* 0x000c90c401007387 */ /* 0x0003e80000100a00 */
[----:B------:R1:W-:Y:S04]  /*b3920*/  STL.64 [R1+0xc98], R198 ;  /* 0x000c98c601007387 */ /* 0x0003e80000100a00 */
[----:B------:R-:W-:Y:S04]  /*b3930*/  STL.64 [R1+0xca0], R12 ;  /* 0x000ca00c01007387 */ /* 0x000fe80000100a00 */
[----:B------:R-:W-:Y:S04]  /*b3940*/  STL.64 [R1+0xca8], R14 ;  /* 0x000ca80e01007387 */ /* 0x000fe80000100a00 */
[----:B------:R-:W3:Y:S04]  /*b3950*/  LDL.LU R29, [R1+0xa84] ;  /* 0x000a8400011d7983 */ /* 0x000ee80000300800 */
[----:B----4-:R-:W4:Y:S04]  /*b3960*/  LDL.LU R30, [R1+0xa88] ;  /* 0x000a8800011e7983 */ /* 0x010f280000300800 */
[----:B------:R-:W4:Y:S01]  /*b3970*/  LDL.LU R31, [R1+0xa8c] ;  /* 0x000a8c00011f7983 */ /* 0x000f220000300800 */
[C---:B------:R-:W-:Y:S03]  /*b3980*/  HMMA.1688.F32.TF32 R20, R236.reuse, R164, R20 ;  /* 0x000000a4ec14723c */ /* 0x040fe60000081014 */
[----:B-1----:R-:W4:Y:S04]  /*b3990*/  LDL.LU R196, [R1+0xa50] ;  /* 0x000a500001c47983 */ /* 0x002f280000300800 */
[----:B------:R-:W4:Y:S01]  /*b39a0*/  LDL.LU R197, [R1+0xa54] ;  /* 0x000a540001c57983 */ /* 0x000f220000300800 */
[C---:B------:R-:W-:Y:S03]  /*b39b0*/  HMMA.1688.F32.TF32 R32, R236.reuse, R168, R32 ;  /* 0x000000a8ec20723c */ /* 0x040fe60000081020 */
[----:B------:R-:W4:Y:S03]  /*b39c0*/  LDL.LU R198, [R1+0xa58] ;  /* 0x000a580001c67983 */ /* 0x000f260000300800 */
[C---:B------:R-:W-:Y:S01]  /*b39d0*/  HMMA.1688.F32.TF32 R232, R236.reuse, R172, R232 ;  /* 0x000000acece8723c */ /* 0x040fe200000810e8 */
[----:B------:R-:W4:Y:S04]  /*b39e0*/  LDL.LU R199, [R1+0xa5c] ;  /* 0x000a5c0001c77983 */ /* 0x000f280000300800 */
        /* <DEDUP_REMOVED lines=21> */
[----:B------:R1:W-:Y:S04]  /*b3b40*/  STL.64 [R1+0xcb8], R50 ;  /* 0x000cb83201007387 */ /* 0x0003e80000100a00 */
[----:B-1----:R-:W4:Y:S04]  /*b3b50*/  LDL.LU R48, [R1+0xa90] ;  /* 0x000a900001307983 */ /* 0x002f280000300800 */
[----:B------:R-:W4:Y:S04]  /*b3b60*/  LDL.LU R49, [R1+0xa94] ;  /* 0x000a940001317983 */ /* 0x000f280000300800 */
[----:B------:R-:W4:Y:S04]  /*b3b70*/  LDL.LU R50, [R1+0xa98] ;  /* 0x000a980001327983 */ /* 0x000f280000300800 */
[----:B------:R-:W4:Y:S04]  /*b3b80*/  LDL.LU R51, [R1+0xa9c] ;  /* 0x000a9c0001337983 */ /* 0x000f280000300800 */
[----:B------:R-:W-:Y:S04]  /*b3b90*/  STL.64 [R1+0x1150], R52 ;  /* 0x0011503401007387 */ /* 0x000fe80000100a00 */
[----:B------:R1:W-:Y:S02]  /*b3ba0*/  STL.64 [R1+0x1158], R54 ;  /* 0x0011583601007387 */ /* 0x0003e40000100a00 */
[----:B-1----:R-:W-:Y:S02]  /*b3bb0*/  HMMA.1688.F32.TF32 R52, R16, R82, R56 ;  /* 0x000000521034723c */ /* 0x002fe40000081038 */
[----:B------:R-:W4:-:S15]  /*b3bc0*/  LDL.LU R56, [R1+0xa40] ;  /* 0x000a400001387983 */ /* 0x000f1e0000300800 */
[----:B------:R-:W-:-:S06]  /*b3bd0*/  NOP ;  /* 0x0000000000007918 */ /* 0x000fcc0000000000 */
[----:B------:R-:W-:Y:S04]  /*b3be0*/  STL.64 [R1+0x1210], R52 ;  /* 0x0012103401007387 */ /* 0x000fe80000100a00 */
[----:B------:R4:W-:Y:S04]  /*b3bf0*/  STL.64 [R1+0x1218], R54 ;  /* 0x0012183601007387 */ /* 0x0009e80000100a00 */
[----:B------:R-:W4:Y:S04]  /*b3c00*/  LDL.LU R57, [R1+0xa44] ;  /* 0x000a440001397983 */ /* 0x000f280000300800 */
[----:B------:R-:W4:Y:S04]  /*b3c10*/  LDL.LU R58, [R1+0xa48] ;  /* 0x000a4800013a7983 */ /* 0x000f280000300800 */
[----:B------:R-:W4:Y:S01]  /*b3c20*/  LDL.LU R59, [R1+0xa4c] ;  /* 0x000a4c00013b7983 */ /* 0x000f220000300800 */
[----:B------:R-:W-:Y:S06]  /*b3c30*/  HMMA.1688.F32.TF32 R16, R16, R62, R76 ;  /* 0x0000003e1010723c */ /* 0x000fec000008104c */
[C---:B------:R-:W-:Y:S06]  /*b3c40*/  HMMA.1688.F32.TF32 R20, R240.reuse, R166, R20 ;  /* 0x000000a6f014723c */ /* 0x040fec0000081014 */
[C---:B------:R-:W-:Y:S06]  /*b3c50*/  HMMA.1688.F32.TF32 R32, R240.reuse, R170, R32 ;  /* 0x000000aaf020723c */ /* 0x040fec0000081020 */
[C---:B------:R-:W-:Y:S06]  /*b3c60*/  HMMA.1688.F32.TF32 R232, R240.reuse, R174, R232 ;  /* 0x000000aef0e8723c */ /* 0x040fec00000810e8 */
[----:B------:R-:W-:Y:S06]  /*b3c70*/  HMMA.1688.F32.TF32 R68, R240, R178, R68 ;  /* 0x000000b2f044723c */ /* 0x000fec0000081044 */
[C---:B--2---:R-:W-:Y:S06]  /*b3c80*/  HMMA.1688.F32.TF32 R76, R244.reuse, R214, R24 ;  /* 0x000000d6f44c723c */ /* 0x044fec0000081018 */
[----:B---3--:R-:W-:-:S15]  /*b3c90*/  HMMA.1688.F32.TF32 R24, R244, R210, R248 ;  /* 0x000000d2f418723c */ /* 0x008fde00000810f8 */
[----:B------:R-:W-:-:S03]  /*b3ca0*/  NOP ;  /* 0x0000000000007918 */ /* 0x000fc60000000000 */
[----:B------:R-:W-:Y:S06]  /*b3cb0*/  HMMA.1688.F32.TF32 R76, R12, R120, R76 ;  /* 0x000000780c4c723c */ /* 0x000fec000008104c */
[----:B------:R-:W-:Y:S06]  /*b3cc0*/  HMMA.1688.F32.TF32 R36, R240, R182, R36 ;  /* 0x000000b6f024723c */ /* 0x000fec0000081024 */
[----:B------:R-:W-:Y:S06]  /*b3cd0*/  HMMA.1688.F32.TF32 R24, R12, R124, R24 ;  /* 0x0000007c0c18723c */ /* 0x000fec0000081018 */
[----:B------:R-:W-:Y:S06]  /*b3ce0*/  HMMA.1688.F32.TF32 R40, R240, R186, R40 ;  /* 0x000000baf028723c */ /* 0x000fec0000081028 */
[C---:B----4-:R-:W-:Y:S01]  /*b3cf0*/  HMMA.1688.F32.TF32 R52, R244.reuse, R6, R28 ;  /* 0x00000006f434723c */ /* 0x050fe2000008101c */
[----:B------:R-:W-:Y:S04]  /*b3d00*/  LDS R28, [R0+UR14+0x24680] ;  /* 0x0246800e001c7984 */ /* 0x000fe80008000800 */
[----:B------:R-:W-:Y:S04]  /*b3d10*/  LDS R30, [R0+UR14+0x26680] ;  /* 0x0266800e001e7984 */ /* 0x000fe80008000800 */
[----:B------:R-:W-:Y:S04]  /*b3d20*/  LDS R29, [R2+UR14+0x24680] ;  /* 0x0246800e021d7984 */ /* 0x000fe80008000800 */
[----:B------:R-:W1:Y:S01]  /*b3d30*/  LDS R31, [R2+UR14+0x26680] ;  /* 0x0266800e021f7984 */ /* 0x000e620008000800 */
[----:B------:R-:W-:Y:S10]  /*b3d40*/  HMMA.1688.F32.TF32 R196, R244, R226, R196 ;  /* 0x000000e2f4c4723c */ /* 0x000ff400000810c4 */
[----:B------:R-:W-:Y:S06]  /*b3d50*/  HMMA.1688.F32.TF32 R52, R12, R100, R52 ;  /* 0x000000640c34723c */ /* 0x000fec0000081034 */
[C---:B------:R-:W-:Y:S06]  /*b3d60*/  HMMA.1688.F32.TF32 R236, R244.reuse, R230, R236 ;  /* 0x000000e6f4ec723c */ /* 0x040fec00000810ec */
[C---:B------:R-:W-:Y:S06]  /*b3d70*/  HMMA.1688.F32.TF32 R72, R244.reuse, R218, R72 ;  /* 0x000000daf448723c */ /* 0x040fec0000081048 */
[----:B------:R-:W-:-:S12]  /*b3d80*/  HMMA.1688.F32.TF32 R48, R244, R10, R48 ;  /* 0x0000000af430723c */ /* 0x000fd80000081030 */
[C---:B------:R-:W-:Y:S06]  /*b3d90*/  HMMA.1688.F32.TF32 R236, R12.reuse, R104, R236 ;  /* 0x000000680cec723c */ /* 0x040fec00000810ec */
[C---:B------:R-:W-:Y:S06]  /*b3da0*/  HMMA.1688.F32.TF32 R196, R12.reuse, R108, R196 ;  /* 0x0000006c0cc4723c */ /* 0x040fec00000810c4 */
[C---:B------:R-:W-:Y:S06]  /*b3db0*/  HMMA.1688.F32.TF32 R72, R12.reuse, R116, R72 ;  /* 0x000000740c48723c */ /* 0x040fec0000081048 */
[----:B------:R-:W-:Y:S06]  /*b3dc0*/  HMMA.1688.F32.TF32 R48, R12, R44, R48 ;  /* 0x0000002c0c30723c */ /* 0x000fec0000081030 */
[----:B------:R-:W-:Y:S06]  /*b3dd0*/  HMMA.1688.F32.TF32 R56, R244, R222, R56 ;  /* 0x000000def438723c */ /* 0x000fec0000081038 */
[C---:B------:R-:W-:Y:S06]  /*b3de0*/  HMMA.1688.F32.TF32 R64, R240.reuse, R190, R64 ;  /* 0x000000bef040723c */ /* 0x040fec0000081040 */
[----:B------:R-:W-:Y:S01]  /*b3df0*/  HMMA.1688.F32.TF32 R200, R240, R194, R200 ;  /* 0x000000c2f0c8723c */ /* 0x000fe200000810c8 */
[----:B------:R-:W-:Y:S04]  /*b3e00*/  LDS R240, [R0+UR14+0x28680] ;  /* 0x0286800e00f07984 */ /* 0x000fe80008000800 */
[----:B------:R-:W-:Y:S04]  /*b3e10*/  LDS R242, [R0+UR14+0x2a680] ;  /* 0x02a6800e00f27984 */ /* 0x000fe80008000800 */
[----:B------:R-:W-:Y:S03]  /*b3e20*/  LDS R241, [R2+UR14+0x28680] ;  /* 0x0286800e02f17984 */ /* 0x000fe60008000800 */
[----:B------:R-:W-:Y:S01]  /*b3e30*/  HMMA.1688.F32.TF32 R56, R12, R112, R56 ;  /* 0x000000700c38723c */ /* 0x000fe20000081038 */
[----:B------:R-:W2:Y:S04]  /*b3e40*/  LDS R243, [R2+UR14+0x2a680] ;  /* 0x02a6800e02f37984 */ /* 0x000ea80008000800 */
[----:B------:R-:W-:Y:S01]  /*b3e50*/  STL.64 [R1+0x1270], R16 ;  /* 0x0012701001007387 */ /* 0x000fe20000100a00 */
[C---:B-1----:R-:W-:Y:S03]  /*b3e60*/  HMMA.1688.F32.TF32 R48, R28.reuse, R46, R48 ;  /* 0x0000002e1c30723c */ /* 0x042fe60000081030 */
[----:B------:R-:W-:Y:S03]  /*b3e70*/  LDS R244, [R0+UR14+0x1c700] ;  /* 0x01c7000e00f47984 */ /* 0x000fe60008000800 */
[C---:B------:R-:W-:Y:S01]  /*b3e80*/  HMMA.1688.F32.TF32 R52, R28.reuse, R102, R52 ;  /* 0x000000661c34723c */ /* 0x040fe20000081034 */
[----:B------:R-:W-:Y:S04]  /*b3e90*/  LDS R246, [R0+UR14+0x1e700] ;  /* 0x01e7000e00f67984 */ /* 0x000fe80008000800 */
[----:B------:R-:W-:Y:S01]  /*b3ea0*/  LDS R245, [R2+UR14+0x1c700] ;  /* 0x01c7000e02f57984 */ /* 0x000fe20008000800 */
[C---:B------:R-:W-:Y:S03]  /*b3eb0*/  HMMA.1688.F32.TF32 R12, R28.reuse, R106, R236 ;  /* 0x0000006a1c0c723c */ /* 0x040fe600000810ec */
[----:B------:R-:W-:Y:S03]  /*b3ec0*/  LDS R247, [R2+UR14+0x1e700] ;  /* 0x01e7000e02f77984 */ /* 0x000fe60008000800 */
[C---:B------:R-:W-:Y:S06]  /*b3ed0*/  HMMA.1688.F32.TF32 R196, R28.reuse, R110, R196 ;  /* 0x0000006e1cc4723c */ /* 0x040fec00000810c4 */
[C---:B------:R-:W-:Y:S06]  /*b3ee0*/  HMMA.1688.F32.TF32 R56, R28.reuse, R114, R56 ;  /* 0x000000721c38723c */ /* 0x040fec0000081038 */
[C---:B------:R-:W-:Y:S06]  /*b3ef0*/  HMMA.1688.F32.TF32 R72, R28.reuse, R118, R72 ;  /* 0x000000761c48723c */ /* 0x040fec0000081048 */
[C---:B------:R-:W-:Y:S01]  /*b3f00*/  HMMA.1688.F32.TF32 R76, R28.reuse, R122, R76 ;  /* 0x0000007a1c4c723c */ /* 0x040fe2000008104c */
[----:B------:R-:W-:Y:S04]  /*b3f10*/  STL.64 [R1+0x1278], R18 ;  /* 0x0012781201007387 */ /* 0x000fe80000100a00 */
[----:B------:R-:W-:Y:S01]  /*b3f20*/  LDS R16, [R0+UR14+0x2c680] ;  /* 0x02c6800e00107984 */ /* 0x000fe20008000800 */
[----:B------:R-:W-:Y:S03]  /*b3f30*/  HMMA.1688.F32.TF32 R28, R28, R126, R24 ;  /* 0x0000007e1c1c723c */ /* 0x000fe60000081018 */
[----:B------:R-:W-:Y:S04]  /*b3f40*/  LDS R24, [R0+UR14+0x38600] ;  /* 0x0386000e00187984 */ /* 0x000fe80008000800 */
[----:B------:R-:W-:Y:S04]  /*b3f50*/  LDS R26, [R0+UR14+0x3a600] ;  /* 0x03a6000e001a7984 */ /* 0x000fe80008000800 */
[----:B------:R-:W-:Y:S04]  /*b3f60*/  LDS R25, [R2+UR14+0x38600] ;  /* 0x0386000e02197984 */ /* 0x000fe80008000800 */
[----:B------:R-:W1:Y:S04]  /*b3f70*/  LDS R27, [R2+UR14+0x3a600] ;  /* 0x03a6000e021b7984 */ /* 0x000e680008000800 */
[----:B------:R-:W-:Y:S04]  /*b3f80*/  LDS R18, [R0+UR14+0x2e680] ;  /* 0x02e6800e00127984 */ /* 0x000fe80008000800 */
[----:B------:R-:W-:Y:S04]  /*b3f90*/  LDS R17, [R2+UR14+0x2c680] ;  /* 0x02c6800e02117984 */ /* 0x000fe80008000800 */
[----:B------:R-:W3:Y:S01]  /*b3fa0*/  LDS R19, [R2+UR14+0x2e680] ;  /* 0x02e6800e02137984 */ /* 0x000ee20008000800 */
[C---:B--2---:R-:W-:Y:S03]  /*b3fb0*/  HMMA.1688.F32.TF32 R48, R240.reuse, R128, R48 ;  /* 0x00000080f030723c */ /* 0x044fe60000081030 */
        /* <DEDUP_REMOVED lines=16> */
[C---:B---3--:R-:W-:Y:S06]  /*b40c0*/  HMMA.1688.F32.TF32 R48, R16.reuse, R130, R48 ;  /* 0x000000821030723c */ /* 0x048fec0000081030 */
        /* <DEDUP_REMOVED lines=11> */
[----:B------:R-:W-:Y:S01]  /*b4180*/  HMMA.1688.F32.TF32 R232, R24, R92, R232 ;  /* 0x0000005c18e8723c */ /* 0x000fe200000810e8 */
[----:B------:R-:W1:Y:S05]  /*b4190*/  LDS R243, [R2+UR14+0x36680] ;  /* 0x0366800e02f37984 */ /* 0x000e6a0008000800 */
[----:B--2---:R-:W-:Y:S06]  /*b41a0*/  HMMA.1688.F32.TF32 R20, R28, R134, R20 ;  /* 0x000000861c14723c */ /* 0x004fec0000081014 */
        /* <DEDUP_REMOVED lines=27> */
[----:B------:R-:W-:Y:S04]  /*b4360*/  STL.64 [R1+0x1070], R236 ;  /* 0x001070ec01007387 */ /* 0x000fe80000100a00 */
[----:B------:R-:W-:Y:S01]  /*b4370*/  STL.64 [R1+0x1078], R238 ;  /* 0x001078ee01007387 */ /* 0x000fe20000100a00 */
[C---:B------:R-:W-:Y:S03]  /*b4380*/  HMMA.1688.F32.TF32 R40, R28.reuse, R206, R40 ;  /* 0x000000ce1c28723c */ /* 0x040fe60000081028 */
[----:B------:R-:W4:Y:S04]  /*b4390*/  LDL.LU R232, [R1+0x9e0] ;  /* 0x0009e00001e87983 */ /* 0x000f280000300800 */
[----:B------:R1:W-:Y:S04]  /*b43a0*/  STL.64 [R1+0x10a0], R32 ;  /* 0x0010a02001007387 */ /* 0x0003e80000100a00 */
[----:B------:R1:W-:Y:S04]  /*b43b0*/  STL.64 [R1+0x10a8], R34 ;  /* 0x0010a82201007387 */ /* 0x0003e80000100a00 */
[----:B------:R-:W-:Y:S04]  /*b43c0*/  STL.64 [R1+0x10d0], R20 ;  /* 0x0010d01401007387 */ /* 0x000fe80000100a00 */
[----:B------:R-:W-:Y:S04]  /*b43d0*/  STL.64 [R1+0x10d8], R22 ;  /* 0x0010d81601007387 */ /* 0x000fe80000100a00 */
[----:B------:R-:W4:Y:S04]  /*b43e0*/  LDL.LU R233, [R1+0x9e4] ;  /* 0x0009e40001e97983 */ /* 0x000f280000300800 */
[----:B------:R-:W4:Y:S04]  /*b43f0*/  LDL.LU R234, [R1+0x9e8] ;  /* 0x0009e80001ea7983 */ /* 0x000f280000300800 */
[----:B------:R-:W4:Y:S04]  /*b4400*/  LDL.LU R235, [R1+0x9ec] ;  /* 0x0009ec0001eb7983 */ /* 0x000f280000300800 */
        /* <DEDUP_REMOVED lines=39> */
[----:B------:R-:W1:Y:S01]  /*b4680*/  LDS R31, [R2+UR14+0x26700] ;  /* 0x0267000e021f7984 */ /* 0x000e620008000800 */
        /* <DEDUP_REMOVED lines=14> */
[C---:B----4-:R-:W-:Y:S06]  /*b4770*/  HMMA.1688.F32.TF32 R232, R244.reuse, R226, R232 ;  /* 0x000000e2f4e8723c */ /* 0x050fec00000810e8 */
[C---:B--2---:R-:W-:Y:S06]  /*b4780*/  HMMA.1688.F32.TF32 R32, R244.reuse, R10, R32 ;  /* 0x0000000af420723c */ /* 0x044fec0000081020 */
[C---:B---3--:R-:W-:Y:S06]  /*b4790*/  HMMA.1688.F32.TF32 R236, R244.reuse, R230, R236 ;  /* 0x000000e6f4ec723c */ /* 0x048fec00000810ec */
        /* <DEDUP_REMOVED lines=8> */
[----:B------:R-:W-:Y:S09]  /*b4820*/  LDS R245, [R2+UR14+0x1c780] ;  /* 0x01c7800e02f57984 */ /* 0x000ff20008000800 */
[C---:B------:R-:W-:Y:S01]  /*b4830*/  HMMA.1688.F32.TF32 R36, R20.reuse, R100, R36 ;  /* 0x000000641424723c */ /* 0x040fe20000081024 */
[----:B------:R-:W-:Y:S05]  /*b4840*/  LDS R247, [R2+UR14+0x1e780] ;  /* 0x01e7800e02f77984 */ /* 0x000fea0008000800 */
        /* <DEDUP_REMOVED lines=73> */
[----:B------:R-:W3:Y:S03]  /*b4ce0*/  LDL.LU R249, [R1+0xaa4] ;  /* 0x000aa40001f97983 */ /* 0x000ee60000300800 */
[C---:B------:R-:W-:Y:S01]  /*b4cf0*/  HMMA.1688.F32.TF32 R56, R28.reuse, R86, R56 ;  /* 0x000000561c38723c */ /* 0x040fe20000081038 */
[----:B------:R-:W3:Y:S04]  /*b4d00*/  LDL.LU R250, [R1+0xaa8] ;  /* 0x000aa80001fa7983 */ /* 0x000ee80000300800 */
[----:B------:R-:W3:Y:S04]  /*b4d10*/  LDL.LU R251, [R1+0xaac] ;  /* 0x000aac0001fb7983 */ /* 0x000ee80000300800 */
[----:B------:R4:W-:Y:S04]  /*b4d20*/  STL.64 [R1+0xfa0], R48 ;  /* 0x000fa03001007387 */ /* 0x0009e80000100a00 */
[----:B------:R1:W-:Y:S04]  /*b4d30*/  STL.64 [R1+0xfa8], R50 ;  /* 0x000fa83201007387 */ /* 0x0003e80000100a00 */
        /* <DEDUP_REMOVED lines=21> */
[----:B------:R1:W-:Y:S01]  /*b4e90*/  STL.64 [R1+0x1098], R58 ;  /* 0x0010983a01007387 */ /* 0x0003e20000100a00 */
[C---:B------:R-:W-:Y:S03]  /*b4ea0*/  HMMA.1688.F32.TF32 R16, R28.reuse, R62, R16 ;  /* 0x0000003e1c10723c */ /* 0x040fe60000081010 */
[----:B------:R-:W-:Y:S04]  /*b4eb0*/  LDS R12, [R0+UR14+0x20780] ;  /* 0x0207800e000c7984 */ /* 0x000fe80008000800 */
[----:B------:R-:W-:Y:S01]  /*b4ec0*/  LDS R14, [R0+UR14+0x22780] ;  /* 0x0227800e000e7984 */ /* 0x000fe20008000800 */
[----:B-1----:R-:W-:Y:S03]  /*b4ed0*/  HMMA.1688.F32.TF32 R56, R28, R206, R72 ;  /* 0x000000ce1c38723c */ /* 0x002fe60000081048 */
[----:B------:R-:W2:Y:S04]  /*b4ee0*/  LDL.LU R72, [R1+0xb00] ;  /* 0x000b000001487983 */ /* 0x000ea80000300800 */
[----:B------:R-:W-:Y:S04]  /*b4ef0*/  LDS R13, [R2+UR14+0x20780] ;  /* 0x0207800e020d7984 */ /* 0x000fe80008000800 */
[----:B------:R-:W1:-:S12]  /*b4f00*/  LDS R15, [R2+UR14+0x22780] ;  /* 0x0227800e020f7984 */ /* 0x000e580008000800 */
[----:B------:R-:W-:Y:S04]  /*b4f10*/  STL.64 [R1+0x10c0], R56 ;  /* 0x0010c03801007387 */ /* 0x000fe80000100a00 */
[----:B------:R1:W-:Y:S04]  /*b4f20*/  STL.64 [R1+0x10c8], R58 ;  /* 0x0010c83a01007387 */ /* 0x0003e80000100a00 */
[----:B------:R-:W2:Y:S04]  /*b4f30*/  LDL.LU R73, [R1+0xb04] ;  /* 0x000b040001497983 */ /* 0x000ea80000300800 */
[----:B------:R-:W2:Y:S01]  /*b4f40*/  LDL.LU R74, [R1+0xb08] ;  /* 0x000b0800014a7983 */ /* 0x000ea20000300800 */
[----:B-1----:R-:W-:Y:S03]  /*b4f50*/  HMMA.1688.F32.TF32 R56, R28, R82, R76 ;  /* 0x000000521c38723c */ /* 0x002fe6000008104c */
[----:B------:R-:W2:Y:S04]  /*b4f60*/  LDL.LU R75, [R1+0xb0c] ;  /* 0x000b0c00014b7983 */ /* 0x000ea80000300800 */
[----:B------:R-:W2:-:S15]  /*b4f70*/  LDL.LU R76, [R1+0xb10] ;  /* 0x000b1000014c7983 */ /* 0x000e9e0000300800 */
[----:B------:R-:W-:-:S01]  /*b4f80*/  NOP ;  /* 0x0000000000007918 */ /* 0x000fc20000000000 */
[----:B------:R-:W-:Y:S04]  /*b4f90*/  STL.64 [R1+0x1130], R56 ;  /* 0x0011303801007387 */ /* 0x000fe80000100a00 */
[----:B------:R4:W-:Y:S04]  /*b4fa0*/  STL.64 [R1+0x1138], R58 ;  /* 0x0011383a01007387 */ /* 0x0009e80000100a00 */
[----:B------:R-:W2:Y:S04]  /*b4fb0*/  LDL.LU R77, [R1+0xb14] ;  /* 0x000b1400014d7983 */ /* 0x000ea80000300800 */
[----:B------:R-:W2:Y:S04]  /*b4fc0*/  LDL.LU R78, [R1+0xb18] ;  /* 0x000b1800014e7983 */ /* 0x000ea80000300800 */
[----:B------:R-:W2:Y:S04]  /*b4fd0*/  LDL.LU R79, [R1+0xb1c] ;  /* 0x000b1c00014f7983 */ /* 0x000ea80000300800 */
        /* <DEDUP_REMOVED lines=14> */
[C---:B---3--:R-:W-:Y:S06]  /*b50c0*/  HMMA.1688.F32.TF32 R28, R244.reuse, R210, R248 ;  /* 0x000000d2f41c723c */ /* 0x048fec00000810f8 */
[C---:B----4-:R-:W-:Y:S01]  /*b50d0*/  HMMA.1688.F32.TF32 R56, R244.reuse, R6, R48 ;  /* 0x00000006f438723c */ /* 0x050fe20000081030 */
[----:B------:R-:W-:Y:S04]  /*b50e0*/  LDS R48, [R0+UR14+0x24780] ;  /* 0x0247800e00307984 */ /* 0x000fe80008000800 */
[----:B------:R-:W-:Y:S04]  /*b50f0*/  LDS R50, [R0+UR14+0x26780] ;  /* 0x0267800e00327984 */ /* 0x000fe80008000800 */
[----:B------:R-:W-:Y:S04]  /*b5100*/  LDS R49, [R2+UR14+0x24780] ;  /* 0x0247800e02317984 */ /* 0x000fe80008000800 */
[----:B------:R-:W3:Y:S01]  /*b5110*/  LDS R51, [R2+UR14+0x26780] ;  /* 0x0267800e02337984 */ /* 0x000ee20008000800 */
[----:B--2---:R-:W-:Y:S06]  /*b5120*/  HMMA.1688.F32.TF32 R52, R244, R10, R52 ;  /* 0x0000000af434723c */ /* 0x004fec0000081034 */
[----:B------:R-:W-:Y:S06]  /*b5130*/  HMMA.1688.F32.TF32 R28, R12, R124, R28 ;  /* 0x0000007c0c1c723c */ /* 0x000fec000008101c */
[----:B------:R-:W-:-:S12]  /*b5140*/  HMMA.1688.F32.TF32 R24, R244, R230, R24 ;  /* 0x000000e6f418723c */ /* 0x000fd80000081018 */
[C---:B------:R-:W-:Y:S06]  /*b5150*/  HMMA.1688.F32.TF32 R52, R12.reuse, R44, R52 ;  /* 0x0000002c0c34723c */ /* 0x040fec0000081034 */
[C---:B------:R-:W-:Y:S06]  /*b5160*/  HMMA.1688.F32.TF32 R56, R12.reuse, R100, R56 ;  /* 0x000000640c38723c */ /* 0x040fec0000081038 */
[----:B------:R-:W-:Y:S06]  /*b5170*/  HMMA.1688.F32.TF32 R24, R12, R104, R24 ;  /* 0x000000680c18723c */ /* 0x000fec0000081018 */
[C---:B------:R-:W-:Y:S06]  /*b5180*/  HMMA.1688.F32.TF32 R72, R244.reuse, R222, R72 ;  /* 0x000000def448723c */ /* 0x040fec0000081048 */
        /* <DEDUP_REMOVED lines=10> */
[----:B------:R-:W-:Y:S01]  /*b5230*/  HMMA.1688.F32.TF32 R196, R12, R120, R196 ;  /* 0x000000780cc4723c */ /* 0x000fe200000810c4 */
[----:B------:R-:W-:Y:S04]  /*b5240*/  LDS R12, [R0+UR14+0x2c780] ;  /* 0x02c7800e000c7984 */ /* 0x000fe80008000800 */
[----:B------:R-:W-:Y:S01]  /*b5250*/  LDS R14, [R0+UR14+0x2e780] ;  /* 0x02e7800e000e7984 */ /* 0x000fe20008000800 */
[C---:B---3--:R-:W-:Y:S03]  /*b5260*/  HMMA.1688.F32.TF32 R52, R48.reuse, R46, R52 ;  /* 0x0000002e3034723c */ /* 0x048fe60000081034 */
        /* <DEDUP_REMOVED lines=28> */
[C---:B------:R-:W-:Y:S01]  /*b5430*/  HMMA.1688.F32.TF32 R244, R28.reuse, R88, R232 ;  /* 0x000000581cf4723c */ /* 0x040fe200000810e8 */
[----:B------:R-:W-:Y:S04]  /*b5440*/  LDS R232, [R3+UR14+0x20000] ;  /* 0x0200000e03e87984 */ /* 0x000fe80008000800 */
[----:B------:R-:W-:Y:S01]  /*b5450*/  LDS R234, [R3+UR14+0x22000] ;  /* 0x0220000e03ea7984 */ /* 0x000fe20008000800 */
[C---:B------:R-:W-:Y:S03]  /*b5460*/  HMMA.1688.F32.TF32 R40, R28.reuse, R84, R40 ;  /* 0x000000541c28723c */ /* 0x040fe60000081028 */
[----:B------:R-:W-:Y:S03]  /*b5470*/  LDS R233, [R252+UR14+0x20000] ;  /* 0x0200000efce97984 */ /* 0x000fe60008000800 */
[----:B------:R-:W-:Y:S01]  /*b5480*/  HMMA.1688.F32.TF32 R64, R28, R204, R64 ;  /* 0x000000cc1c40723c */ /* 0x000fe20000081040 */
[----:B------:R-:W-:Y:S05]  /*b5490*/  LDS R235, [R252+UR14+0x22000] ;  /* 0x0220000efceb7984 */ /* 0x000fea0008000800 */
[----:B--2---:R-:W-:Y:S06]  /*b54a0*/  HMMA.1688.F32.TF32 R32, R48, R134, R32 ;  /* 0x000000863020723c */ /* 0x004fec0000081020 */
[C---:B------:R-:W-:Y:S06]  /*b54b0*/  HMMA.1688.F32.TF32 R68, R28.reuse, R80, R68 ;  /* 0x000000501c44723c */ /* 0x040fec0000081044 */
[----:B------:R-:W-:Y:S01]  /*b54c0*/  HMMA.1688.F32.TF32 R200, R28, R60, R200 ;  /* 0x0000003c1cc8723c */ /* 0x000fe200000810c8 */
[----:B------:R-:W2:Y:S05]  /*b54d0*/  LDL.LU R28, [R1+0xc20] ;  /* 0x000c2000011c7983 */ /* 0x000eaa0000300800 */
[----:B------:R-:W-:Y:S05]  /*b54e0*/  HMMA.1688.F32.TF32 R36, R48, R98, R36 ;  /* 0x000000623024723c */ /* 0x000fea0000081024 */
[----:B------:R-:W-:Y:S04]  /*b54f0*/  STL.64 [R1+0x1e0], R32 ;  /* 0x0001e02001007387 */ /* 0x000fe80000100a00 */
[----:B------:R1:W-:Y:S01]  /*b5500*/  STL.64 [R1+0x1e8], R34 ;  /* 0x0001e82201007387 */ /* 0x0003e20000100a00 */
[C---:B------:R-:W-:Y:S03]  /*b5510*/  HMMA.1688.F32.TF32 R52, R12.reuse, R130, R52 ;  /* 0x000000820c34723c */ /* 0x040fe60000081034 */
[----:B------:R-:W2:Y:S03]  /*b5520*/  LDL.LU R29, [R1+0xc24] ;  /* 0x000c2400011d7983 */ /* 0x000ea60000300800 */
[----:B------:R-:W-:Y:S01]  /*b5530*/  HMMA.1688.F32.TF32 R56, R12, R138, R56 ;  /* 0x0000008a0c38723c */ /* 0x000fe20000081038 */
[----:B------:R-:W2:Y:S04]  /*b5540*/  LDL.LU R30, [R1+0xc28] ;  /* 0x000c2800011e7983 */ /* 0x000ea80000300800 */
[----:B------:R-:W2:Y:S01]  /*b5550*/  LDL.LU R31, [R1+0xc2c] ;  /* 0x000c2c00011f7983 */ /* 0x000ea20000300800 */
[C---:B-1----:R-:W-:Y:S03]  /*b5560*/  HMMA.1688.F32.TF32 R32, R48.reuse, R94, R20 ;  /* 0x0000005e3020723c */ /* 0x042fe60000081014 */
[----:B------:R-:W3:Y:S03]  /*b5570*/  LDL.LU R248, [R1+0xbd0] ;  /* 0x000bd00001f87983 */ /* 0x000ee60000300800 */
[----:B------:R-:W-:Y:S01]  /*b5580*/  HMMA.1688.F32.TF32 R20, R48, R90, R244 ;  /* 0x0000005a3014723c */ /* 0x000fe200000810f4 */
[----:B------:R-:W3:Y:S04]  /*b5590*/  LDL.LU R249, [R1+0xbd4] ;  /* 0x000bd40001f97983 */ /* 0x000ee80000300800 */
[----:B------:R-:W3:Y:S01]  /*b55a0*/  LDL.LU R250, [R1+0xbd8] ;  /* 0x000bd80001fa7983 */ /* 0x000ee20000300800 */
[C---:B------:R-:W-:Y:S03]  /*b55b0*/  HMMA.1688.F32.TF32 R24, R12.reuse, R142, R24 ;  /* 0x0000008e0c18723c */ /* 0x040fe60000081018 */
[----:B------:R-:W3:Y:S03]  /*b55c0*/  LDL.LU R251, [R1+0xbdc] ;  /* 0x000bdc0001fb7983 */ /* 0x000ee60000300800 */
[C---:B------:R-:W-:Y:S06]  /*b55d0*/  HMMA.1688.F32.TF32 R16, R12.reuse, R146, R16 ;  /* 0x000000920c10723c */ /* 0x040fec0000081010 */
        /* <DEDUP_REMOVED lines=16> */
[----:B------:R-:W4:Y:S04]  /*b56e0*/  LDL.LU R39, [R1+0xbec] ;  /* 0x000bec0001277983 */ /* 0x000f280000300800 */
[----:B-1----:R-:W4:Y:S04]  /*b56f0*/  LDL.LU R32, [R1+0xc10] ;  /* 0x000c100001207983 */ /* 0x002f280000300800 */
[----:B------:R-:W4:Y:S04]  /*b5700*/  LDL.LU R33, [R1+0xc14] ;  /* 0x000c140001217983 */ /* 0x000f280000300800 */
[----:B------:R-:W4:Y:S04]  /*b5710*/  LDL.LU R34, [R1+0xc18] ;  /* 0x000c180001227983 */ /* 0x000f280000300800 */
[----:B------:R-:W4:Y:S01]  /*b5720*/  LDL.LU R35, [R1+0xc1c] ;  /* 0x000c1c0001237983 */ /* 0x000f220000300800 */
[C---:B------:R-:W-:Y:S03]  /*b5730*/  HMMA.1688.F32.TF32 R52, R236.reuse, R164, R52 ;  /* 0x000000a4ec34723c */ /* 0x040fe60000081034 */
[----:B------:R-:W4:Y:S04]  /*b5740*/  LDL.LU R244, [R1+0xc30] ;  /* 0x000c300001f47983 */ /* 0x000f280000300800 */
        /* <DEDUP_REMOVED lines=9> */
[----:B------:R-:W1:Y:S04]  /*b57e0*/  LDS R243, [R2+UR14+0x36780] ;  /* 0x0367800e02f37984 */ /* 0x000e680008000800 */
[----:B------:R-:W-:Y:S01]  /*b57f0*/  LDS R20, [R3+UR14+0x24000] ;  /* 0x0240000e03147984 */ /* 0x000fe20008000800 */
[C---:B------:R-:W-:Y:S03]  /*b5800*/  HMMA.1688.F32.TF32 R76, R236.reuse, R184, R76 ;  /* 0x000000b8ec4c723c */ /* 0x040fe6000008104c */
[----:B------:R-:W-:Y:S03]  /*b5810*/  LDS R22, [R3+UR14+0x26000] ;  /* 0x0260000e03167984 */ /* 0x000fe60008000800 */
[C---:B------:R-:W-:Y:S01]  /*b5820*/  HMMA.1688.F32.TF32 R196, R236.reuse, R188, R196 ;  /* 0x000000bcecc4723c */ /* 0x040fe200000810c4 */
[----:B------:R-:W-:Y:S04]  /*b5830*/  LDS R21, [R252+UR14+0x24000] ;  /* 0x0240000efc157984 */ /* 0x000fe80008000800 */
[----:B------:R-:W3:Y:S01]  /*b5840*/  LDS R23, [R252+UR14+0x26000] ;  /* 0x0260000efc177984 */ /* 0x000ee20008000800 */
[----:B------:R-:W-:Y:S03]  /*b5850*/  HMMA.1688.F32.TF32 R12, R236, R192, R12 ;  /* 0x000000c0ec0c723c */ /* 0x000fe6000008100c */
        /* <DEDUP_REMOVED lines=15> */
[----:B------:R-:W4:Y:S01]  /*b5950*/  LDL.LU R67, [R1+0xc4c] ;  /* 0x000c4c0001437983 */ /* 0x000f220000300800 */
        /* <DEDUP_REMOVED lines=23> */
[----:B---3--:R-:W-:-:S15]  /*b5ad0*/  HMMA.1688.F32.TF32 R28, R232, R124, R248 ;  /* 0x0000007ce81c723c */ /* 0x008fde00000810f8 */
[----:B------:R-:W-:-:S03]  /*b5ae0*/  NOP ;  /* 0x0000000000007918 */ /* 0x000fc60000000000 */
[C---:B------:R-:W-:Y:S06]  /*b5af0*/  HMMA.1688.F32.TF32 R68, R20.reuse, R122, R68 ;  /* 0x0000007a1444723c */ /* 0x040fec0000081044 */
[----:B------:R-:W-:Y:S06]  /*b5b00*/  HMMA.1688.F32.TF32 R28, R20, R126, R28 ;  /* 0x0000007e141c723c */ /* 0x000fec000008101c */
[C---:B----4-:R-:W-:Y:S06]  /*b5b10*/  HMMA.1688.F32.TF32 R36, R232.reuse, R100, R36 ;  /* 0x00000064e824723c */ /* 0x050fec0000081024 */
[----:B------:R-:W-:-:S15]  /*b5b20*/  HMMA.1688.F32.TF32 R32, R232, R44, R32 ;  /* 0x0000002ce820723c */ /* 0x000fde0000081020 */
[----:B------:R-:W-:-:S03]  /*b5b30*/  NOP ;  /* 0x0000000000007918 */ /* 0x000fc60000000000 */
[C---:B------:R-:W-:Y:S06]  /*b5b40*/  HMMA.1688.F32.TF32 R36, R20.reuse, R102, R36 ;  /* 0x000000661424723c */ /* 0x040fec0000081024 */
[----:B------:R-:W-:Y:S06]  /*b5b50*/  HMMA.1688.F32.TF32 R32, R20, R46, R32 ;  /* 0x0000002e1420723c */ /* 0x000fec0000081020 */
[C---:B------:R-:W-:Y:S06]  /*b5b60*/  HMMA.1688.F32.TF32 R236, R232.reuse, R104, R236 ;  /* 0x00000068e8ec723c */ /* 0x040fec00000810ec */
[C---:B------:R-:W-:Y:S06]  /*b5b70*/  HMMA.1688.F32.TF32 R40, R232.reuse, R108, R40 ;  /* 0x0000006ce828723c */ /* 0x040fec0000081028 */
[C---:B-1----:R-:W-:Y:S06]  /*b5b80*/  HMMA.1688.F32.TF32 R48, R232.reuse, R112, R64 ;  /* 0x00000070e830723c */ /* 0x042fec0000081040 */
[----:B------:R-:W-:Y:S06]  /*b5b90*/  HMMA.1688.F32.TF32 R64, R232, R116, R244 ;  /* 0x00000074e840723c */ /* 0x000fec00000810f4 */
[C---:B------:R-:W-:Y:S06]  /*b5ba0*/  HMMA.1688.F32.TF32 R236, R20.reuse, R106, R236 ;  /* 0x0000006a14ec723c */ /* 0x040fec00000810ec */
[C---:B------:R-:W-:Y:S01]  /*b5bb0*/  HMMA.1688.F32.TF32 R232, R20.reuse, R110, R40 ;  /* 0x0000006e14e8723c */ /* 0x040fe20000081028 */
[----:B------:R-:W-:Y:S04]  /*b5bc0*/  LDS R40, [R3+UR14+0x30000] ;  /* 0x0300000e03287984 */ /* 0x000fe80008000800 */
[----:B------:R-:W-:Y:S01]  /*b5bd0*/  LDS R42, [R3+UR14+0x32000] ;  /* 0x0320000e032a7984 */ /* 0x000fe20008000800 */
[C---:B------:R-:W-:Y:S03]  /*b5be0*/  HMMA.1688.F32.TF32 R48, R20.reuse, R114, R48 ;  /* 0x000000721430723c */ /* 0x040fe60000081030 */
[----:B------:R-:W-:Y:S03]  /*b5bf0*/  LDS R41, [R252+UR14+0x30000] ;  /* 0x0300000efc297984 */ /* 0x000fe60008000800 */
[----:B------:R-:W-:Y:S01]  /*b5c00*/  HMMA.1688.F32.TF32 R64, R20, R118, R64 ;  /* 0x000000761440723c */ /* 0x000fe20000081040 */
[----:B------:R-:W-:Y:S04]  /*b5c10*/  LDS R20, [R0+UR14+0x38780] ;  /* 0x0387800e00147984 */ /* 0x000fe80008000800 */
[----:B------:R-:W-:Y:S04]  /*b5c20*/  LDS R22, [R0+UR14+0x3a780] ;  /* 0x03a7800e00167984 */ /* 0x000fe80008000800 */
[----:B------:R-:W-:Y:S04]  /*b5c30*/  LDS R21, [R2+UR14+0x38780] ;  /* 0x0387800e02157984 */ /* 0x000fe80008000800 */
[----:B------:R-:W1:Y:S01]  /*b5c40*/  LDS R23, [R2+UR14+0x3a780] ;  /* 0x03a7800e02177984 */ /* 0x000e620008000800 */
[C---:B------:R-:W-:Y:S03]  /*b5c50*/  HMMA.1688.F32.TF32 R32, R240.reuse, R128, R32 ;  /* 0x00000080f020723c */ /* 0x040fe60000081020 */
[----:B------:R-:W-:Y:S03]  /*b5c60*/  LDS R43, [R252+UR14+0x32000] ;  /* 0x0320000efc2b7984 */ /* 0x000fe60008000800 */
        /* <DEDUP_REMOVED lines=22> */
[----:B------:R-:W-:Y:S06]  /*b5dd0*/  HMMA.1688.F32.TF32 R12, R20, R60, R12 ;  /* 0x0000003c140c723c */ /* 0x000fec000008100c */
[----:B--2---:R-:W-:Y:S01]  /*b5de0*/  HMMA.1688.F32.TF32 R20, R28, R134, R52 ;  /* 0x000000861c14723c */ /* 0x004fe20000081034 */
[----:B------:R-:W2:Y:S05]  /*b5df0*/  LDL.LU R52, [R1+0x580] ;  /* 0x0005800001347983 */ /* 0x000eaa0000300800 */
        /* <DEDUP_REMOVED lines=16> */
[----:B------:R-:W-:Y:S03]  /*b5f00*/  LDS R240, [R3+UR14+0x34000] ;  /* 0x0340000e03f07984 */ /* 0x000fe60008000800 */
[C---:B------:R-:W-:Y:S01]  /*b5f10*/  HMMA.1688.F32.TF32 R236, R40.reuse, R172, R236 ;  /* 0x000000ac28ec723c */ /* 0x040fe200000810ec */
[----:B------:R-:W-:Y:S04]  /*b5f20*/  LDS R242, [R3+UR14+0x36000] ;  /* 0x0360000e03f27984 */ /* 0x000fe80008000800 */
[----:B------:R-:W-:Y:S01]  /*b5f30*/  LDS R241, [R252+UR14+0x34000] ;  /* 0x0340000efcf17984 */ /* 0x000fe20008000800 */
[C---:B------:R-:W-:Y:S03]  /*b5f40*/  HMMA.1688.F32.TF32 R232, R40.reuse, R176, R232 ;  /* 0x000000b028e8723c */ /* 0x040fe600000810e8 */
[----:B------:R-:W1:Y:S03]  /*b5f50*/  LDS R243, [R252+UR14+0x36000] ;  /* 0x0360000efcf37984 */ /* 0x000e660008000800 */
[C---:B------:R-:W-:Y:S06]  /*b5f60*/  HMMA.1688.F32.TF32 R48, R40.reuse, R180, R48 ;  /* 0x000000b42830723c */ /* 0x040fec0000081030 */
[C---:B------:R-:W-:Y:S06]  /*b5f70*/  HMMA.1688.F32.TF32 R64, R40.reuse, R184, R64 ;  /* 0x000000b82840723c */ /* 0x040fec0000081040 */
[C---:B------:R-:W-:Y:S06]  /*b5f80*/  HMMA.1688.F32.TF32 R68, R40.reuse, R188, R68 ;  /* 0x000000bc2844723c */ /* 0x040fec0000081044 */
[----:B------:R-:W-:Y:S01]  /*b5f90*/  HMMA.1688.F32.TF32 R200, R40, R192, R200 ;  /* 0x000000c028c8723c */ /* 0x000fe200000810c8 */
        /* <DEDUP_REMOVED lines=15> */
[----:B------:R-:W4:Y:S01]  /*b6090*/  LDL.LU R24, [R1+0x590] ;  /* 0x0005900001187983 */ /* 0x000f220000300800 */
[----:B------:R-:W-:-:S15]  /*b60a0*/  HMMA.1688.F32.TF32 R72, R28, R86, R72 ;  /* 0x000000561c48723c */ /* 0x000fde0000081048 */
[----:B------:R-:W-:Y:S04]  /*b60b0*/  STL.64 [R1+0x1f0], R20 ;  /* 0x0001f01401007387 */ /* 0x000fe80000100a00 */
[----:B------:R1:W-:Y:S01]  /*b60c0*/  STL.64 [R1+0x1f8], R22 ;  /* 0x0001f81601007387 */ /* 0x0003e20000100a00 */
[C---:B------:R-:W-:Y:S03]  /*b60d0*/  HMMA.1688.F32.TF32 R76, R28.reuse, R206, R76 ;  /* 0x000000ce1c4c723c */ /* 0x040fe6000008104c */
[----:B------:R-:W4:Y:S04]  /*b60e0*/  LDL.LU R25, [R1+0x594] ;  /* 0x0005940001197983 */ /* 0x000f280000300800 */
[----:B------:R-:W4:Y:S01]  /*b60f0*/  LDL.LU R26, [R1+0x598] ;  /* 0x00059800011a7983 */ /* 0x000f220000300800 */
[----:B-1----:R-:W-:Y:S03]  /*b6100*/  HMMA.1688.F32.TF32 R20, R28, R90, R244 ;  /* 0x0000005a1c14723c */ /* 0x002fe600000810f4 */
[----:B------:R-:W4:Y:S04]  /*b6110*/  LDL.LU R27, [R1+0x59c] ;  /* 0x00059c00011b7983 */ /* 0x000f280000300800 */
[----:B------:R-:W4:-:S15]  /*b6120*/  LDL.LU R244, [R1+0x8d0] ;  /* 0x0008d00001f47983 */ /* 0x000f1e0000300800 */
[----:B------:R-:W-:-:S01]  /*b6130*/  NOP ;  /* 0x0000000000007918 */ /* 0x000fc20000000000 */
        /* <DEDUP_REMOVED lines=42> */
[----:B------:R-:W4:Y:S01]  /*b63e0*/  LDS R243, [R252+UR14+0x2a080] ;  /* 0x02a0800efcf37984 */ /* 0x000f220008000800 */
[C---:B--2---:R-:W-:Y:S06]  /*b63f0*/  HMMA.1688.F32.TF32 R52, R16.reuse, R120, R52 ;  /* 0x000000781034723c */ /* 0x044fec0000081034 */
[----:B---3--:R-:W-:-:S15]  /*b6400*/  HMMA.1688.F32.TF32 R40, R16, R116, R40 ;  /* 0x000000741028723c */ /* 0x008fde0000081028 */
[----:B------:R-:W-:-:S03]  /*b6410*/  NOP ;  /* 0x0000000000007918 */ /* 0x000fc60000000000 */
[----:B-1----:R-:W-:Y:S06]  /*b6420*/  HMMA.1688.F32.TF32 R52, R20, R122, R52 ;  /* 0x0000007a1434723c */ /* 0x002fec0000081034 */
[----:B----4-:R-:W-:Y:S01]  /*b6430*/  HMMA.1688.F32.TF32 R28, R16, R112, R56 ;  /* 0x00000070101c723c */ /* 0x010fe20000081038 */
[----:B------:R-:W-:Y:S04]  /*b6440*/  LDS R56, [R3+UR14+0x2c080] ;  /* 0x02c0800e03387984 */ /* 0x000fe80008000800 */
[----:B------:R-:W-:Y:S01]  /*b6450*/  LDS R58, [R3+UR14+0x2e080] ;  /* 0x02e0800e033a7984 */ /* 0x000fe20008000800 */
[----:B------:R-:W-:Y:S03]  /*b6460*/  HMMA.1688.F32.TF32 R40, R20, R118, R40 ;  /* 0x000000761428723c */ /* 0x000fe60000081028 */
[----:B------:R-:W-:Y:S04]  /*b6470*/  LDS R57, [R252+UR14+0x2c080] ;  /* 0x02c0800efc397984 */ /* 0x000fe80008000800 */
[----:B------:R-:W-:Y:S01]  /*b6480*/  LDS R59, [R252+UR14+0x2e080] ;  /* 0x02e0800efc3b7984 */ /* 0x000fe20008000800 */
[----:B------:R-:W-:Y:S10]  /*b6490*/  HMMA.1688.F32.TF32 R24, R16, R100, R24 ;  /* 0x000000641018723c */ /* 0x000ff40000081018 */
[----:B------:R-:W-:-:S14]  /*b64a0*/  HMMA.1688.F32.TF32 R28, R20, R114, R28 ;  /* 0x00000072141c723c */ /* 0x000fdc000008101c */
[----:B------:R-:W-:Y:S06]  /*b64b0*/  HMMA.1688.F32.TF32 R24, R20, R102, R24 ;  /* 0x000000661418723c */ /* 0x000fec0000081018 */
[C---:B------:R-:W-:Y:S06]  /*b64c0*/  HMMA.1688.F32.TF32 R12, R16.reuse, R44, R76 ;  /* 0x0000002c100c723c */ /* 0x040fec000008104c */
[C---:B------:R-:W-:Y:S06]  /*b64d0*/  HMMA.1688.F32.TF32 R76, R16.reuse, R104, R72 ;  /* 0x00000068104c723c */ /* 0x040fec0000081048 */
[C---:B------:R-:W-:Y:S01]  /*b64e0*/  HMMA.1688.F32.TF32 R72, R16.reuse, R108, R244 ;  /* 0x0000006c1048723c */ /* 0x040fe200000810f4 */
[----:B------:R-:W-:Y:S04]  /*b64f0*/  LDS R244, [R3+UR14+0x20100] ;  /* 0x0201000e03f47984 */ /* 0x000fe80008000800 */
[----:B------:R-:W-:Y:S01]  /*b6500*/  LDS R246, [R3+UR14+0x22100] ;  /* 0x0221000e03f67984 */ /* 0x000fe20008000800 */
[----:B------:R-:W-:Y:S03]  /*b6510*/  HMMA.1688.F32.TF32 R16, R16, R124, R248 ;  /* 0x0000007c1010723c */ /* 0x000fe600000810f8 */
[----:B------:R-:W-:Y:S03]  /*b6520*/  LDS R245, [R252+UR14+0x20100] ;  /* 0x0201000efcf57984 */ /* 0x000fe60008000800 */
[C---:B------:R-:W-:Y:S01]  /*b6530*/  HMMA.1688.F32.TF32 R12, R20.reuse, R46, R12 ;  /* 0x0000002e140c723c */ /* 0x040fe2000008100c */
[----:B------:R-:W-:Y:S05]  /*b6540*/  LDS R247, [R252+UR14+0x22100] ;  /* 0x0221000efcf77984 */ /* 0x000fea0008000800 */
[C---:B------:R-:W-:Y:S06]  /*b6550*/  HMMA.1688.F32.TF32 R76, R20.reuse, R106, R76 ;  /* 0x0000006a144c723c */ /* 0x040fec000008104c */
[C---:B------:R-:W-:Y:S06]  /*b6560*/  HMMA.1688.F32.TF32 R72, R20.reuse, R110, R72 ;  /* 0x0000006e1448723c */ /* 0x040fec0000081048 */
[----:B------:R-:W-:Y:S06]  /*b6570*/  HMMA.1688.F32.TF32 R16, R20, R126, R16 ;  /* 0x0000007e1410723c */ /* 0x000fec0000081010 */
        /* <DEDUP_REMOVED lines=96> */
[----:B------:R-:W4:Y:S01]  /*b6b80*/  LDL.LU R67, [R1+0x53c] ;  /* 0x00053c0001437983 */ /* 0x000f220000300800 */
[----:B------:R-:W-:Y:S03]  /*b6b90*/  HMMA.1688.F32.TF32 R16, R16, R62, R200 ;  /* 0x0000003e1010723c */ /* 0x000fe600000810c8 */
[----:B------:R-:W-:Y:S04]  /*b6ba0*/  LDS R13, [R252+UR14+0x24100] ;  /* 0x0241000efc0d7984 */ /* 0x000fe80008000800 */
[----:B------:R-:W1:Y:S04]  /*b6bb0*/  LDS R15, [R252+UR14+0x26100] ;  /* 0x0261000efc0f7984 */ /* 0x000e680008000800 */
[----:B------:R-:W-:Y:S04]  /*b6bc0*/  STL.64 [R1+0x270], R68 ;  /* 0x0002704401007387 */ /* 0x000fe80000100a00 */
[----:B------:R2:W-:Y:S08]  /*b6bd0*/  STL.64 [R1+0x278], R70 ;  /* 0x0002784601007387 */ /* 0x0005f00000100a00 */
        /* <DEDUP_REMOVED lines=14> */
[C---:B--2---:R-:W-:Y:S03]  /*b6cc0*/  HMMA.1688.F32.TF32 R68, R244.reuse, R120, R196 ;  /* 0x00000078f444723c */ /* 0x044fe600000810c4 */
[----:B------:R-:W-:Y:S04]  /*b6cd0*/  LDS R196, [R3+UR14+0x2c100] ;  /* 0x02c1000e03c47984 */ /* 0x000fe80008000800 */
[----:B------:R-:W-:Y:S04]  /*b6ce0*/  LDS R198, [R3+UR14+0x2e100] ;  /* 0x02e1000e03c67984 */ /* 0x000fe80008000800 */
[----:B------:R-:W-:Y:S04]  /*b6cf0*/  LDS R197, [R252+UR14+0x2c100] ;  /* 0x02c1000efcc57984 */ /* 0x000fe80008000800 */
[----:B------:R-:W-:Y:S01]  /*b6d00*/  LDS R199, [R252+UR14+0x2e100] ;  /* 0x02e1000efcc77984 */ /* 0x000fe20008000800 */
[----:B---3--:R-:W-:Y:S08]  /*b6d10*/  HMMA.1688.F32.TF32 R16, R244, R124, R248 ;  /* 0x0000007cf410723c */ /* 0x008ff000000810f8 */
[----:B-1----:R-:W-:Y:S06]  /*b6d20*/  HMMA.1688.F32.TF32 R68, R12, R122, R68 ;  /* 0x0000007a0c44723c */ /* 0x002fec0000081044 */
        /* <DEDUP_REMOVED lines=126> */
[----:B------:R3:W-:Y:S01]  /*b7510*/  STL.64 [R1+0x1038], R18 ;  /* 0x0010381201007387 */ /* 0x0007e20000100a00 */
        /* <DEDUP_REMOVED lines=882> */
[----:B------:R-:W-:Y:S06]  /*bac40*/  HMMA.1688.F32.TF32 R20, R244, R44, R20 ;  /* 0x0000002cf414723c */ /* 0x000fec0000081014 */
[----:B------:R-:W-:Y:S06]  /*bac50*/  HMMA.1688.F32.TF32 R16, R12, R126, R16 ;  /* 0x0000007e0c10723c */ /* 0x000fec0000081010 */
        /* <DEDUP_REMOVED lines=42> */
[C---:B--2---:R-:W-:Y:S06]  /*baf00*/  HMMA.1688.F32.TF32 R12, R16.reuse, R134, R32 ;  /* 0x00000086100c723c */ /* 0x044fec0000081020 */
[C---:B------:R-:W-:Y:S06]  /*baf10*/  HMMA.1688.F32.TF32 R36, R16.reuse, R98, R36 ;  /* 0x000000621024723c */ /* 0x040fec0000081024 */
[C---:B------:R-:W-:Y:S11]  /*baf20*/  HMMA.1688.F32.TF32 R32, R16.reuse, R94, R232 ;  /* 0x0000005e1020723c */ /* 0x040ff600000810e8 */
[----:B------:R-:W-:Y:S04]  /*baf30*/  STL.64 [R1+0x6b0], R12 ;  /* 0x0006b00c01007387 */ /* 0x000fe80000100a00 */
[----:B------:R1:W-:Y:S02]  /*baf40*/  STL.64 [R1+0x6b8], R14 ;  /* 0x0006b80e01007387 */ /* 0x0003e40000100a00 */
[C---:B-1----:R-:W-:Y:S02]  /*baf50*/  HMMA.1688.F32.TF32 R12, R16.reuse, R90, R200 ;  /* 0x0000005a100c723c */ /* 0x042fe400000810c8 */
[----:B------:R1:W-:Y:S04]  /*baf60*/  STL.64 [R1+0x6c0], R36 ;  /* 0x0006c02401007387 */ /* 0x0003e80000100a00 */
[C---:B------:R-:W-:Y:S01]  /*baf70*/  HMMA.1688.F32.TF32 R48, R16.reuse, R86, R48 ;  /* 0x000000561030723c */ /* 0x040fe20000081030 */
[----:B------:R2:W-:Y:S05]  /*baf80*/  STL.64 [R1+0x6c8], R38 ;  /* 0x0006c82601007387 */ /* 0x0005ea0000100a00 */
[----:B------:R-:W-:Y:S01]  /*baf90*/  HMMA.1688.F32.TF32 R64, R16, R206, R64 ;  /* 0x000000ce1040723c */ /* 0x000fe20000081040 */
[----:B-1----:R-:W3:Y:S04]  /*bafa0*/  LDL.LU R36, [R1+0x920] ;  /* 0x0009200001247983 */ /* 0x002ee80000300800 */
[----:B------:R1:W-:Y:S04]  /*bafb0*/  STL.64 [R1+0x6d0], R32 ;  /* 0x0006d02001007387 */ /* 0x0003e80000100a00 */
[----:B------:R4:W-:Y:S04]  /*bafc0*/  STL.64 [R1+0x6d8], R34 ;  /* 0x0006d82201007387 */ /* 0x0009e80000100a00 */
[----:B------:R-:W-:Y:S04]  /*bafd0*/  STL.64 [R1+0x6f0], R12 ;  /* 0x0006f00c01007387 */ /* 0x000fe80000100a00 */
[----:B------:R-:W-:Y:S04]  /*bafe0*/  STL.64 [R1+0x6f8], R14 ;  /* 0x0006f80e01007387 */ /* 0x000fe80000100a00 */
[----:B------:R-:W3:Y:S04]  /*baff0*/  LDL.LU R37, [R1+0x924] ;  /* 0x0009240001257983 */ /* 0x000ee80000300800 */
[----:B--2---:R-:W3:Y:S04]  /*bb000*/  LDL.LU R38, [R1+0x928] ;  /* 0x0009280001267983 */ /* 0x004ee80000300800 */
[----:B------:R-:W3:Y:S04]  /*bb010*/  LDL.LU R39, [R1+0x92c] ;  /* 0x00092c0001277983 */ /* 0x000ee80000300800 */
[----:B-1----:R-:W2:Y:S04]  /*bb020*/  LDL.LU R32, [R1+0x930] ;  /* 0x0009300001207983 */ /* 0x002ea80000300800 */
[----:B------:R-:W2:Y:S04]  /*bb030*/  LDL.LU R33, [R1+0x934] ;  /* 0x0009340001217983 */ /* 0x000ea80000300800 */
[----:B----4-:R-:W2:Y:S04]  /*bb040*/  LDL.LU R34, [R1+0x938] ;  /* 0x0009380001227983 */ /* 0x010ea80000300800 */
[----:B------:R-:W2:Y:S04]  /*bb050*/  LDL.LU R35, [R1+0x93c] ;  /* 0x00093c0001237983 */ /* 0x000ea80000300800 */
        /* <DEDUP_REMOVED lines=17> */
[----:B------:R-:W4:Y:S01]  /*bb170*/  LDL.LU R65, [R1+0x954] ;  /* 0x0009540001417983 */ /* 0x000f220000300800 */
[C---:B------:R-:W-:Y:S03]  /*bb180*/  HMMA.1688.F32.TF32 R76, R72.reuse, R142, R76 ;  /* 0x0000008e484c723c */ /* 0x040fe6000008104c */
[----:B------:R-:W-:Y:S03]  /*bb190*/  LDS R13, [R252+UR14+0x24500] ;  /* 0x0245000efc0d7984 */ /* 0x000fe60008000800 */
[C---:B------:R-:W-:Y:S01]  /*bb1a0*/  HMMA.1688.F32.TF32 R56, R72.reuse, R146, R56 ;  /* 0x000000924838723c */ /* 0x040fe20000081038 */
[----:B------:R-:W-:Y:S05]  /*bb1b0*/  LDS R15, [R252+UR14+0x26500] ;  /* 0x0265000efc0f7984 */ /* 0x000fea0008000800 */
        /* <DEDUP_REMOVED lines=18> */
[----:B------:R-:W-:Y:S01]  /*bb2e0*/  IMAD.MOV.U32 R66, RZ, RZ, R5 ;  /* 0x000000ffff427224 */ /* 0x000fe200078e0005 */
[----:B------:R-:W-:Y:S01]  /*bb2f0*/  MOV R202, R209 ;  /* 0x000000d100ca7202 */ /* 0x000fe20000000f00 */
[----:B------:R-:W-:Y:S01]  /*bb300*/  IMAD.MOV.U32 R67, RZ, RZ, R4 ;  /* 0x000000ffff437224 */ /* 0x000fe200078e0004 */
[----:B------:R-:W-:Y:S01]  /*bb310*/  MOV R250, R217 ;  /* 0x000000d900fa7202 */ /* 0x000fe20000000f00 */
[----:B------:R-:W-:-:S02]  /*bb320*/  IMAD.MOV.U32 R200, RZ, RZ, R213 ;  /* 0x000000ffffc87224 */ /* 0x000fc400078e00d5 */
[----:B------:R-:W-:Y:S01]  /*bb330*/  IMAD.MOV.U32 R236, RZ, RZ, R229 ;  /* 0x000000ffffec7224 */ /* 0x000fe200078e00e5 */
[----:B------:R-:W-:Y:S01]  /*bb340*/  MOV R238, R225 ;  /* 0x000000e100ee7202 */ /* 0x000fe20000000f00 */
[----:B------:R-:W-:Y:S02]  /*bb350*/  IMAD.MOV.U32 R237, RZ, RZ, R228 ;  /* 0x000000ffffed7224 */ /* 0x000fe400078e00e4 */
[----:B------:R-:W-:Y:S02]  /*bb360*/  IMAD.MOV.U32 R239, RZ, RZ, R224 ;  /* 0x000000ffffef7224 */ /* 0x000fe400078e00e0 */
[----:B------:R-:W-:Y:S02]  /*bb370*/  IMAD.MOV.U32 R201, RZ, RZ, R212 ;  /* 0x000000ffffc97224 */ /* 0x000fe400078e00d4 */
[----:B------:R-:W-:Y:S02]  /*bb380*/  IMAD.MOV.U32 R203, RZ, RZ, R208 ;  /* 0x000000ffffcb7224 */ /* 0x000fe400078e00d0 */
[----:B------:R-:W-:-:S02]  /*bb390*/  IMAD.MOV.U32 R248, RZ, RZ, R221 ;  /* 0x000000fffff87224 */ /* 0x000fc400078e00dd */
[----:B------:R-:W-:Y:S02]  /*bb3a0*/  IMAD.MOV.U32 R249, RZ, RZ, R220 ;  /* 0x000000fffff97224 */ /* 0x000fe400078e00dc */
[----:B------:R-:W-:Y:S01]  /*bb3b0*/  IMAD.MOV.U32 R251, RZ, RZ, R216 ;  /* 0x000000fffffb7224 */ /* 0x000fe200078e00d8 */
[----:B------:R-:W-:Y:S04]  /*bb3c0*/  STL.64 [R1+0x730], R68 ;  /* 0x0007304401007387 */ /* 0x000fe80000100a00 */
[----:B------:R1:W-:Y:S04]  /*bb3d0*/  STL.64 [R1+0x738], R70 ;  /* 0x0007384601007387 */ /* 0x0003e80000100a00 */
[----:B------:R-:W-:Y:S04]  /*bb3e0*/  STL.64 [R1+0xa00], R16 ;  /* 0x000a001001007387 */ /* 0x000fe80000100a00 */
[----:B------:R1:W-:Y:S02]  /*bb3f0*/  STL.64 [R1+0xa08], R18 ;  /* 0x000a081201007387 */ /* 0x0003e40000100a00 */
[C---:B-1----:R-:W-:Y:S02]  /*bb400*/  HMMA.1688.F32.TF32 R68, R244.reuse, R120, R236 ;  /* 0x00000078f444723c */ /* 0x042fe400000810ec */
        /* <DEDUP_REMOVED lines=140> */
[----:B------:R3:W-:Y:S08]  /*bbcd0*/  STL.64 [R1+0x8f8], R54 ;  /* 0x0008f83601007387 */ /* 0x0007f00000100a00 */
[----:B------:R-:W-:Y:S04]  /*bbce0*/  STL.64 [R1+0x9f0], R16 ;  /* 0x0009f01001007387 */ /* 0x000fe80000100a00 */
[----:B------:R-:W-:Y:S04]  /*bbcf0*/  STL.64 [R1+0x9f8], R18 ;  /* 0x0009f81201007387 */ /* 0x000fe80000100a00 */
[----:B------:R-:W-:Y:S04]  /*bbd00*/  LDS R16, [R3+UR14+0x24580] ;  /* 0x0245800e03107984 */ /* 0x000fe80008000800 */
[----:B------:R-:W-:Y:S04]  /*bbd10*/  LDS R18, [R3+UR14+0x26580] ;  /* 0x0265800e03127984 */ /* 0x000fe80008000800 */
[----:B------:R-:W-:Y:S04]  /*bbd20*/  LDS R17, [R252+UR14+0x24580] ;  /* 0x0245800efc117984 */ /* 0x000fe80008000800 */
[----:B------:R-:W2:Y:S01]  /*bbd30*/  LDS R19, [R252+UR14+0x26580] ;  /* 0x0265800efc137984 */ /* 0x000ea20008000800 */
        /* <DEDUP_REMOVED lines=12> */
[----:B---3--:R-:W-:Y:S03]  /*bbe00*/  HMMA.1688.F32.TF32 R52, R244, R214, R236 ;  /* 0x000000d6f434723c */ /* 0x008fe600000810ec */
[----:B------:R-:W-:Y:S04]  /*bbe10*/  LDS R236, [R3+UR14+0x30580] ;  /* 0x0305800e03ec7984 */ /* 0x000fe80008000800 */
[----:B------:R-:W-:Y:S04]  /*bbe20*/  LDS R238, [R3+UR14+0x32580] ;  /* 0x0325800e03ee7984 */ /* 0x000fe80008000800 */
[----:B------:R-:W-:Y:S04]  /*bbe30*/  LDS R237, [R252+UR14+0x30580] ;  /* 0x0305800efced7984 */ /* 0x000fe80008000800 */
[----:B------:R-:W-:Y:S09]  /*bbe40*/  LDS R239, [R252+UR14+0x32580] ;  /* 0x0325800efcef7984 */ /* 0x000ff20008000800 */
[----:B-1----:R-:W-:Y:S06]  /*bbe50*/  HMMA.1688.F32.TF32 R52, R12, R120, R52 ;  /* 0x000000780c34723c */ /* 0x002fec0000081034 */
[C---:B----4-:R-:W-:Y:S06]  /*bbe60*/  HMMA.1688.F32.TF32 R20, R244.reuse, R10, R20 ;  /* 0x0000000af414723c */ /* 0x050fec0000081014 */
[C---:B------:R-:W-:Y:S06]  /*bbe70*/  HMMA.1688.F32.TF32 R24, R244.reuse, R6, R24 ;  /* 0x00000006f418723c */ /* 0x040fec0000081018 */
[C---:B------:R-:W-:Y:S06]  /*bbe80*/  HMMA.1688.F32.TF32 R56, R244.reuse, R230, R56 ;  /* 0x000000e6f438723c */ /* 0x040fec0000081038 */
[C---:B--2---:R-:W-:Y:S06]  /*bbe90*/  HMMA.1688.F32.TF32 R28, R244.reuse, R222, R28 ;  /* 0x000000def41c723c */ /* 0x044fec000008101c */
        /* <DEDUP_REMOVED lines=52> */
[----:B------:R-:W-:-:S15]  /*bc1e0*/  HMMA.1688.F32.TF32 R36, R16, R98, R36 ;  /* 0x000000621024723c */ /* 0x000fde0000081024 */
[----:B------:R-:W-:-:S02]  /*bc1f0*/  NOP ;  /* 0x0000000000007918 */ /* 0x000fc40000000000 */
[----:B------:R-:W-:Y:S04]  /*bc200*/  STL.64 [R1+0x8d0], R12 ;  /* 0x0008d00c01007387 */ /* 0x000fe80000100a00 */
[----:B------:R1:W-:Y:S04]  /*bc210*/  STL.64 [R1+0x8d8], R14 ;  /* 0x0008d80e01007387 */ /* 0x0003e80000100a00 */
[----:B------:R-:W2:Y:S01]  /*bc220*/  LDL.LU R33, [R1+0xdb4] ;  /* 0x000db40001217983 */ /* 0x000ea20000300800 */
[----:B------:R-:W-:Y:S03]  /*bc230*/  HMMA.1688.F32.TF32 R20, R76, R130, R20 ;  /* 0x000000824c14723c */ /* 0x000fe60000081014 */
[----:B------:R-:W2:Y:S03]  /*bc240*/  LDL.LU R34, [R1+0xdb8] ;  /* 0x000db80001227983 */ /* 0x000ea60000300800 */
[----:B-1----:R-:W-:Y:S01]  /*bc250*/  HMMA.1688.F32.TF32 R12, R16, R94, R232 ;  /* 0x0000005e100c723c */ /* 0x002fe200000810e8 */
[----:B------:R-:W2:Y:S04]  /*bc260*/  LDL.LU R35, [R1+0xdbc] ;  /* 0x000dbc0001237983 */ /* 0x000ea80000300800 */
[----:B------:R-:W3:Y:S01]  /*bc270*/  LDL.LU R248, [R1+0xd80] ;  /* 0x000d800001f87983 */ /* 0x000ee20000300800 */
[C---:B------:R-:W-:Y:S03]  /*bc280*/  HMMA.1688.F32.TF32 R24, R76.reuse, R138, R24 ;  /* 0x0000008a4c18723c */ /* 0x040fe60000081018 */
[----:B------:R-:W3:Y:S03]  /*bc290*/  LDL.LU R249, [R1+0xd84] ;  /* 0x000d840001f97983 */ /* 0x000ee60000300800 */
[C---:B------:R-:W-:Y:S01]  /*bc2a0*/  HMMA.1688.F32.TF32 R56, R76.reuse, R142, R56 ;  /* 0x0000008e4c38723c */ /* 0x040fe20000081038 */
[----:B------:R-:W3:Y:S04]  /*bc2b0*/  LDL.LU R250, [R1+0xd88] ;  /* 0x000d880001fa7983 */ /* 0x000ee80000300800 */
[----:B------:R-:W3:Y:S01]  /*bc2c0*/  LDL.LU R251, [R1+0xd8c] ;  /* 0x000d8c0001fb7983 */ /* 0x000ee20000300800 */
[C---:B------:R-:W-:Y:S03]  /*bc2d0*/  HMMA.1688.F32.TF32 R72, R76.reuse, R146, R72 ;  /* 0x000000924c48723c */ /* 0x040fe60000081048 */
[----:B------:R-:W4:Y:S03]  /*bc2e0*/  LDL.LU R232, [R1+0xdc0] ;  /* 0x000dc00001e87983 */ /* 0x000f260000300800 */
[C---:B------:R-:W-:Y:S01]  /*bc2f0*/  HMMA.1688.F32.TF32 R28, R76.reuse, R150, R28 ;  /* 0x000000964c1c723c */ /* 0x040fe2000008101c */
[----:B------:R-:W-:Y:S05]  /*bc300*/  STL.64 [R1+0x930], R36 ;  /* 0x0009302401007387 */ /* 0x000fea0000100a00 */
[C---:B------:R-:W-:Y:S01]  /*bc310*/  HMMA.1688.F32.TF32 R40, R76.reuse, R154, R40 ;  /* 0x0000009a4c28723c */ /* 0x040fe20000081028 */
[----:B------:R-:W-:Y:S05]  /*bc320*/  STL.64 [R1+0x938], R38 ;  /* 0x0009382601007387 */ /* 0x000fea0000100a00 */
[C---:B------:R-:W-:Y:S01]  /*bc330*/  HMMA.1688.F32.TF32 R52, R76.reuse, R158, R52 ;  /* 0x0000009e4c34723c */ /* 0x040fe20000081034 */
[----:B------:R-:W-:Y:S05]  /*bc340*/  STL.64 [R1+0x980], R12 ;  /* 0x0009800c01007387 */ /* 0x000fea0000100a00 */
[----:B------:R-:W-:Y:S01]  /*bc350*/  HMMA.1688.F32.TF32 R76, R76, R162, R240 ;  /* 0x000000a24c4c723c */ /* 0x000fe200000810f0 */
[----:B------:R1:W-:Y:S04]  /*bc360*/  STL.64 [R1+0x988], R14 ;  /* 0x0009880e01007387 */ /* 0x0003e80000100a00 */
[----:B------:R-:W4:Y:S01]  /*bc370*/  LDL.LU R233, [R1+0xdc4] ;  /* 0x000dc40001e97983 */ /* 0x000f220000300800 */
[C---:B------:R-:W-:Y:S03]  /*bc380*/  HMMA.1688.F32.TF32 R48, R16.reuse, R86, R48 ;  /* 0x000000561030723c */ /* 0x040fe60000081030 */
[----:B------:R-:W4:Y:S03]  /*bc390*/  LDL.LU R234, [R1+0xdc8] ;  /* 0x000dc80001ea7983 */ /* 0x000f260000300800 */
[----:B-1----:R-:W-:Y:S01]  /*bc3a0*/  HMMA.1688.F32.TF32 R12, R16, R90, R196 ;  /* 0x0000005a100c723c */ /* 0x002fe200000810c4 */
[----:B------:R-:W4:Y:S04]  /*bc3b0*/  LDL.LU R235, [R1+0xdcc] ;  /* 0x000dcc0001eb7983 */ /* 0x000f280000300800 */
[----:B------:R-:W3:Y:S01]  /*bc3c0*/  LDL.LU R36, [R1+0xda0] ;  /* 0x000da00001247983 */ /* 0x000ee20000300800 */
[C---:B------:R-:W-:Y:S03]  /*bc3d0*/  HMMA.1688.F32.TF32 R20, R236.reuse, R164, R20 ;  /* 0x000000a4ec14723c */ /* 0x040fe60000081014 */
[----:B------:R-:W3:Y:S03]  /*bc3e0*/  LDL.LU R37, [R1+0xda4] ;  /* 0x000da40001257983 */ /* 0x000ee60000300800 */
[C---:B------:R-:W-:Y:S01]  /*bc3f0*/  HMMA.1688.F32.TF32 R24, R236.reuse, R168, R24 ;  /* 0x000000a8ec18723c */ /* 0x040fe20000081018 */
[----:B------:R-:W3:Y:S04]  /*bc400*/  LDL.LU R38, [R1+0xda8] ;  /* 0x000da80001267983 */ /* 0x000ee80000300800 */
[----:B------:R-:W3:Y:S01]  /*bc410*/  LDL.LU R39, [R1+0xdac] ;  /* 0x000dac0001277983 */ /* 0x000ee20000300800 */
        /* <DEDUP_REMOVED lines=9> */
[----:B------:R-:W-:Y:S01]  /*bc4b0*/  HMMA.1688.F32.TF32 R76, R236, R192, R76 ;  /* 0x000000c0ec4c723c */ /* 0x000fe2000008104c */
[----:B------:R-:W3:Y:S04]  /*bc4c0*/  LDL.LU R236, [R1+0xd90] ;  /* 0x000d900001ec7983 */ /* 0x000ee80000300800 */
[----:B------:R-:W3:Y:S04]  /*bc4d0*/  LDL.LU R237, [R1+0xd94] ;  /* 0x000d940001ed7983 */ /* 0x000ee80000300800 */
[----:B------:R-:W3:Y:S04]  /*bc4e0*/  LDL.LU R238, [R1+0xd98] ;  /* 0x000d980001ee7983 */ /* 0x000ee80000300800 */
[----:B------:R-:W3:Y:S04]  /*bc4f0*/  LDL.LU R239, [R1+0xd9c] ;  /* 0x000d9c0001ef7983 */ /* 0x000ee80000300800 */
[----:B------:R-:W3:Y:S04]  /*bc500*/  LDL.LU R196, [R1+0xdd0] ;  /* 0x000dd00001c47983 */ /* 0x000ee80000300800 */
[----:B------:R-:W-:Y:S04]  /*bc510*/  STL.64 [R1+0x960], R12 ;  /* 0x0009600c01007387 */ /* 0x000fe80000100a00 */
[----:B------:R-:W-:Y:S04]  /*bc520*/  STL.64 [R1+0x968], R14 ;  /* 0x0009680e01007387 */ /* 0x000fe80000100a00 */
        /* <DEDUP_REMOVED lines=24> */
[----:B------:R-:W-:-:S15]  /*bc6b0*/  HMMA.1688.F32.TF32 R16, R16, R62, R200 ;  /* 0x0000003e1010723c */ /* 0x000fde00000810c8 */
[----:B------:R-:W-:-:S08]  /*bc6c0*/  NOP ;  /* 0x0000000000007918 */ /* 0x000fd00000000000 */
[----:B------:R-:W-:Y:S04]  /*bc6d0*/  STL.64 [R1+0x9e0], R16 ;  /* 0x0009e01001007387 */ /* 0x000fe80000100a00 */
[----:B------:R-:W-:Y:S04]  /*bc6e0*/  STL.64 [R1+0x9e8], R18 ;  /* 0x0009e81201007387 */ /* 0x000fe80000100a00 */
[----:B------:R-:W-:Y:S04]  /*bc6f0*/  LDS R16, [R3+UR14+0x28600] ;  /* 0x0286000e03107984 */ /* 0x000fe80008000800 */
[----:B------:R-:W-:Y:S04]  /*bc700*/  LDS R18, [R3+UR14+0x2a600] ;  /* 0x02a6000e03127984 */ /* 0x000fe80008000800 */
[----:B------:R-:W-:Y:S04]  /*bc710*/  LDS R17, [R252+UR14+0x28600] ;  /* 0x0286000efc117984 */ /* 0x000fe80008000800 */
[----:B------:R-:W-:Y:S01]  /*bc720*/  LDS R19, [R252+UR14+0x2a600] ;  /* 0x02a6000efc137984 */ /* 0x000fe20008000800 */
[C---:B----4-:R-:W-:Y:S06]  /*bc730*/  HMMA.1688.F32.TF32 R200, R244.reuse, R218, R232 ;  /* 0x000000daf4c8723c */ /* 0x050fec00000810e8 */
[C---:B--2---:R-:W-:Y:S01]  /*bc740*/  HMMA.1688.F32.TF32 R232, R244.reuse, R214, R32 ;  /* 0x000000d6f4e8723c */ /* 0x044fe20000081020 */
[----:B------:R-:W-:Y:S04]  /*bc750*/  LDS R32, [R3+UR14+0x2c600] ;  /* 0x02c6000e03207984 */ /* 0x000fe80008000800 */
[----:B------:R-:W-:Y:S04]  /*bc760*/  LDS R34, [R3+UR14+0x2e600] ;  /* 0x02e6000e03227984 */ /* 0x000fe80008000800 */
[----:B------:R-:W-:Y:S01]  /*bc770*/  LDS R33, [R252+UR14+0x2c600] ;  /* 0x02c6000efc217984 */ /* 0x000fe20008000800 */
[----:B---3--:R-:W-:Y:S03]  /*bc780*/  HMMA.1688.F32.TF32 R36, R244, R10, R36 ;  /* 0x0000000af424723c */ /* 0x008fe60000081024 */
[----:B------:R-:W-:Y:S05]  /*bc790*/  LDS R35, [R252+UR14+0x2e600] ;  /* 0x02e6000efc237984 */ /* 0x000fea0008000800 */
[C---:B------:R-:W-:Y:S06]  /*bc7a0*/  HMMA.1688.F32.TF32 R200, R12.reuse, R116, R200 ;  /* 0x000000740cc8723c */ /* 0x040fec00000810c8 */
[----:B------:R-:W-:Y:S06]  /*bc7b0*/  HMMA.1688.F32.TF32 R232, R12, R120, R232 ;  /* 0x000000780ce8723c */ /* 0x000fec00000810e8 */
[C---:B-1----:R-:W-:Y:S01]  /*bc7c0*/  HMMA.1688.F32.TF32 R48, R244.reuse, R6, R236 ;  /* 0x00000006f430723c */ /* 0x042fe200000810ec */
[----:B------:R-:W-:Y:S04]  /*bc7d0*/  LDS R236, [R3+UR14+0x24600] ;  /* 0x0246000e03ec7984 */ /* 0x000fe80008000800 */
[----:B------:R-:W-:Y:S04]  /*bc7e0*/  LDS R238, [R3+UR14+0x26600] ;  /* 0x0266000e03ee7984 */ /* 0x000fe80008000800 */
[----:B------:R-:W-:Y:S04]  /*bc7f0*/  LDS R237, [R252+UR14+0x24600] ;  /* 0x0246000efced7984 */ /* 0x000fe80008000800 */
[----:B------:R-:W1:Y:S01]  /*bc800*/  LDS R239, [R252+UR14+0x26600] ;  /* 0x0266000efcef7984 */ /* 0x000e620008000800 */
[----:B------:R-:W-:Y:S06]  /*bc810*/  HMMA.1688.F32.TF32 R196, R244, R222, R196 ;  /* 0x000000def4c4723c */ /* 0x000fec00000810c4 */
[C---:B------:R-:W-:Y:S06]  /*bc820*/  HMMA.1688.F32.TF32 R36, R12.reuse, R44, R36 ;  /* 0x0000002c0c24723c */ /* 0x040fec0000081024 */
[----:B------:R-:W-:-:S12]  /*bc830*/  HMMA.1688.F32.TF32 R48, R12, R100, R48 ;  /* 0x000000640c30723c */ /* 0x000fd80000081030 */
[----:B------:R-:W-:Y:S06]  /*bc840*/  HMMA.1688.F32.TF32 R196, R12, R112, R196 ;  /* 0x000000700cc4723c */ /* 0x000fec00000810c4 */
[C---:B------:R-:W-:Y:S06]  /*bc850*/  HMMA.1688.F32.TF32 R64, R244.reuse, R230, R64 ;  /* 0x000000e6f440723c */ /* 0x040fec0000081040 */
[C---:B------:R-:W-:Y:S06]  /*bc860*/  HMMA.1688.F32.TF32 R68, R244.reuse, R226, R68 ;  /* 0x000000e2f444723c */ /* 0x040fec0000081044 */
[----:B------:R-:W-:-:S12]  /*bc870*/  HMMA.1688.F32.TF32 R244, R244, R210, R248 ;  /* 0x000000d2f4f4723c */ /* 0x000fd800000810f8 */
[C---:B------:R-:W-:Y:S06]  /*bc880*/  HMMA.1688.F32.TF32 R64, R12.reuse, R104, R64 ;  /* 0x000000680c40723c */ /* 0x040fec0000081040 */
[C---:B------:R-:W-:Y:S06]  /*bc890*/  HMMA.1688.F32.TF32 R68, R12.reuse, R108, R68 ;  /* 0x0000006c0c44723c */ /* 0x040fec0000081044 */
        /* <DEDUP_REMOVED lines=59> */
[----:B--2---:R-:W-:Y:S03]  /*bcc50*/  HMMA.1688.F32.TF32 R244, R16, R132, R20 ;  /* 0x0000008410f4723c */ /* 0x004fe60000081014 */
[----:B------:R-:W-:Y:S04]  /*bcc60*/  LDS R241, [R252+UR14+0x38600] ;  /* 0x0386000efcf17984 */ /* 0x000fe80008000800 */
[----:B------:R-:W2:Y:S01]  /*bcc70*/  LDS R243, [R252+UR14+0x3a600] ;  /* 0x03a6000efcf37984 */ /* 0x000ea20008000800 */
        /* <DEDUP_REMOVED lines=17> */
[----:B------:R-:W3:Y:S05]  /*bcd90*/  LDS R15, [R252+UR14+0x3e600] ;  /* 0x03e6000efc0f7984 */ /* 0x000eea0008000800 */
[C---:B------:R-:W-:Y:S06]  /*bcda0*/  HMMA.1688.F32.TF32 R72, R16.reuse, R88, R72 ;  /* 0x000000581048723c */ /* 0x040fec0000081048 */
[C---:B------:R-:W-:Y:S06]  /*bcdb0*/  HMMA.1688.F32.TF32 R28, R16.reuse, R84, R28 ;  /* 0x00000054101c723c */ /* 0x040fec000008101c */
[C---:B------:R-:W-:Y:S06]  /*bcdc0*/  HMMA.1688.F32.TF32 R40, R16.reuse, R204, R40 ;  /* 0x000000cc1028723c */ /* 0x040fec0000081028 */
[C---:B------:R-:W-:Y:S06]  /*bcdd0*/  HMMA.1688.F32.TF32 R52, R16.reuse, R80, R52 ;  /* 0x000000501034723c */ /* 0x040fec0000081034 */
[----:B------:R-:W-:Y:S06]  /*bcde0*/  HMMA.1688.F32.TF32 R76, R16, R60, R76 ;  /* 0x0000003c104c723c */ /* 0x000fec000008104c */
[----:B-1----:R-:W-:Y:S06]  /*bcdf0*/  HMMA.1688.F32.TF32 R16, R32, R134, R244 ;  /* 0x000000862010723c */ /* 0x002fec00000810f4 */
[C---:B--2---:R-:W-:Y:S06]  /*bce00*/  HMMA.1688.F32.TF32 R36, R240.reuse, R132, R36 ;  /* 0x00000084f024723c */ /* 0x044fec0000081024 */
[C---:B------:R-:W-:Y:S06]  /*bce10*/  HMMA.1688.F32.TF32 R48, R240.reuse, R96, R48 ;  /* 0x00000060f030723c */ /* 0x040fec0000081030 */
[C---:B------:R-:W-:Y:S06]  /*bce20*/  HMMA.1688.F32.TF32 R64, R240.reuse, R92, R64 ;  /* 0x0000005cf040723c */ /* 0x040fec0000081040 */
[C---:B------:R-:W-:Y:S01]  /*bce30*/  HMMA.1688.F32.TF32 R68, R240.reuse, R88, R68 ;  /* 0x00000058f044723c */ /* 0x040fe20000081044 */
[----:B------:R-:W-:Y:S05]  /*bce40*/  STL.64 [R1+0x840], R16 ;  /* 0x0008401001007387 */ /* 0x000fea0000100a00 */
[C---:B------:R-:W-:Y:S01]  /*bce50*/  HMMA.1688.F32.TF32 R196, R240.reuse, R84, R196 ;  /* 0x00000054f0c4723c */ /* 0x040fe200000810c4 */
[----:B------:R1:W-:Y:S05]  /*bce60*/  STL.64 [R1+0x848], R18 ;  /* 0x0008481201007387 */ /* 0x0003ea0000100a00 */
[C---:B------:R-:W-:Y:S06]  /*bce70*/  HMMA.1688.F32.TF32 R200, R240.reuse, R204, R200 ;  /* 0x000000ccf0c8723c */ /* 0x040fec00000810c8 */
[C---:B------:R-:W-:Y:S06]  /*bce80*/  HMMA.1688.F32.TF32 R232, R240.reuse, R80, R232 ;  /* 0x00000050f0e8723c */ /* 0x040fec00000810e8 */
[----:B------:R-:W-:Y:S06]  /*bce90*/  HMMA.1688.F32.TF32 R236, R240, R60, R236 ;  /* 0x0000003cf0ec723c */ /* 0x000fec00000810ec */
[C---:B------:R-:W-:Y:S06]  /*bcea0*/  HMMA.1688.F32.TF32 R240, R32.reuse, R98, R24 ;  /* 0x0000006220f0723c */ /* 0x040fec0000081018 */
[C---:B------:R-:W-:Y:S06]  /*bceb0*/  HMMA.1688.F32.TF32 R24, R32.reuse, R94, R56 ;  /* 0x0000005e2018723c */ /* 0x040fec0000081038 */
[C---:B-1----:R-:W-:Y:S11]  /*bcec0*/  HMMA.1688.F32.TF32 R16, R32.reuse, R90, R72 ;  /* 0x0000005a2010723c */ /* 0x042ff60000081048 */
[----:B------:R-:W-:Y:S04]  /*bced0*/  STL.64 [R1+0x800], R240 ;  /* 0x000800f001007387 */ /* 0x000fe80000100a00 */
[----:B------:R-:W-:Y:S04]  /*bcee0*/  STL.64 [R1+0x808], R242 ;  /* 0x000808f201007387 */ /* 0x000fe80000100a00 */
[----:B------:R-:W2:Y:S04]  /*bcef0*/  LDL.LU R248, [R1+0xe00] ;  /* 0x000e000001f87983 */ /* 0x000ea80000300800 */
[----:B------:R1:W-:Y:S01]  /*bcf00*/  STL.64 [R1+0x710], R24 ;  /* 0x0007101801007387 */ /* 0x0003e20000100a00 */
[C---:B------:R-:W-:Y:S03]  /*bcf10*/  HMMA.1688.F32.TF32 R28, R32.reuse, R86, R28 ;  /* 0x00000056201c723c */ /* 0x040fe6000008101c */
[----:B------:R4:W-:Y:S04]  /*bcf20*/  STL.64 [R1+0x718], R26 ;  /* 0x0007181a01007387 */ /* 0x0009e80000100a00 */
[----:B------:R-:W-:Y:S04]  /*bcf30*/  STL.64 [R1+0x6e0], R16 ;  /* 0x0006e01001007387 */ /* 0x000fe80000100a00 */
[----:B------:R-:W-:Y:S04]  /*bcf40*/  STL.64 [R1+0x6e8], R18 ;  /* 0x0006e81201007387 */ /* 0x000fe80000100a00 */
        /* <DEDUP_REMOVED lines=30> */
[----:B---3--:R-:W4:Y:S04]  /*bd130*/  LDL.LU R30, [R1+0xe78] ;  /* 0x000e7800011e7983 */ /* 0x008f280000300800 */
[----:B------:R-:W4:Y:S04]  /*bd140*/  LDL.LU R31, [R1+0xe7c] ;  /* 0x000e7c00011f7983 */ /* 0x000f280000300800 */
[----:B------:R1:W-:Y:S04]  /*bd150*/  STL.64 [R1+0x890], R40 ;  /* 0x0008902801007387 */ /* 0x0003e80000100a00 */
[----:B------:R3:W-:Y:S01]  /*bd160*/  STL.64 [R1+0x898], R42 ;  /* 0x0008982a01007387 */ /* 0x0007e20000100a00 */
[----:B------:R-:W-:Y:S03]  /*bd170*/  HMMA.1688.F32.TF32 R48, R12, R98, R48 ;  /* 0x000000620c30723c */ /* 0x000fe60000081030 */
[----:B------:R-:W-:Y:S04]  /*bd180*/  LDS R18, [R3+UR14+0x22680] ;  /* 0x0226800e03127984 */ /* 0x000fe80008000800 */
[----:B-1----:R-:W2:Y:S04]  /*bd190*/  LDL.LU R40, [R1+0xe20] ;  /* 0x000e200001287983 */ /* 0x002ea80000300800 */
[----:B------:R-:W2:Y:S04]  /*bd1a0*/  LDL.LU R41, [R1+0xe24] ;  /* 0x000e240001297983 */ /* 0x000ea80000300800 */
[----:B---3--:R-:W2:Y:S04]  /*bd1b0*/  LDL.LU R42, [R1+0xe28] ;  /* 0x000e2800012a7983 */ /* 0x008ea80000300800 */
[----:B------:R-:W2:Y:S04]  /*bd1c0*/  LDL.LU R43, [R1+0xe2c] ;  /* 0x000e2c00012b7983 */ /* 0x000ea80000300800 */
[----:B------:R-:W-:Y:S04]  /*bd1d0*/  STL.64 [R1+0x860], R52 ;  /* 0x0008603401007387 */ /* 0x000fe80000100a00 */
[----:B------:R1:W-:Y:S04]  /*bd1e0*/  STL.64 [R1+0x868], R54 ;  /* 0x0008683601007387 */ /* 0x0003e80000100a00 */
[----:B------:R-:W-:Y:S04]  /*bd1f0*/  LDS R17, [R252+UR14+0x20680] ;  /* 0x0206800efc117984 */ /* 0x000fe80008000800 */
[----:B------:R-:W3:Y:S01]  /*bd200*/  LDS R19, [R252+UR14+0x22680] ;  /* 0x0226800efc137984 */ /* 0x000ee20008000800 */
[----:B-1----:R-:W-:Y:S06]  /*bd210*/  HMMA.1688.F32.TF32 R52, R32, R62, R76 ;  /* 0x0000003e2034723c */ /* 0x002fec000008104c */
[C---:B------:R-:W-:Y:S06]  /*bd220*/  HMMA.1688.F32.TF32 R32, R12.reuse, R134, R36 ;  /* 0x000000860c20723c */ /* 0x040fec0000081024 */
        /* <DEDUP_REMOVED lines=12> */
[C---:B---3--:R-:W-:Y:S03]  /*bd2f0*/  HMMA.1688.F32.TF32 R36, R12.reuse, R206, R200 ;  /* 0x000000ce0c24723c */ /* 0x048fe600000810c8 */
[----:B------:R1:W-:Y:S03]  /*bd300*/  STL.64 [R1+0x468], R34 ;  /* 0x0004682201007387 */ /* 0x0003e60000100a00 */
[C---:B-1----:R-:W-:Y:S06]  /*bd310*/  HMMA.1688.F32.TF32 R32, R12.reuse, R82, R232 ;  /* 0x000000520c20723c */ /* 0x042fec00000810e8 */
[----:B------:R-:W-:Y:S02]  /*bd320*/  HMMA.1688.F32.TF32 R12, R12, R62, R236 ;  /* 0x0000003e0c0c723c */ /* 0x000fe400000810ec */
[----:B------:R-:W-:Y:S04]  /*bd330*/  STL.64 [R1+0x450], R48 ;  /* 0x0004503001007387 */ /* 0x000fe80000100a00 */
[----:B------:R2:W-:Y:S05]  /*bd340*/  STL.64 [R1+0x458], R50 ;  /* 0x0004583201007387 */ /* 0x0005ea0000100a00 */
[----:B------:R-:W-:Y:S04]  /*bd350*/  STL.64 [R1+0x430], R36 ;  /* 0x0004302401007387 */ /* 0x000fe80000100a00 */
[----:B------:R4:W-:Y:S04]  /*bd360*/  STL.64 [R1+0x438], R38 ;  /* 0x0004382601007387 */ /* 0x0009e80000100a00 */
[----:B------:R-:W-:Y:S04]  /*bd370*/  STL.64 [R1+0x80], R32 ;  /* 0x0000802001007387 */ /* 0x000fe80000100a00 */
[----:B------:R1:W-:Y:S04]  /*bd380*/  STL.64 [R1+0x88], R34 ;  /* 0x0000882201007387 */ /* 0x0003e80000100a00 */
[----:B------:R-:W-:Y:S04]  /*bd390*/  STL.64 [R1+0x60], R12 ;  /* 0x0000600c01007387 */ /* 0x000fe80000100a00 */
[----:B------:R-:W-:Y:S04]  /*bd3a0*/  STL.64 [R1+0x68], R14 ;  /* 0x0000680e01007387 */ /* 0x000fe80000100a00 */
[----:B------:R-:W3:Y:S04]  /*bd3b0*/  LDL.LU.64 R64, [R1+0x26b0] ;  /* 0x0026b00001407983 */ /* 0x000ee80000300a00 */
[----:B------:R-:W-:Y:S04]  /*bd3c0*/  LDS R12, [R3+UR14+0x24680] ;  /* 0x0246800e030c7984 */ /* 0x000fe80008000800 */
[----:B------:R-:W-:Y:S04]  /*bd3d0*/  LDS R14, [R3+UR14+0x26680] ;  /* 0x0266800e030e7984 */ /* 0x000fe80008000800 */
[----:B------:R-:W-:Y:S04]  /*bd3e0*/  LDS R13, [R252+UR14+0x24680] ;  /* 0x0246800efc0d7984 */ /* 0x000fe80008000800 */
[----:B------:R-:W3:Y:S01]  /*bd3f0*/  LDS R15, [R252+UR14+0x26680] ;  /* 0x0266800efc0f7984 */ /* 0x000ee20008000800 */
[C---:B--2---:R-:W-:Y:S06]  /*bd400*/  HMMA.1688.F32.TF32 R48, R20.reuse, R10, R40 ;  /* 0x0000000a1430723c */ /* 0x044fec0000081028 */
[C---:B------:R-:W-:Y:S01]  /*bd410*/  HMMA.1688.F32.TF32 R40, R20.reuse, R6, R72 ;  /* 0x000000061428723c */ /* 0x040fe20000081048 */
[----:B------:R-:W2:Y:S04]  /*bd420*/  LDL.LU.64 R74, [R1+0x26a8] ;  /* 0x0026a800014a7983 */ /* 0x000ea80000300a00 */
[----:B------:R-:W2:Y:S04]  /*bd430*/  LDL.LU.64 R72, [R1+0x26c0] ;  /* 0x0026c00001487983 */ /* 0x000ea80000300a00 */
[----:B------:R-:W2:Y:S04]  /*bd440*/  LDL.LU.64 R68, [R1+0x26b8] ;  /* 0x0026b80001447983 */ /* 0x000ea80000300a00 */
[----:B------:R-:W2:Y:S04]  /*bd450*/  LDL.LU.64 R70, [R1+0x26d0] ;  /* 0x0026d00001467983 */ /* 0x000ea80000300a00 */
[----:B------:R-:W2:Y:S01]  /*bd460*/  LDL.LU.64 R4, [R1+0x26c8] ;  /* 0x0026c80001047983 */ /* 0x000ea20000300a00 */
[C---:B----4-:R-:W-:Y:S03]  /*bd470*/  HMMA.1688.F32.TF32 R36, R20.reuse, R230, R28 ;  /* 0x000000e61424723c */ /* 0x050fe6000008101c */
[----:B------:R-:W4:Y:S03]  /*bd480*/  LDL.LU.64 R66, [R1+0x26e8] ;  /* 0x0026e80001427983 */ /* 0x000f260000300a00 */
[C---:B------:R-:W-:Y:S06]  /*bd490*/  HMMA.1688.F32.TF32 R28, R20.reuse, R222, R24 ;  /* 0x000000de141c723c */ /* 0x040fec0000081018 */
[C---:B-1----:R-:W-:Y:S06]  /*bd4a0*/  HMMA.1688.F32.TF32 R32, R20.reuse, R226, R56 ;  /* 0x000000e21420723c */ /* 0x042fec0000081038 */
        /* <DEDUP_REMOVED lines=13> */
[----:B------:R-:W-:Y:S01]  /*bd580*/  LDS R53, [R252+UR14+0x28680] ;  /* 0x0286800efc357984 */ /* 0x000fe20008000800 */
[----:B---3--:R-:W-:-:S02]  /*bd590*/  IADD3 R0, P0, R64, UR15, RZ ;  /* 0x0000000f40007c10 */ /* 0x008fc4000ff1e0ff */
[----:B--2---:R-:W-:-:S03]  /*bd5a0*/  IADD3 R2, P1, R74, UR15, RZ ;  /* 0x0000000f4a027c10 */ /* 0x004fc6000ff3e0ff */
[----:B------:R1:W-:Y:S01]  /*bd5b0*/  STL [R1+0xe44], R0 ;  /* 0x000e440001007387 */ /* 0x0003e20000100800 */
[----:B------:R-:W-:Y:S03]  /*bd5c0*/  HMMA.1688.F32.TF32 R48, R12, R46, R48 ;  /* 0x0000002e0c30723c */ /* 0x000fe60000081030 */
[----:B------:R-:W2:Y:S01]  /*bd5d0*/  LDS R55, [R252+UR14+0x2a680] ;  /* 0x02a6800efc377984 */ /* 0x000ea20008000800 */
[----:B-1----:R-:W-:-:S03]  /*bd5e0*/  IADD3.X R0, R65, UR7, RZ, P0, !PT ;  /* 0x0000000741007c10 */ /* 0x002fc600087fe4ff */
[----:B------:R-:W3:Y:S04]  /*bd5f0*/  LDL.LU.64 R64, [R1+0x26e0] ;  /* 0x0026e00001407983 */ /* 0x000ee80000300a00 */
[----:B------:R1:W-:Y:S04]  /*bd600*/  STL [R1+0xe24], R2 ;  /* 0x000e240201007387 */ /* 0x0003e80000100800 */
[----:B------:R4:W-:Y:S04]  /*bd610*/  STL [R1+0xe1c], R0 ;  /* 0x000e1c0001007387 */ /* 0x0009e80000100800 */
[----:B------:R-:W2:Y:S01]  /*bd620*/  LDL.LU.64 R58, [R1+0x26d8] ;  /* 0x0026d800013a7983 */ /* 0x000ea20000300a00 */
[----:B-1----:R-:W-:-:S02]  /*bd630*/  IADD3 R2, P0, R72, UR15, RZ ;  /* 0x0000000f48027c10 */ /* 0x002fc4000ff1e0ff */
[----:B----4-:R-:W-:-:S03]  /*bd640*/  IADD3.X R0, R75, UR7, RZ, P1, !PT ;  /* 0x000000074b007c10 */ /* 0x010fc60008ffe4ff */
[----:B------:R1:W-:Y:S04]  /*bd650*/  STL [R1+0xe28], R2 ;  /* 0x000e280201007387 */ /* 0x0003e80000100800 */
[----:B------:R4:W-:Y:S01]  /*bd660*/  STL [R1+0xe20], R0 ;  /* 0x000e200001007387 */ /* 0x0009e20000100800 */
[----:B-1----:R-:W-:Y:S02]  /*bd670*/  IADD3 R2, P1, R68, UR15, RZ ;  /* 0x0000000f44027c10 */ /* 0x002fe4000ff3e0ff */
[----:B----4-:R-:W-:Y:S02]  /*bd680*/  IADD3.X R0, R73, UR7, RZ, P0, !PT ;  /* 0x0000000749007c10 */ /* 0x010fe400087fe4ff */
[----:B------:R-:W4:Y:S01]  /*bd690*/  LDL.LU.64 R72, [R1+0x2700] ;  /* 0x0027000001487983 */ /* 0x000f220000300a00 */
[----:B------:R-:W-:-:S03]  /*bd6a0*/  IADD3 R56, P0, R70, UR15, RZ ;  /* 0x0000000f46387c10 */ /* 0x000fc6000ff1e0ff */
[----:B------:R1:W-:Y:S04]  /*bd6b0*/  STL [R1+0xdf0], R2 ;  /* 0x000df00201007387 */ /* 0x0003e80000100800 */
[----:B------:R1:W-:Y:S02]  /*bd6c0*/  STL [R1+0xde8], R0 ;  /* 0x000de80001007387 */ /* 0x0003e40000100800 */
[----:B-1----:R-:W-:Y:S02]  /*bd6d0*/  IADD3 R2, P2, R4, UR15, RZ ;  /* 0x0000000f04027c10 */ /* 0x002fe4000ff5e0ff */
[----:B------:R1:W-:Y:S01]  /*bd6e0*/  STL [R1+0xdf4], R56 ;  /* 0x000df43801007387 */ /* 0x0003e20000100800 */
[----:B------:R-:W-:-:S03]  /*bd6f0*/  IADD3.X R0, R69, UR7, RZ, P1, !PT ;  /* 0x0000000745007c10 */ /* 0x000fc60008ffe4ff */
[----:B------:R-:W4:Y:S04]  /*bd700*/  LDL.LU.64 R68, [R1+0x26f8] ;  /* 0x0026f80001447983 */ /* 0x000f280000300a00 */
[----:B------:R1:W-:Y:S04]  /*bd710*/  STL [R1+0xdf8], R2 ;  /* 0x000df80201007387 */ /* 0x0003e80000100800 */
[----:B------:R1:W-:Y:S04]  /*bd720*/  STL [R1+0xdec], R0 ;  /* 0x000dec0001007387 */ /* 0x0003e80000100800 */
[----:B-1----:R-:W4:Y:S01]  /*bd730*/  LDL.LU.64 R56, [R1+0x26f0] ;  /* 0x0026f00001387983 */ /* 0x002f220000300a00 */
[----:B------:R-:W-:-:S02]  /*bd740*/  IADD3.X R2, R71, UR7, RZ, P0, !PT ;  /* 0x0000000747027c10 */ /* 0x000fc400087fe4ff */
[----:B------:R-:W-:-:S03]  /*bd750*/  IADD3.X R0, R5, UR7, RZ, P2, !PT ;  /* 0x0000000705007c10 */ /* 0x000fc600097fe4ff */
[----:B------:R-:W-:Y:S04]  /*bd760*/  STL [R1+0xdd4], R2 ;  /* 0x000dd40201007387 */ /* 0x000fe80000100800 */
[----:B------:R-:W4:Y:S01]  /*bd770*/  LDL.LU.64 R4, [R1+0x2710] ;  /* 0x0027100001047983 */ /* 0x000f220000300a00 */
[----:B------:R-:W-:-:S03]  /*bd780*/  IADD3 R70, P0, R66, UR15, RZ ;  /* 0x0000000f42467c10 */ /* 0x000fc6000ff1e0ff */
[----:B------:R3:W-:Y:S04]  /*bd790*/  STL [R1+0xdd8], R0 ;  /* 0x000dd80001007387 */ /* 0x0007e80000100800 */
[----:B------:R-:W-:Y:S01]  /*bd7a0*/  STL [R1+0xddc], R70 ;  /* 0x000ddc4601007387 */ /* 0x000fe20000100800 */
[----:B---3--:R-:W-:-:S05]  /*bd7b0*/  IADD3 R0, P1, R64, UR15, RZ ;  /* 0x0000000f40007c10 */ /* 0x008fca000ff3e0ff */
[----:B------:R1:W-:Y:S01]  /*bd7c0*/  STL [R1+0xde0], R0 ;  /* 0x000de00001007387 */ /* 0x0003e20000100800 */
[----:B--2---:R-:W-:Y:S02]  /*bd7d0*/  IADD3 R2, P2, R58, UR15, RZ ;  /* 0x0000000f3a027c10 */ /* 0x004fe4000ff5e0ff */
[----:B-1----:R-:W-:-:S03]  /*bd7e0*/  IADD3.X R0, R67, UR7, RZ, P0, !PT ;  /* 0x0000000743007c10 */ /* 0x002fc600087fe4ff */
[----:B------:R1:W-:Y:S04]  /*bd7f0*/  STL [R1+0xde4], R2 ;  /* 0x000de40201007387 */ /* 0x0003e80000100800 */
[----:B------:R-:W2:Y:S01]  /*bd800*/  LDL.LU.64 R70, [R1+0x2708] ;  /* 0x0027080001467983 */ /* 0x000ea20000300a00 */
[----:B-1----:R-:W-:-:S03]  /*bd810*/  IADD3.X R2, R65, UR7, RZ, P1, !PT ;  /* 0x0000000741027c10 */ /* 0x002fc60008ffe4ff */
[----:B------:R1:W-:Y:S04]  /*bd820*/  STL [R1+0xda0], R0 ;  /* 0x000da00001007387 */ /* 0x0003e80000100800 */
[----:B------:R-:W3:Y:S04]  /*bd830*/  LDL.LU.64 R66, [R1+0x2720] ;  /* 0x0027200001427983 */ /* 0x000ee80000300a00 */
[----:B------:R4:W-:Y:S01]  /*bd840*/  STL [R1+0xda4], R2 ;  /* 0x000da40201007387 */ /* 0x0009e20000100800 */
[----:B-1----:R-:W-:-:S03]  /*bd850*/  IADD3.X R0, R59, UR7, RZ, P2, !PT ;  /* 0x000000073b007c10 */ /* 0x002fc600097fe4ff */
[----:B------:R-:W3:Y:S04]  /*bd860*/  LDL.LU.64 R64, [R1+0x2718] ;  /* 0x0027180001407983 */ /* 0x000ee80000300a00 */
[----:B------:R-:W3:Y:S01]  /*bd870*/  LDL.LU.64 R58, [R1+0x2728] ;  /* 0x00272800013a7983 */ /* 0x000ee20000300a00 */
[----:B----4-:R-:W-:-:S03]  /*bd880*/  IADD3 R2, P0, R72, UR15, RZ ;  /* 0x0000000f48027c10 */ /* 0x010fc6000ff1e0ff */
[----:B------:R1:W-:Y:S04]  /*bd890*/  STL [R1+0xda8], R0 ;  /* 0x000da80001007387 */ /* 0x0003e80000100800 */
[----:B------:R4:W-:Y:S01]  /*bd8a0*/  STL [R1+0xdac], R2 ;  /* 0x000dac0201007387 */ /* 0x0009e20000100800 */
[----:B-1----:R-:W-:Y:S02]  /*bd8b0*/  IADD3 R0, P1, R68, UR15, RZ ;  /* 0x0000000f44007c10 */ /* 0x002fe4000ff3e0ff */
[----:B----4-:R-:W-:-:S03]  /*bd8c0*/  IADD3.X R2, R73, UR7, RZ, P0, !PT ;  /* 0x0000000749027c10 */ /* 0x010fc600087fe4ff */
[----:B------:R1:W-:Y:S01]  /*bd8d0*/  STL [R1+0xdb0], R0 ;  /* 0x000db00001007387 */ /* 0x0003e20000100800 */
[----:B------:R-:W-:Y:S02]  /*bd8e0*/  IADD3 R74, P2, R56, UR15, RZ ;  /* 0x0000000f384a7c10 */ /* 0x000fe4000ff5e0ff */
[----:B-1----:R-:W-:-:S03]  /*bd8f0*/  IADD3.X R0, R69, UR7, RZ, P1, !PT ;  /* 0x0000000745007c10 */ /* 0x002fc60008ffe4ff */
[----:B------:R-:W-:Y:S04]  /*bd900*/  STL [R1+0xd78], R74 ;  /* 0x000d784a01007387 */ /* 0x000fe80000100800 */
[----:B------:R-:W4:Y:S04]  /*bd910*/  LDL.LU.64 R68, [R1+0x2740] ;  /* 0x0027400001447983 */ /* 0x000f280000300a00 */
[----:B------:R1:W-:Y:S04]  /*bd920*/  STL [R1+0xd6c], R2 ;  /* 0x000d6c0201007387 */ /* 0x0003e80000100800 */
[----:B------:R1:W-:Y:S02]  /*bd930*/  STL [R1+0xd70], R0 ;  /* 0x000d700001007387 */ /* 0x0003e40000100800 */
[----:B-1----:R-:W-:-:S02]  /*bd940*/  IADD3 R2, P0, R4, UR15, RZ ;  /* 0x0000000f04027c10 */ /* 0x002fc4000ff1e0ff */
[----:B------:R-:W-:Y:S02]  /*bd950*/  IADD3.X R0, R57, UR7, RZ, P2, !PT ;  /* 0x0000000739007c10 */ /* 0x000fe400097fe4ff */
[----:B------:R-:W4:Y:S04]  /*bd960*/  LDL.LU.64 R56, [R1+0x2738] ;  /* 0x0027380001387983 */ /* 0x000f280000300a00 */
[----:B------:R-:W-:Y:S04]  /*bd970*/  STL [R1+0xd7c], R2 ;  /* 0x000d7c0201007387 */ /* 0x000fe80000100800 */
[----:B------:R1:W-:Y:S02]  /*bd980*/  STL [R1+0xd74], R0 ;  /* 0x000d740001007387 */ /* 0x0003e40000100800 */
[----:B-1----:R-:W-:-:S02]  /*bd990*/  IADD3.X R0, R5, UR7, RZ, P0, !PT ;  /* 0x0000000705007c10 */ /* 0x002fc400087fe4ff */
[----:B------:R-:W4:Y:S01]  /*bd9a0*/  LDL.LU.64 R4, [R1+0x2730] ;  /* 0x0027300001047983 */ /* 0x000f220000300a00 */
        /* <DEDUP_REMOVED lines=9> */
[----:B--2---:R-:W-:Y:S01]  /*bda40*/  IADD3 R2, P1, R70, UR15, RZ ;  /* 0x0000000f46027c10 */ /* 0x004fe2000ff3e0ff */
[----:B------:R-:W-:Y:S02]  /*bda50*/  HMMA.1688.F32.TF32 R48, R52, R128, R48 ;  /* 0x000000803430723c */ /* 0x000fe40000081030 */
[----:B------:R-:W-:Y:S04]  /*bda60*/  LDS R19, [R252+UR14+0x2e680] ;  /* 0x02e6800efc137984 */ /* 0x000fe80008000800 */
[----:B------:R1:W-:Y:S01]  /*bda70*/  STL [R1+0xd60], R2 ;  /* 0x000d600201007387 */ /* 0x0003e20000100800 */
[----:B---3--:R-:W-:-:S03]  /*bda80*/  IADD3 R16, P0, R66, UR15, RZ ;  /* 0x0000000f42107c10 */ /* 0x008fc6000ff1e0ff */
[----:B------:R2:W-:Y:S04]  /*bda90*/  STL [R1+0xd58], R0 ;  /* 0x000d580001007387 */ /* 0x0005e80000100800 */
[----:B------:R-:W-:Y:S01]  /*bdaa0*/  STL [R1+0xd64], R16 ;  /* 0x000d641001007387 */ /* 0x000fe20000100800 */
[----:B-1----:R-:W-:Y:S01]  /*bdab0*/  IADD3 R2, P2, R64, UR15, RZ ;  /* 0x0000000f40027c10 */ /* 0x002fe2000ff5e0ff */
[----:B------:R-:W-:Y:S02]  /*bdac0*/  HMMA.1688.F32.TF32 R40, R52, R136, R40 ;  /* 0x000000883428723c */ /* 0x000fe40000081028 */
[----:B------:R-:W1:Y:S01]  /*bdad0*/  LDS R16, [R3+UR14+0x2c680] ;  /* 0x02c6800e03107984 */ /* 0x000e620008000800 */
[----:B--2---:R-:W-:-:S03]  /*bdae0*/  IADD3.X R0, R71, UR7, RZ, P1, !PT ;  /* 0x0000000747007c10 */ /* 0x004fc60008ffe4ff */
[----:B------:R-:W2:Y:S04]  /*bdaf0*/  LDL.LU.64 R70, [R1+0x2750] ;  /* 0x0027500001467983 */ /* 0x000ea80000300a00 */
[----:B------:R-:W-:Y:S04]  /*bdb00*/  STL [R1+0xd68], R2 ;  /* 0x000d680201007387 */ /* 0x000fe80000100800 */
[----:B------:R3:W-:Y:S02]  /*bdb10*/  STL [R1+0xd5c], R0 ;  /* 0x000d5c0001007387 */ /* 0x0007e40000100800 */
[----:B---3--:R-:W-:-:S02]  /*bdb20*/  IADD3.X R0, R67, UR7, RZ, P0, !PT ;  /* 0x0000000743007c10 */ /* 0x008fc400087fe4ff */
[----:B------:R-:W3:Y:S01]  /*bdb30*/  LDL.LU.64 R66, [R1+0x2748] ;  /* 0x0027480001427983 */ /* 0x000ee20000300a00 */
[----:B------:R-:W-:-:S03]  /*bdb40*/  IADD3.X R2, R65, UR7, RZ, P2, !PT ;  /* 0x0000000741027c10 */ /* 0x000fc600097fe4ff */
[----:B------:R1:W-:Y:S04]  /*bdb50*/  STL [R1+0xd2c], R0 ;  /* 0x000d2c0001007387 */ /* 0x0003e80000100800 */
[----:B------:R-:W3:Y:S01]  /*bdb60*/  LDL.LU.64 R64, [R1+0x2760] ;  /* 0x0027600001407983 */ /* 0x000ee20000300a00 */
[----:B-1----:R-:W-:-:S03]  /*bdb70*/  IADD3 R0, P0, R58, UR15, RZ ;  /* 0x0000000f3a007c10 */ /* 0x002fc6000ff1e0ff */
[----:B------:R1:W-:Y:S04]  /*bdb80*/  STL [R1+0xd30], R2 ;  /* 0x000d300201007387 */ /* 0x0003e80000100800 */
[----:B------:R4:W-:Y:S01]  /*bdb90*/  STL [R1+0xd34], R0 ;  /* 0x000d340001007387 */ /* 0x0009e20000100800 */
[----:B-1----:R-:W-:-:S03]  /*bdba0*/  IADD3.X R2, R59, UR7, RZ, P0, !PT ;  /* 0x000000073b027c10 */ /* 0x002fc600087fe4ff */
[----:B------:R-:W3:Y:S01]  /*bdbb0*/  LDL.LU.64 R58, [R1+0x2758] ;  /* 0x00275800013a7983 */ /* 0x000ee20000300a00 */
[----:B----4-:R-:W-:-:S03]  /*bdbc0*/  IADD3 R0, P0, R68, UR15, RZ ;  /* 0x0000000f44007c10 */ /* 0x010fc6000ff1e0ff */
[----:B------:R1:W-:Y:S04]  /*bdbd0*/  STL [R1+0xd00], R2 ;  /* 0x000d000201007387 */ /* 0x0003e80000100800 */
[----:B------:R4:W-:Y:S01]  /*bdbe0*/  STL [R1+0xd04], R0 ;  /* 0x000d040001007387 */ /* 0x0009e20000100800 */
[----:B-1----:R-:W-:-:S05]  /*bdbf0*/  IADD3 R2, P1, R56, UR15, RZ ;  /* 0x0000000f38027c10 */ /* 0x002fca000ff3e0ff */
[----:B------:R1:W-:Y:S01]  /*bdc00*/  STL [R1+0xd08], R2 ;  /* 0x000d080201007387 */ /* 0x0003e20000100800 */
[----:B----4-:R-:W-:Y:S02]  /*bdc10*/  IADD3 R0, P2, R4, UR15, RZ ;  /* 0x0000000f04007c10 */ /* 0x010fe4000ff5e0ff */
[----:B-1----:R-:W-:Y:S02]  /*bdc20*/  IADD3.X R2, R69, UR7, RZ, P0, !PT ;  /* 0x0000000745027c10 */ /* 0x002fe400087fe4ff */
[----:B------:R-:W4:Y:S04]  /*bdc30*/  LDL.LU.64 R68, [R1+0x2778] ;  /* 0x0027780001447983 */ /* 0x000f280000300a00 */
[----:B------:R1:W-:Y:S04]  /*bdc40*/  STL [R1+0xc58], R0 ;  /* 0x000c580001007387 */ /* 0x0003e80000100800 */
[----:B------:R-:W-:Y:S01]  /*bdc50*/  STL [R1+0xc4c], R2 ;  /* 0x000c4c0201007387 */ /* 0x000fe20000100800 */
[----:B-1----:R-:W-:-:S03]  /*bdc60*/  IADD3.X R0, R57, UR7, RZ, P1, !PT ;  /* 0x0000000739007c10 */ /* 0x002fc60008ffe4ff */
[----:B------:R-:W4:Y:S04]  /*bdc70*/  LDL.LU.64 R56, [R1+0x2770] ;  /* 0x0027700001387983 */ /* 0x000f280000300a00 */
[----:B------:R1:W-:Y:S02]  /*bdc80*/  STL [R1+0xc50], R0 ;  /* 0x000c500001007387 */ /* 0x0003e40000100800 */
[----:B-1----:R-:W-:Y:S02]  /*bdc90*/  IADD3.X R0, R5, UR7, RZ, P2, !PT ;  /* 0x0000000705007c10 */ /* 0x002fe400097fe4ff */
[----:B------:R-:W4:Y:S01]  /*bdca0*/  LDL.LU.64 R4, [R1+0x2768] ;  /* 0x0027680001047983 */ /* 0x000f220000300a00 */
[----:B--2---:R-:W-:-:S05]  /*bdcb0*/  IADD3 R2, P0, R70, UR15, RZ ;  /* 0x0000000f46027c10 */ /* 0x004fca000ff1e0ff */
[----:B------:R-:W-:Y:S04]  /*bdcc0*/  STL [R1+0xc5c], R2 ;  /* 0x000c5c0201007387 */ /* 0x000fe80000100800 */
[----:B------:R1:W-:Y:S04]  /*bdcd0*/  STL [R1+0xc54], R0 ;  /* 0x000c540001007387 */ /* 0x0003e80000100800 */
[----:B------:R-:W2:Y:S01]  /*bdce0*/  LDL.LU.64 R72, [R1+0x2790] ;  /* 0x0027900001487983 */ /* 0x000ea20000300a00 */
[----:B-1----:R-:W-:Y:S02]  /*bdcf0*/  IADD3.X R0, R71, UR7, RZ, P0, !PT ;  /* 0x0000000747007c10 */ /* 0x002fe400087fe4ff */
[----:B---3--:R-:W-:-:S05]  /*bdd00*/  IADD3 R2, P1, R66, UR15, RZ ;  /* 0x0000000f42027c10 */ /* 0x008fca000ff3e0ff */
[----:B------:R-:W-:Y:S01]  /*bdd10*/  STL [R1+0xb60], R2 ;  /* 0x000b600201007387 */ /* 0x000fe20000100800 */
[----:B------:R-:W-:-:S03]  /*bdd20*/  IADD3 R70, P0, R64, UR15, RZ ;  /* 0x0000000f40467c10 */ /* 0x000fc6000ff1e0ff */
[----:B------:R1:W-:Y:S04]  /*bdd30*/  STL [R1+0xb58], R0 ;  /* 0x000b580001007387 */ /* 0x0003e80000100800 */
[----:B------:R-:W-:Y:S01]  /*bdd40*/  STL [R1+0xb64], R70 ;  /* 0x000b644601007387 */ /* 0x000fe20000100800 */
[----:B-1----:R-:W-:-:S03]  /*bdd50*/  IADD3.X R0, R67, UR7, RZ, P1, !PT ;  /* 0x0000000743007c10 */ /* 0x002fc60008ffe4ff */
[----:B------:R-:W3:Y:S01]  /*bdd60*/  LDL.LU.64 R66, [R1+0x2788] ;  /* 0x0027880001427983 */ /* 0x000ee20000300a00 */
[----:B------:R-:W-:-:S05]  /*bdd70*/  IADD3 R2, P2, R58, UR15, RZ ;  /* 0x0000000f3a027c10 */ /* 0x000fca000ff5e0ff */
[----:B------:R1:W-:Y:S04]  /*bdd80*/  STL [R1+0xb68], R2 ;  /* 0x000b680201007387 */ /* 0x0003e80000100800 */
[----:B------:R1:W-:Y:S02]  /*bdd90*/  STL [R1+0xb5c], R0 ;  /* 0x000b5c0001007387 */ /* 0x0003e40000100800 */
[----:B-1----:R-:W-:Y:S02]  /*bdda0*/  IADD3.X R2, R65, UR7, RZ, P0, !PT ;  /* 0x0000000741027c10 */ /* 0x002fe400087fe4ff */
[----:B------:R-:W3:Y:S01]  /*bddb0*/  LDL.LU.64 R64, [R1+0x2780] ;  /* 0x0027800001407983 */ /* 0x000ee20000300a00 */
[----:B------:R-:W-:-:S03]  /*bddc0*/  IADD3.X R0, R59, UR7, RZ, P2, !PT ;  /* 0x000000073b007c10 */ /* 0x000fc600097fe4ff */
[----:B------:R-:W-:Y:S04]  /*bddd0*/  STL [R1+0xae4], R2 ;  /* 0x000ae40201007387 */ /* 0x000fe80000100800 */
[----:B------:R-:W3:Y:S04]  /*bdde0*/  LDL.LU.64 R58, [R1+0x27a0] ;  /* 0x0027a000013a7983 */ /* 0x000ee80000300a00 */
[----:B------:R1:W-:Y:S01]  /*bddf0*/  STL [R1+0xae8], R0 ;  /* 0x000ae80001007387 */ /* 0x0003e20000100800 */
[----:B----4-:R-:W-:-:S05]  /*bde00*/  IADD3 R70, P0, R68, UR15, RZ ;  /* 0x0000000f44467c10 */ /* 0x010fca000ff1e0ff */
[----:B------:R-:W-:Y:S01]  /*bde10*/  STL [R1+0xaec], R70 ;  /* 0x000aec4601007387 */ /* 0x000fe20000100800 */
[----:B-1----:R-:W-:-:S05]  /*bde20*/  IADD3 R0, P1, R56, UR15, RZ ;  /* 0x0000000f38007c10 */ /* 0x002fca000ff3e0ff */
[----:B------:R1:W-:Y:S01]  /*bde30*/  STL [R1+0xb00], R0 ;  /* 0x000b000001007387 */ /* 0x0003e20000100800 */
[----:B------:R-:W-:Y:S02]  /*bde40*/  IADD3 R2, P2, R4, UR15, RZ ;  /* 0x0000000f04027c10 */ /* 0x000fe4000ff5e0ff */
[----:B-1----:R-:W-:-:S03]  /*bde50*/  IADD3.X R0, R69, UR7, RZ, P0, !PT ;  /* 0x0000000745007c10 */ /* 0x002fc600087fe4ff */
[----:B------:R1:W-:Y:S04]  /*bde60*/  STL [R1+0xb04], R2 ;  /* 0x000b040201007387 */ /* 0x0003e80000100800 */
[----:B------:R-:W4:Y:S01]  /*bde70*/  LDL.LU.64 R70, [R1+0x2798] ;  /* 0x0027980001467983 */ /* 0x000f220000300a00 */
[----:B-1----:R-:W-:-:S03]  /*bde80*/  IADD3.X R2, R57, UR7, RZ, P1, !PT ;  /* 0x0000000739027c10 */ /* 0x002fc60008ffe4ff */
[----:B------:R1:W-:Y:S04]  /*bde90*/  STL [R1+0xad0], R0 ;  /* 0x000ad00001007387 */ /* 0x0003e80000100800 */
[----:B------:R-:W4:Y:S04]  /*bdea0*/  LDL.LU.64 R68, [R1+0x27b0] ;  /* 0x0027b00001447983 */ /* 0x000f280000300a00 */
[----:B------:R2:W-:Y:S04]  /*bdeb0*/  STL [R1+0xad4], R2 ;  /* 0x000ad40201007387 */ /* 0x0005e80000100800 */
[----:B------:R-:W4:Y:S01]  /*bdec0*/  LDL.LU.64 R56, [R1+0x27a8] ;  /* 0x0027a80001387983 */ /* 0x000f220000300a00 */
[----:B-1----:R-:W-:-:S03]  /*bded0*/  IADD3.X R0, R5, UR7, RZ, P2, !PT ;  /* 0x0000000705007c10 */ /* 0x002fc600097fe4ff */
[----:B------:R-:W4:Y:S04]  /*bdee0*/  LDL.LU.64 R4, [R1+0x27b8] ;  /* 0x0027b80001047983 */ /* 0x000f280000300a00 */
[----:B------:R3:W-:Y:S01]  /*bdef0*/  STL [R1+0xad8], R0 ;  /* 0x000ad80001007387 */ /* 0x0007e20000100800 */
        /* <DEDUP_REMOVED lines=8> */
[----:B--2---:R-:W-:-:S02]  /*bdf80*/  IADD3 R2, P0, R72, UR15, RZ ;  /* 0x0000000f48027c10 */ /* 0x004fc4000ff1e0ff */
[----:B---3--:R-:W-:-:S03]  /*bdf90*/  IADD3 R0, P1, R66, UR15, RZ ;  /* 0x0000000f42007c10 */ /* 0x008fc6000ff3e0ff */
[----:B------:R1:W-:Y:S04]  /*bdfa0*/  STL [R1+0xadc], R2 ;  /* 0x000adc0201007387 */ /* 0x0003e80000100800 */
[----:B------:R2:W-:Y:S01]  /*bdfb0*/  STL [R1+0xae0], R0 ;  /* 0x000ae00001007387 */ /* 0x0005e20000100800 */
[----:B------:R-:W-:Y:S01]  /*bdfc0*/  IADD3 R74, P2, R64, UR15, RZ ;  /* 0x0000000f404a7c10 */ /* 0x000fe2000ff5e0ff */
[----:B------:R-:W-:Y:S01]  /*bdfd0*/  HMMA.1688.F32.TF32 R48, R16, R130, R48 ;  /* 0x000000821030723c */ /* 0x000fe20000081030 */
[----:B-1----:R-:W-:Y:S01]  /*bdfe0*/  IADD3.X R2, R73, UR7, RZ, P0, !PT ;  /* 0x0000000749027c10 */ /* 0x002fe200087fe4ff */
[----:B------:R-:W-:Y:S01]  /*bdff0*/  LDS R15, [R252+UR14+0x32680] ;  /* 0x0326800efc0f7984 */ /* 0x000fe20008000800 */
[----:B--2---:R-:W-:-:S03]  /*be000*/  IADD3.X R0, R67, UR7, RZ, P1, !PT ;  /* 0x0000000743007c10 */ /* 0x004fc60008ffe4ff */
[----:B------:R-:W-:Y:S04]  /*be010*/  STL [R1+0x990], R74 ;  /* 0x0009904a01007387 */ /* 0x000fe80000100800 */
[----:B------:R-:W2:Y:S04]  /*be020*/  LDL.LU.64 R66, [R1+0x27d0] ;  /* 0x0027d00001427983 */ /* 0x000ea80000300a00 */
[----:B------:R1:W-:Y:S04]  /*be030*/  STL [R1+0x954], R2 ;  /* 0x0009540201007387 */ /* 0x0003e80000100800 */
[----:B------:R3:W-:Y:S01]  /*be040*/  STL [R1+0x958], R0 ;  /* 0x0009580001007387 */ /* 0x0007e20000100800 */
[----:B-1----:R-:W-:-:S02]  /*be050*/  IADD3 R2, P0, R58, UR15, RZ ;  /* 0x0000000f3a027c10 */ /* 0x002fc4000ff1e0ff */
[----:B---3--:R-:W-:Y:S02]  /*be060*/  IADD3.X R0, R65, UR7, RZ, P2, !PT ;  /* 0x0000000741007c10 */ /* 0x008fe400097fe4ff */
[----:B------:R-:W3:Y:S04]  /*be070*/  LDL.LU.64 R64, [R1+0x27c8] ;  /* 0x0027c80001407983 */ /* 0x000ee80000300a00 */
[----:B------:R-:W-:Y:S04]  /*be080*/  STL [R1+0x994], R2 ;  /* 0x0009940201007387 */ /* 0x000fe80000100800 */
[----:B------:R1:W-:Y:S02]  /*be090*/  STL [R1+0x95c], R0 ;  /* 0x00095c0001007387 */ /* 0x0003e40000100800 */
[----:B-1----:R-:W-:-:S02]  /*be0a0*/  IADD3.X R0, R59, UR7, RZ, P0, !PT ;  /* 0x000000073b007c10 */ /* 0x002fc400087fe4ff */
[----:B------:R-:W3:Y:S01]  /*be0b0*/  LDL.LU.64 R58, [R1+0x27c0] ;  /* 0x0027c000013a7983 */ /* 0x000ee20000300a00 */
[----:B----4-:R-:W-:-:S05]  /*be0c0*/  IADD3 R2, P1, R70, UR15, RZ ;  /* 0x0000000f46027c10 */ /* 0x010fca000ff3e0ff */
[----:B------:R1:W-:Y:S04]  /*be0d0*/  STL [R1+0x948], R2 ;  /* 0x0009480201007387 */ /* 0x0003e80000100800 */
[----:B------:R4:W-:Y:S01]  /*be0e0*/  STL [R1+0x940], R0 ;  /* 0x0009400001007387 */ /* 0x0009e20000100800 */
[----:B------:R-:W-:-:S05]  /*be0f0*/  IADD3 R12, P0, R68, UR15, RZ ;  /* 0x0000000f440c7c10 */ /* 0x000fca000ff1e0ff */
[----:B------:R-:W-:Y:S01]  /*be100*/  STL [R1+0x94c], R12 ;  /* 0x00094c0c01007387 */ /* 0x000fe20000100800 */
[----:B-1----:R-:W-:Y:S01]  /*be110*/  IADD3 R2, P2, R56, UR15, RZ ;  /* 0x0000000f38027c10 */ /* 0x002fe2000ff5e0ff */
[----:B------:R-:W-:Y:S01]  /*be120*/  HMMA.1688.F32.TF32 R40, R16, R138, R40 ;  /* 0x0000008a1028723c */ /* 0x000fe20000081028 */
[----:B----4-:R-:W-:Y:S01]  /*be130*/  IADD3.X R0, R71, UR7, RZ, P1, !PT ;  /* 0x0000000747007c10 */ /* 0x010fe20008ffe4ff */
[----:B------:R-:W1:Y:S04]  /*be140*/  LDS R12, [R3+UR14+0x30680] ;  /* 0x0306800e030c7984 */ /* 0x000e680008000800 */
[----:B------:R-:W4:Y:S04]  /*be150*/  LDL.LU.64 R70, [R1+0x27e0] ;  /* 0x0027e00001467983 */ /* 0x000f280000300a00 */
[----:B------:R-:W-:Y:S04]  /*be160*/  STL [R1+0x950], R2 ;  /* 0x0009500201007387 */ /* 0x000fe80000100800 */
[----:B------:R1:W-:Y:S02]  /*be170*/  STL [R1+0x944], R0 ;  /* 0x0009440001007387 */ /* 0x0003e40000100800 */
[----:B-1----:R-:W-:-:S02]  /*be180*/  IADD3.X R0, R69, UR7, RZ, P0, !PT ;  /* 0x0000000745007c10 */ /* 0x002fc400087fe4ff */
[----:B------:R-:W4:Y:S01]  /*be190*/  LDL.LU.64 R68, [R1+0x27d8] ;  /* 0x0027d80001447983 */ /* 0x000f220000300a00 */
[----:B------:R-:W-:-:S03]  /*be1a0*/  IADD3.X R2, R57, UR7, RZ, P2, !PT ;  /* 0x0000000739027c10 */ /* 0x000fc600097fe4ff */
[----:B------:R1:W-:Y:S04]  /*be1b0*/  STL [R1+0x924], R0 ;  /* 0x0009240001007387 */ /* 0x0003e80000100800 */
[----:B------:R-:W4:Y:S01]  /*be1c0*/  LDL.LU.64 R56, [R1+0x27f0] ;  /* 0x0027f00001387983 */ /* 0x000f220000300a00 */
[----:B-1----:R-:W-:-:S03]  /*be1d0*/  IADD3 R0, P0, R4, UR15, RZ ;  /* 0x0000000f04007c10 */ /* 0x002fc6000ff1e0ff */
[----:B------:R1:W-:Y:S04]  /*be1e0*/  STL [R1+0x928], R2 ;  /* 0x0009280201007387 */ /* 0x0003e80000100800 */
[----:B------:R2:W-:Y:S01]  /*be1f0*/  STL [R1+0x92c], R0 ;  /* 0x00092c0001007387 */ /* 0x0005e20000100800 */
[----:B-1----:R-:W-:-:S03]  /*be200*/  IADD3.X R2, R5, UR7, RZ, P0, !PT ;  /* 0x0000000705027c10 */ /* 0x002fc600087fe4ff */
[----:B------:R-:W4:Y:S04]  /*be210*/  LDL.LU.64 R4, [R1+0x27e8] ;  /* 0x0027e80001047983 */ /* 0x000f280000300a00 */
[----:B------:R3:W-:Y:S01]  /*be220*/  STL [R1+0x918], R2 ;  /* 0x0009180201007387 */ /* 0x0007e20000100800 */
[----:B--2---:R-:W-:-:S05]  /*be230*/  IADD3 R0, P0, R66, UR15, RZ ;  /* 0x0000000f42007c10 */ /* 0x004fca000ff1e0ff */
[----:B------:R-:W-:Y:S01]  /*be240*/  STL [R1+0x91c], R0 ;  /* 0x00091c0001007387 */ /* 0x000fe20000100800 */
[----:B---3--:R-:W-:-:S05]  /*be250*/  IADD3 R2, P1, R64, UR15, RZ ;  /* 0x0000000f40027c10 */ /* 0x008fca000ff3e0ff */
[----:B------:R1:W-:Y:S02]  /*be260*/  STL [R1+0x920], R2 ;  /* 0x0009200201007387 */ /* 0x0003e40000100800 */
[----:B-1----:R-:W-:Y:S02]  /*be270*/  IADD3.X R2, R67, UR7, RZ, P0, !PT ;  /* 0x0000000743027c10 */ /* 0x002fe400087fe4ff */
[----:B------:R-:W2:Y:S01]  /*be280*/  LDL.LU.64 R66, [R1+0x2800] ;  /* 0x0028000001427983 */ /* 0x000ea20000300a00 */
[----:B------:R-:W-:-:S05]  /*be290*/  IADD3 R0, P2, R58, UR15, RZ ;  /* 0x0000000f3a007c10 */ /* 0x000fca000ff5e0ff */
[----:B------:R1:W-:Y:S04]  /*be2a0*/  STL [R1+0x910], R0 ;  /* 0x0009100001007387 */ /* 0x0003e80000100800 */
[----:B------:R-:W-:Y:S01]  /*be2b0*/  STL [R1+0x904], R2 ;  /* 0x0009040201007387 */ /* 0x000fe20000100800 */
[----:B-1----:R-:W-:-:S03]  /*be2c0*/  IADD3.X R0, R65, UR7, RZ, P1, !PT ;  /* 0x0000000741007c10 */ /* 0x002fc60008ffe4ff */
[----:B------:R-:W3:Y:S04]  /*be2d0*/  LDL.LU.64 R64, [R1+0x2808] ;  /* 0x0028080001407983 */ /* 0x000ee80000300a00 */
[----:B------:R1:W-:Y:S02]  /*be2e0*/  STL [R1+0x908], R0 ;  /* 0x0009080001007387 */ /* 0x0003e40000100800 */
[----:B-1----:R-:W-:Y:S02]  /*be2f0*/  IADD3.X R0, R59, UR7, RZ, P2, !PT ;  /* 0x000000073b007c10 */ /* 0x002fe400097fe4ff */
[----:B------:R-:W3:Y:S01]  /*be300*/  LDL.LU.64 R58, [R1+0x27f8] ;  /* 0x0027f800013a7983 */ /* 0x000ee20000300a00 */
[----:B----4-:R-:W-:-:S05]  /*be310*/  IADD3 R2, P0, R70, UR15, RZ ;  /* 0x0000000f46027c10 */ /* 0x010fca000ff1e0ff */
[----:B------:R1:W-:Y:S04]  /*be320*/  STL [R1+0x914], R2 ;  /* 0x0009140201007387 */ /* 0x0003e80000100800 */
[----:B------:R4:W-:Y:S04]  /*be330*/  STL [R1+0x90c], R0 ;  /* 0x00090c0001007387 */ /* 0x0009e80000100800 */
[----:B------:R-:W3:Y:S01]  /*be340*/  LDL.LU.64 R72, [R1+0x2820] ;  /* 0x0028200001487983 */ /* 0x000ee20000300a00 */
[----:B-1----:R-:W-:Y:S02]  /*be350*/  IADD3 R2, P1, R68, UR15, RZ ;  /* 0x0000000f44027c10 */ /* 0x002fe4000ff3e0ff */
[----:B----4-:R-:W-:-:S03]  /*be360*/  IADD3.X R0, R71, UR7, RZ, P0, !PT ;  /* 0x0000000747007c10 */ /* 0x010fc600087fe4ff */
[----:B------:R-:W-:Y:S01]  /*be370*/  STL [R1+0x8c8], R2 ;  /* 0x0008c80201007387 */ /* 0x000fe20000100800 */
[----:B------:R-:W-:-:S03]  /*be380*/  IADD3 R70, P0, R56, UR15, RZ ;  /* 0x0000000f38467c10 */ /* 0x000fc6000ff1e0ff */
[----:B------:R1:W-:Y:S04]  /*be390*/  STL [R1+0x8c0], R0 ;  /* 0x0008c00001007387 */ /* 0x0003e80000100800 */
[----:B------:R-:W-:Y:S01]  /*be3a0*/  STL [R1+0x8cc], R70 ;  /* 0x0008cc4601007387 */ /* 0x000fe20000100800 */
[----:B-1----:R-:W-:-:S03]  /*be3b0*/  IADD3.X R0, R69, UR7, RZ, P1, !PT ;  /* 0x0000000745007c10 */ /* 0x002fc60008ffe4ff */
[----:B------:R-:W4:Y:S01]  /*be3c0*/  LDL.LU.64 R68, [R1+0x2818] ;  /* 0x0028180001447983 */ /* 0x000f220000300a00 */
[----:B------:R-:W-:-:S05]  /*be3d0*/  IADD3 R2, P2, R4, UR15, RZ ;  /* 0x0000000f04027c10 */ /* 0x000fca000ff5e0ff */
[----:B------:R1:W-:Y:S04]  /*be3e0*/  STL [R1+0x900], R2 ;  /* 0x0009000201007387 */ /* 0x0003e80000100800 */
[----:B------:R1:W-:Y:S02]  /*be3f0*/  STL [R1+0x8c4], R0 ;  /* 0x0008c40001007387 */ /* 0x0003e40000100800 */
[----:B-1----:R-:W-:Y:S02]  /*be400*/  IADD3.X R2, R57, UR7, RZ, P0, !PT ;  /* 0x0000000739027c10 */ /* 0x002fe400087fe4ff */
[----:B------:R-:W4:Y:S01]  /*be410*/  LDL.LU.64 R56, [R1+0x2810] ;  /* 0x0028100001387983 */ /* 0x000f220000300a00 */
[----:B------:R-:W-:-:S03]  /*be420*/  IADD3.X R0, R5, UR7, RZ, P2, !PT ;  /* 0x0000000705007c10 */ /* 0x000fc600097fe4ff */
[----:B------:R-:W-:Y:S04]  /*be430*/  STL [R1+0x81c], R2 ;  /* 0x00081c0201007387 */ /* 0x000fe80000100800 */
[----:B------:R-:W4:Y:S04]  /*be440*/  LDL.LU.64 R4, [R1+0x2830] ;  /* 0x0028300001047983 */ /* 0x000f280000300a00 */
[----:B------:R3:W-:Y:S01]  /*be450*/  STL [R1+0x820], R0 ;  /* 0x0008200001007387 */ /* 0x0007e20000100800 */
[----:B--2---:R-:W-:-:S05]  /*be460*/  IADD3 R70, P0, R66, UR15, RZ ;  /* 0x0000000f42467c10 */ /* 0x004fca000ff1e0ff */
[----:B------:R-:W-:Y:S01]  /*be470*/  STL [R1+0x824], R70 ;  /* 0x0008244601007387 */ /* 0x000fe20000100800 */
[----:B---3--:R-:W-:-:S05]  /*be480*/  IADD3 R0, P1, R64, UR15, RZ ;  /* 0x0000000f40007c10 */ /* 0x008fca000ff3e0ff */
[----:B------:R1:W-:Y:S01]  /*be490*/  STL [R1+0x828], R0 ;  /* 0x0008280001007387 */ /* 0x0003e20000100800 */
[----:B------:R-:W-:Y:S02]  /*be4a0*/  IADD3 R2, P2, R58, UR15, RZ ;  /* 0x0000000f3a027c10 */ /* 0x000fe4000ff5e0ff */
[----:B-1----:R-:W-:-:S03]  /*be4b0*/  IADD3.X R0, R67, UR7, RZ, P0, !PT ;  /* 0x0000000743007c10 */ /* 0x002fc600087fe4ff */
[----:B------:R1:W-:Y:S04]  /*be4c0*/  STL [R1+0x82c], R2 ;  /* 0x00082c0201007387 */ /* 0x0003e80000100800 */
[----:B------:R-:W2:Y:S01]  /*be4d0*/  LDL.LU.64 R70, [R1+0x2828] ;  /* 0x0028280001467983 */ /* 0x000ea20000300a00 */
[----:B-1----:R-:W-:-:S03]  /*be4e0*/  IADD3.X R2, R65, UR7, RZ, P1, !PT ;  /* 0x0000000741027c10 */ /* 0x002fc60008ffe4ff */
[----:B------:R1:W-:Y:S04]  /*be4f0*/  STL [R1+0x7f8], R0 ;  /* 0x0007f80001007387 */ /* 0x0003e80000100800 */
[----:B------:R-:W3:Y:S04]  /*be500*/  LDL.LU.64 R66, [R1+0x2840] ;  /* 0x0028400001427983 */ /* 0x000ee80000300a00 */
[----:B------:R1:W-:Y:S02]  /*be510*/  STL [R1+0x7fc], R2 ;  /* 0x0007fc0201007387 */ /* 0x0003e40000100800 */
[----:B-1----:R-:W-:-:S02]  /*be520*/  IADD3.X R0, R59, UR7, RZ, P2, !PT ;  /* 0x000000073b007c10 */ /* 0x002fc400097fe4ff */
[----:B------:R-:W3:Y:S04]  /*be530*/  LDL.LU.64 R64, [R1+0x2838] ;  /* 0x0028380001407983 */ /* 0x000ee80000300a00 */
[----:B------:R-:W3:Y:S01]  /*be540*/  LDL.LU.64 R58, [R1+0x2848] ;  /* 0x00284800013a7983 */ /* 0x000ee20000300a00 */
[----:B------:R-:W-:-:S03]  /*be550*/  IADD3 R2, P0, R72, UR15, RZ ;  /* 0x0000000f48027c10 */ /* 0x000fc6000ff1e0ff */
[----:B------:R4:W-:Y:S04]  /*be560*/  STL [R1+0x810], R0 ;  /* 0x0008100001007387 */ /* 0x0009e80000100800 */
[----:B------:R1:W-:Y:S01]  /*be570*/  STL [R1+0x814], R2 ;  /* 0x0008140201007387 */ /* 0x0003e20000100800 */
[----:B----4-:R-:W-:Y:S02]  /*be580*/  IADD3 R0, P1, R68, UR15, RZ ;  /* 0x0000000f44007c10 */ /* 0x010fe4000ff3e0ff */
[----:B-1----:R-:W-:-:S03]  /*be590*/  IADD3.X R2, R73, UR7, RZ, P0, !PT ;  /* 0x0000000749027c10 */ /* 0x002fc600087fe4ff */
        /* <DEDUP_REMOVED lines=93> */
[----:B------:R2:W-:Y:S01]  /*beb70*/  STL [R1+0x66c], R2 ;  /* 0x00066c0201007387 */ /* 0x0005e20000100800 */
[----:B-1----:R-:W-:-:S03]  /*beb80*/  IADD3.X R0, R5, UR7, RZ, P2, !PT ;  /* 0x0000000705007c10 */ /* 0x002fc600097fe4ff */
[----:B------:R-:W4:Y:S04]  /*beb90*/  LDL.LU.64 R4, [R1+0x28c8] ;  /* 0x0028c80001047983 */ /* 0x000f280000300a00 */
        /* <DEDUP_REMOVED lines=83> */
[----:B------:R-:W4:Y:S04]  /*bf0d0*/  LDL.LU.64 R4, [R1+0x2930] ;  /* 0x0029300001047983 */ /* 0x000f280000300a00 */
[----:B------:R-:W-:Y:S04]  /*bf0e0*/  STL [R1+0x4bc], R2 ;  /* 0x0004bc0201007387 */ /* 0x000fe80000100800 */
[----:B------:R-:W4:Y:S01]  /*bf0f0*/  LDL.LU.64 R70, [R1+0x2950] ;  /* 0x0029500001467983 */ /* 0x000f220000300a00 */
[----:B------:R-:W-:-:S05]  /*bf100*/  IADD3.X R0, R69, UR7, RZ, P2, !PT ;  /* 0x0000000745007c10 */ /* 0x000fca00097fe4ff */
        /* <DEDUP_REMOVED lines=43> */
[----:B------:R-:W-:Y:S01]  /*bf3c0*/  LDS R15, [R252+UR14+0x3e680] ;  /* 0x03e6800efc0f7984 */ /* 0x000fe20008000800 */
[----:B--2---:R-:W-:-:S05]  /*bf3d0*/  IADD3 R2, P1, R68, UR15, RZ ;  /* 0x0000000f44027c10 */ /* 0x004fca000ff3e0ff */
[----:B------:R1:W-:Y:S01]  /*bf3e0*/  STL [R1+0x478], R2 ;  /* 0x0004780201007387 */ /* 0x0003e20000100800 */
[----:B---3--:R-:W-:-:S03]  /*bf3f0*/  IADD3 R12, P0, R66, UR15, RZ ;  /* 0x0000000f420c7c10 */ /* 0x008fc6000ff1e0ff */
[----:B------:R2:W-:Y:S04]  /*bf400*/  STL [R1+0x470], R0 ;  /* 0x0004700001007387 */ /* 0x0005e80000100800 */
[----:B------:R-:W-:Y:S01]  /*bf410*/  STL [R1+0x47c], R12 ;  /* 0x00047c0c01007387 */ /* 0x000fe20000100800 */
[----:B-1----:R-:W-:-:S03]  /*bf420*/  IADD3 R2, P2, R64, UR15, RZ ;  /* 0x0000000f40027c10 */ /* 0x002fc6000ff5e0ff */
[----:B------:R-:W1:Y:S01]  /*bf430*/  LDS R12, [R3+UR14+0x3c680] ;  /* 0x03c6800e030c7984 */ /* 0x000e620008000800 */
[----:B--2---:R-:W-:-:S03]  /*bf440*/  IADD3.X R0, R69, UR7, RZ, P1, !PT ;  /* 0x0000000745007c10 */ /* 0x004fc60008ffe4ff */
[----:B------:R-:W2:Y:S04]  /*bf450*/  LDL.LU.64 R68, [R1+0x2990] ;  /* 0x0029900001447983 */ /* 0x000ea80000300a00 */
[----:B------:R3:W-:Y:S04]  /*bf460*/  STL [R1+0x480], R2 ;  /* 0x0004800201007387 */ /* 0x0007e80000100800 */
[----:B------:R3:W-:Y:S02]  /*bf470*/  STL [R1+0x474], R0 ;  /* 0x0004740001007387 */ /* 0x0007e40000100800 */
[----:B---3--:R-:W-:-:S02]  /*bf480*/  IADD3.X R2, R67, UR7, RZ, P0, !PT ;  /* 0x0000000743027c10 */ /* 0x008fc400087fe4ff */
[----:B------:R-:W3:Y:S01]  /*bf490*/  LDL.LU.64 R66, [R1+0x2988] ;  /* 0x0029880001427983 */ /* 0x000ee20000300a00 */
[----:B------:R-:W-:-:S03]  /*bf4a0*/  IADD3.X R0, R65, UR7, RZ, P2, !PT ;  /* 0x0000000741007c10 */ /* 0x000fc600097fe4ff */
[----:B------:R-:W-:Y:S04]  /*bf4b0*/  STL [R1+0x444], R2 ;  /* 0x0004440201007387 */ /* 0x000fe80000100800 */
[----:B------:R-:W3:Y:S04]  /*bf4c0*/  LDL.LU.64 R64, [R1+0x29a0] ;  /* 0x0029a00001407983 */ /* 0x000ee80000300a00 */
[----:B------:R1:W-:Y:S02]  /*bf4d0*/  STL [R1+0x448], R0 ;  /* 0x0004480001007387 */ /* 0x0003e40000100800 */
[----:B-1----:R-:W-:-:S04]  /*bf4e0*/  IADD3 R0, P0, R58, UR15, RZ ;  /* 0x0000000f3a007c10 */ /* 0x002fc8000ff1e0ff */
[----:B------:R-:W-:Y:S01]  /*bf4f0*/  IADD3.X R2, R59, UR7, RZ, P0, !PT ;  /* 0x000000073b027c10 */ /* 0x000fe200087fe4ff */
[----:B------:R4:W-:Y:S04]  /*bf500*/  STL [R1+0x44c], R0 ;  /* 0x00044c0001007387 */ /* 0x0009e80000100800 */
[----:B------:R-:W3:Y:S04]  /*bf510*/  LDL.LU.64 R58, [R1+0x2998] ;  /* 0x00299800013a7983 */ /* 0x000ee80000300a00 */
[----:B------:R1:W-:Y:S01]  /*bf520*/  STL [R1+0x3c8], R2 ;  /* 0x0003c80201007387 */ /* 0x0003e20000100800 */
[----:B----4-:R-:W-:-:S05]  /*bf530*/  IADD3 R0, P0, R56, UR15, RZ ;  /* 0x0000000f38007c10 */ /* 0x010fca000ff1e0ff */
[----:B------:R-:W-:Y:S01]  /*bf540*/  STL [R1+0x3cc], R0 ;  /* 0x0003cc0001007387 */ /* 0x000fe20000100800 */
[----:B-1----:R-:W-:-:S05]  /*bf550*/  IADD3 R2, P1, R4, UR15, RZ ;  /* 0x0000000f04027c10 */ /* 0x002fca000ff3e0ff */
[----:B------:R1:W-:Y:S02]  /*bf560*/  STL [R1+0x440], R2 ;  /* 0x0004400201007387 */ /* 0x0003e40000100800 */
[----:B-1----:R-:W-:Y:S02]  /*bf570*/  IADD3.X R2, R57, UR7, RZ, P0, !PT ;  /* 0x0000000739027c10 */ /* 0x002fe400087fe4ff */
[----:B------:R-:W4:Y:S01]  /*bf580*/  LDL.LU.64 R56, [R1+0x29b8] ;  /* 0x0029b80001387983 */ /* 0x000f220000300a00 */
[----:B------:R-:W-:-:S05]  /*bf590*/  IADD3 R0, P2, R70, UR15, RZ ;  /* 0x0000000f46007c10 */ /* 0x000fca000ff5e0ff */
[----:B------:R1:W-:Y:S04]  /*bf5a0*/  STL [R1+0x3c0], R0 ;  /* 0x0003c00001007387 */ /* 0x0003e80000100800 */
[----:B------:R-:W-:Y:S01]  /*bf5b0*/  STL [R1+0x3b4], R2 ;  /* 0x0003b40201007387 */ /* 0x000fe20000100800 */
[----:B-1----:R-:W-:-:S03]  /*bf5c0*/  IADD3.X R0, R5, UR7, RZ, P1, !PT ;  /* 0x0000000705007c10 */ /* 0x002fc60008ffe4ff */
[----:B------:R-:W4:Y:S04]  /*bf5d0*/  LDL.LU.64 R4, [R1+0x29b0] ;  /* 0x0029b00001047983 */ /* 0x000f280000300a00 */
[----:B------:R1:W-:Y:S04]  /*bf5e0*/  STL [R1+0x3b8], R0 ;  /* 0x0003b80001007387 */ /* 0x0003e80000100800 */
[----:B------:R-:W4:Y:S01]  /*bf5f0*/  LDL.LU.64 R72, [R1+0x29a8] ;  /* 0x0029a80001487983 */ /* 0x000f220000300a00 */
[----:B-1----:R-:W-:Y:S02]  /*bf600*/  IADD3.X R0, R71, UR7, RZ, P2, !PT ;  /* 0x0000000747007c10 */ /* 0x002fe400097fe4ff */
[----:B--2---:R-:W-:-:S05]  /*bf610*/  IADD3 R2, P0, R68, UR15, RZ ;  /* 0x0000000f44027c10 */ /* 0x004fca000ff1e0ff */
[----:B------:R3:W-:Y:S04]  /*bf620*/  STL [R1+0x3c4], R2 ;  /* 0x0003c40201007387 */ /* 0x0007e80000100800 */
[----:B------:R1:W-:Y:S04]  /*bf630*/  STL [R1+0x3bc], R0 ;  /* 0x0003bc0001007387 */ /* 0x0003e80000100800 */
[----:B------:R-:W2:Y:S01]  /*bf640*/  LDL.LU.64 R70, [R1+0x29d0] ;  /* 0x0029d00001467983 */ /* 0x000ea20000300a00 */
[----:B---3--:R-:W-:Y:S02]  /*bf650*/  IADD3 R2, P1, R66, UR15, RZ ;  /* 0x0000000f42027c10 */ /* 0x008fe4000ff3e0ff */
[----:B-1----:R-:W-:-:S03]  /*bf660*/  IADD3.X R0, R69, UR7, RZ, P0, !PT ;  /* 0x0000000745007c10 */ /* 0x002fc600087fe4ff */
[----:B------:R-:W-:Y:S01]  /*bf670*/  STL [R1+0x398], R2 ;  /* 0x0003980201007387 */ /* 0x000fe20000100800 */
[----:B------:R-:W-:-:S03]  /*bf680*/  IADD3 R74, P0, R64, UR15, RZ ;  /* 0x0000000f404a7c10 */ /* 0x000fc6000ff1e0ff */
[----:B------:R-:W3:Y:S04]  /*bf690*/  LDL.LU.64 R68, [R1+0x29c8] ;  /* 0x0029c80001447983 */ /* 0x000ee80000300a00 */
[----:B------:R1:W-:Y:S04]  /*bf6a0*/  STL [R1+0x390], R0 ;  /* 0x0003900001007387 */ /* 0x0003e80000100800 */
[----:B------:R-:W-:Y:S01]  /*bf6b0*/  STL [R1+0x39c], R74 ;  /* 0x00039c4a01007387 */ /* 0x000fe20000100800 */
[----:B-1----:R-:W-:Y:S02]  /*bf6c0*/  IADD3.X R0, R67, UR7, RZ, P1, !PT ;  /* 0x0000000743007c10 */ /* 0x002fe40008ffe4ff */
[----:B------:R-:W-:-:S05]  /*bf6d0*/  IADD3 R2, P2, R58, UR15, RZ ;  /* 0x0000000f3a027c10 */ /* 0x000fca000ff5e0ff */
[----:B------:R1:W-:Y:S04]  /*bf6e0*/  STL [R1+0x3b0], R2 ;  /* 0x0003b00201007387 */ /* 0x0003e80000100800 */
[----:B------:R1:W-:Y:S04]  /*bf6f0*/  STL [R1+0x394], R0 ;  /* 0x0003940001007387 */ /* 0x0003e80000100800 */
[----:B------:R-:W3:Y:S01]  /*bf700*/  LDL.LU.64 R66, [R1+0x29c0] ;  /* 0x0029c00001427983 */ /* 0x000ee20000300a00 */
[----:B-1----:R-:W-:Y:S02]  /*bf710*/  IADD3.X R2, R65, UR7, RZ, P0, !PT ;  /* 0x0000000741027c10 */ /* 0x002fe400087fe4ff */
[----:B------:R-:W-:-:S03]  /*bf720*/  IADD3.X R0, R59, UR7, RZ, P2, !PT ;  /* 0x000000073b007c10 */ /* 0x000fc600097fe4ff */
[----:B------:R1:W-:Y:S04]  /*bf730*/  STL [R1+0x37c], R2 ;  /* 0x00037c0201007387 */ /* 0x0003e80000100800 */
[----:B------:R-:W3:Y:S04]  /*bf740*/  LDL.LU.64 R64, [R1+0x29f0] ;  /* 0x0029f00001407983 */ /* 0x000ee80000300a00 */
[----:B------:R-:W3:Y:S01]  /*bf750*/  LDL.LU.64 R58, [R1+0x29e8] ;  /* 0x0029e800013a7983 */ /* 0x000ee20000300a00 */
[----:B----4-:R-:W-:-:S03]  /*bf760*/  IADD3 R74, P0, R56, UR15, RZ ;  /* 0x0000000f384a7c10 */ /* 0x010fc6000ff1e0ff */
[----:B------:R4:W-:Y:S04]  /*bf770*/  STL [R1+0x380], R0 ;  /* 0x0003800001007387 */ /* 0x0009e80000100800 */
[----:B------:R-:W-:Y:S01]  /*bf780*/  STL [R1+0x384], R74 ;  /* 0x0003844a01007387 */ /* 0x000fe20000100800 */
[----:B-1----:R-:W-:-:S05]  /*bf790*/  IADD3 R2, P1, R4, UR15, RZ ;  /* 0x0000000f04027c10 */ /* 0x002fca000ff3e0ff */
[----:B------:R1:W-:Y:S01]  /*bf7a0*/  STL [R1+0x388], R2 ;  /* 0x0003880201007387 */ /* 0x0003e20000100800 */
[----:B----4-:R-:W-:-:S05]  /*bf7b0*/  IADD3 R0, P2, R72, UR15, RZ ;  /* 0x0000000f48007c10 */ /* 0x010fca000ff5e0ff */
[----:B------:R4:W-:Y:S01]  /*bf7c0*/  STL [R1+0x38c], R0 ;  /* 0x00038c0001007387 */ /* 0x0009e20000100800 */
[----:B-1----:R-:W-:-:S03]  /*bf7d0*/  IADD3.X R2, R57, UR7, RZ, P0, !PT ;  /* 0x0000000739027c10 */ /* 0x002fc600087fe4ff */
[----:B------:R-:W3:Y:S04]  /*bf7e0*/  LDL.LU.64 R56, [R1+0x29e0] ;  /* 0x0029e00001387983 */ /* 0x000ee80000300a00 */
[----:B------:R2:W-:Y:S01]  /*bf7f0*/  STL [R1+0x368], R2 ;  /* 0x0003680201007387 */ /* 0x0005e20000100800 */
[----:B----4-:R-:W-:-:S03]  /*bf800*/  IADD3.X R0, R5, UR7, RZ, P1, !PT ;  /* 0x0000000705007c10 */ /* 0x010fc60008ffe4ff */
[----:B------:R-:W4:Y:S01]  /*bf810*/  LDL.LU.64 R4, [R1+0x29d8] ;  /* 0x0029d80001047983 */ /* 0x000f220000300a00 */
[C---:B------:R-:W-:Y:S01]  /*bf820*/  HMMA.1688.F32.TF32 R48, R16.reuse, R132, R48 ;  /* 0x000000841030723c */ /* 0x040fe20000081030 */
[----:B------:R-:W-:Y:S02]  /*bf830*/  IADD3.X R72, R73, UR7, RZ, P2, !PT ;  /* 0x0000000749487c10 */ /* 0x000fe400097fe4ff */
[----:B------:R3:W-:Y:S04]  /*bf840*/  STL [R1+0x36c], R0 ;  /* 0x00036c0001007387 */ /* 0x0007e80000100800 */
[----:B------:R1:W-:Y:S01]  /*bf850*/  STL [R1+0x370], R72 ;  /* 0x0003704801007387 */ /* 0x0003e20000100800 */
[C---:B------:R-:W-:Y:S06]  /*bf860*/  HMMA.1688.F32.TF32 R40, R16.reuse, R96, R40 ;  /* 0x000000601028723c */ /* 0x040fec0000081028 */
[----:B------:R-:W-:Y:S10]  /*bf870*/  HMMA.1688.F32.TF32 R36, R16, R92, R36 ;  /* 0x0000005c1024723c */ /* 0x000ff40000081024 */
[----:B------:R-:W-:Y:S06]  /*bf880*/  HMMA.1688.F32.TF32 R48, R12, R134, R48 ;  /* 0x000000860c30723c */ /* 0x000fec0000081030 */
        /* <DEDUP_REMOVED lines=11> */
[----:B-1----:R-:W-:Y:S01]  /*bf940*/  IADD3 R72, P2, R66, UR15, RZ ;  /* 0x0000000f42487c10 */ /* 0x002fe2000ff5e0ff */
[----:B------:R-:W-:Y:S01]  /*bf950*/  HMMA.1688.F32.TF32 R40, R12, R98, R40 ;  /* 0x000000620c28723c */ /* 0x000fe20000081028 */
[----:B--2---:R-:W-:Y:S01]  /*bf960*/  IADD3.X R2, R71, UR7, RZ, P0, !PT ;  /* 0x0000000747027c10 */ /* 0x004fe200087fe4ff */
[----:B------:R-:W-:Y:S01]  /*bf970*/  LDS R55, [R252+UR14+0x1e700] ;  /* 0x01e7000efc377984 */ /* 0x000fe20008000800 */
[----:B---3--:R-:W-:-:S03]  /*bf980*/  IADD3.X R0, R69, UR7, RZ, P1, !PT ;  /* 0x0000000745007c10 */ /* 0x008fc60008ffe4ff */
[----:B------:R-:W-:Y:S04]  /*bf990*/  STL [R1+0x360], R72 ;  /* 0x0003604801007387 */ /* 0x000fe80000100800 */
[----:B------:R-:W2:Y:S04]  /*bf9a0*/  LDL.LU.64 R68, [R1+0x2a70] ;  /* 0x002a700001447983 */ /* 0x000ea80000300a00 */
[----:B------:R1:W-:Y:S04]  /*bf9b0*/  STL [R1+0x354], R2 ;  /* 0x0003540201007387 */ /* 0x0003e80000100800 */
[----:B------:R3:W-:Y:S01]  /*bf9c0*/  STL [R1+0x358], R0 ;  /* 0x0003580001007387 */ /* 0x0007e20000100800 */
[----:B-1----:R-:W-:-:S02]  /*bf9d0*/  IADD3 R2, P0, R64, UR15, RZ ;  /* 0x0000000f40027c10 */ /* 0x002fc4000ff1e0ff */
[----:B---3--:R-:W-:-:S03]  /*bf9e0*/  IADD3.X R0, R67, UR7, RZ, P2, !PT ;  /* 0x0000000743007c10 */ /* 0x008fc600097fe4ff */
[----:B------:R1:W-:Y:S04]  /*bf9f0*/  STL [R1+0x364], R2 ;  /* 0x0003640201007387 */ /* 0x0003e80000100800 */
[----:B------:R3:W-:Y:S04]  /*bfa00*/  STL [R1+0x35c], R0 ;  /* 0x00035c0001007387 */ /* 0x0007e80000100800 */
[----:B------:R-:W2:Y:S01]  /*bfa10*/  LDL.LU.64 R66, [R1+0x2a68] ;  /* 0x002a680001427983 */ /* 0x000ea20000300a00 */
[----:B-1----:R-:W-:Y:S02]  /*bfa20*/  IADD3 R2, P1, R58, UR15, RZ ;  /* 0x0000000f3a027c10 */ /* 0x002fe4000ff3e0ff */
[----:B---3--:R-:W-:-:S03]  /*bfa30*/  IADD3.X R0, R65, UR7, RZ, P0, !PT ;  /* 0x0000000741007c10 */ /* 0x008fc600087fe4ff */
[----:B------:R4:W-:Y:S04]  /*bfa40*/  STL [R1+0x348], R2 ;  /* 0x0003480201007387 */ /* 0x0009e80000100800 */
[----:B------:R1:W-:Y:S01]  /*bfa50*/  STL [R1+0x340], R0 ;  /* 0x0003400001007387 */ /* 0x0003e20000100800 */
[----:B------:R-:W-:-:S05]  /*bfa60*/  IADD3 R52, P0, R56, UR15, RZ ;  /* 0x0000000f38347c10 */ /* 0x000fca000ff1e0ff */
[----:B------:R-:W-:Y:S01]  /*bfa70*/  STL [R1+0x34c], R52 ;  /* 0x00034c3401007387 */ /* 0x000fe20000100800 */
[----:B----4-:R-:W-:-:S03]  /*bfa80*/  IADD3 R2, P2, R4, UR15, RZ ;  /* 0x0000000f04027c10 */ /* 0x010fc6000ff5e0ff */
[----:B------:R-:W3:Y:S01]  /*bfa90*/  LDL.LU.64 R64, [R1+0x2a60] ;  /* 0x002a600001407983 */ /* 0x000ee20000300a00 */
[----:B-1----:R-:W-:-:S03]  /*bfaa0*/  IADD3.X R0, R59, UR7, RZ, P1, !PT ;  /* 0x000000073b007c10 */ /* 0x002fc60008ffe4ff */
[----:B------:R1:W-:Y:S04]  /*bfab0*/  STL [R1+0x350], R2 ;  /* 0x0003500201007387 */ /* 0x0003e80000100800 */
[----:B------:R-:W4:Y:S04]  /*bfac0*/  LDL.LU.64 R58, [R1+0x2a58] ;  /* 0x002a5800013a7983 */ /* 0x000f280000300a00 */
[----:B------:R1:W-:Y:S02]  /*bfad0*/  STL [R1+0x344], R0 ;  /* 0x0003440001007387 */ /* 0x0003e40000100800 */
[----:B-1----:R-:W-:-:S02]  /*bfae0*/  IADD3.X R2, R57, UR7, RZ, P0, !PT ;  /* 0x0000000739027c10 */ /* 0x002fc400087fe4ff */
[----:B------:R-:W-:Y:S04]  /*bfaf0*/  STL.64 [R1+0x40], R48 ;  /* 0x0000403001007387 */ /* 0x000fe80000100a00 */
[----:B------:R-:W-:Y:S04]  /*bfb00*/  STL.64 [R1+0x48], R50 ;  /* 0x0000483201007387 */ /* 0x000fe80000100a00 */
[----:B------:R-:W4:Y:S01]  /*bfb10*/  LDL.LU.64 R56, [R1+0x2a50] ;  /* 0x002a500001387983 */ /* 0x000f220000300a00 */
[----:B------:R-:W-:Y:S01]  /*bfb20*/  IADD3.X R0, R5, UR7, RZ, P2, !PT ;  /* 0x0000000705007c10 */ /* 0x000fe200097fe4ff */
[C---:B------:R-:W-:Y:S02]  /*bfb30*/  HMMA.1688.F32.TF32 R36, R12.reuse, R94, R36 ;  /* 0x0000005e0c24723c */ /* 0x040fe40000081024 */
[----:B------:R-:W-:Y:S04]  /*bfb40*/  STL [R1+0x334], R2 ;  /* 0x0003340201007387 */ /* 0x000fe80000100800 */
[----:B------:R-:W4:Y:S04]  /*bfb50*/  LDL.LU.64 R4, [R1+0x2a48] ;  /* 0x002a480001047983 */ /* 0x000f280000300a00 */
[----:B------:R2:W-:Y:S01]  /*bfb60*/  STL [R1+0x338], R0 ;  /* 0x0003380001007387 */ /* 0x0005e20000100800 */
[----:B------:R-:W-:Y:S03]  /*bfb70*/  HMMA.1688.F32.TF32 R32, R12, R90, R32 ;  /* 0x0000005a0c20723c */ /* 0x000fe60000081020 */
[----:B------:R-:W1:Y:S01]  /*bfb80*/  LDS R52, [R3+UR14+0x1c700] ;  /* 0x01c7000e03347984 */ /* 0x000e620008000800 */
[----:B--2---:R-:W-:-:S05]  /*bfb90*/  IADD3 R0, P0, R68, UR15, RZ ;  /* 0x0000000f44007c10 */ /* 0x004fca000ff1e0ff */
[----:B------:R2:W-:Y:S04]  /*bfba0*/  STL [R1+0x33c], R0 ;  /* 0x00033c0001007387 */ /* 0x0005e80000100800 */
[----:B------:R-:W-:Y:S04]  /*bfbb0*/  STL.64 [R1+0x20], R40 ;  /* 0x0000202801007387 */ /* 0x000fe80000100a00 */
[----:B------:R-:W-:Y:S01]  /*bfbc0*/  STL.64 [R1+0x28], R42 ;  /* 0x0000282a01007387 */ /* 0x000fe20000100a00 */
[----:B--2---:R-:W-:-:S03]  /*bfbd0*/  IADD3.X R0, R69, UR7, RZ, P0, !PT ;  /* 0x0000000745007c10 */ /* 0x004fc600087fe4ff */
[----:B------:R-:W2:Y:S04]  /*bfbe0*/  LDL.LU.64 R50, [R1+0x2a40] ;  /* 0x002a400001327983 */ /* 0x000ea80000300a00 */
[----:B------:R-:W2:Y:S04]  /*bfbf0*/  LDL.LU.64 R48, [R1+0x2a38] ;  /* 0x002a380001307983 */ /* 0x000ea80000300a00 */
[----:B------:R3:W-:Y:S01]  /*bfc00*/  STL [R1+0x328], R0 ;  /* 0x0003280001007387 */ /* 0x0007e20000100800 */
[----:B------:R-:W-:-:S05]  /*bfc10*/  IADD3 R2, P0, R66, UR15, RZ ;  /* 0x0000000f42027c10 */ /* 0x000fca000ff1e0ff */
[----:B------:R4:W-:Y:S01]  /*bfc20*/  STL [R1+0x32c], R2 ;  /* 0x00032c0201007387 */ /* 0x0009e20000100800 */
[----:B---3--:R-:W-:-:S05]  /*bfc30*/  IADD3 R0, P1, R64, UR15, RZ ;  /* 0x0000000f40007c10 */ /* 0x008fca000ff3e0ff */
[----:B------:R3:W-:Y:S01]  /*bfc40*/  STL [R1+0x330], R0 ;  /* 0x0003300001007387 */ /* 0x0007e20000100800 */
[----:B----4-:R-:W-:-:S03]  /*bfc50*/  IADD3 R2, P2, R58, UR15, RZ ;  /* 0x0000000f3a027c10 */ /* 0x010fc6000ff5e0ff */
[----:B------:R4:W-:Y:S04]  /*bfc60*/  STL.64 [R1+0x4f0], R36 ;  /* 0x0004f02401007387 */ /* 0x0009e80000100a00 */
[----:B------:R-:W-:Y:S01]  /*bfc70*/  STL.64 [R1+0x4f8], R38 ;  /* 0x0004f82601007387 */ /* 0x000fe20000100a00 */
[----:B---3--:R-:W-:-:S03]  /*bfc80*/  IADD3.X R0, R67, UR7, RZ, P0, !PT ;  /* 0x0000000743007c10 */ /* 0x008fc600087fe4ff */
[----:B------:R3:W-:Y:S01]  /*bfc90*/  STL [R1+0x320], R2 ;  /* 0x0003200201007387 */ /* 0x0007e20000100800 */
[----:B----4-:R-:W-:-:S03]  /*bfca0*/  IADD3.X R36, R65, UR7, RZ, P1, !PT ;  /* 0x0000000741247c10 */ /* 0x010fc60008ffe4ff */
[----:B------:R4:W-:Y:S01]  /*bfcb0*/  STL [R1+0x314], R0 ;  /* 0x0003140001007387 */ /* 0x0009e20000100800 */
[----:B---3--:R-:W-:-:S03]  /*bfcc0*/  IADD3 R2, P0, R56, UR15, RZ ;  /* 0x0000000f38027c10 */ /* 0x008fc6000ff1e0ff */
[----:B------:R-:W-:Y:S01]  /*bfcd0*/  STL [R1+0x318], R36 ;  /* 0x0003182401007387 */ /* 0x000fe20000100800 */
[----:B----4-:R-:W-:-:S03]  /*bfce0*/  IADD3.X R0, R59, UR7, RZ, P2, !PT ;  /* 0x000000073b007c10 */ /* 0x010fc600097fe4ff */
[----:B------:R-:W3:Y:S04]  /*bfcf0*/  LDL.LU.64 R42, [R1+0x2a30] ;  /* 0x002a3000012a7983 */ /* 0x000ee80000300a00 */
[----:B------:R4:W-:Y:S04]  /*bfd00*/  STL [R1+0x324], R2 ;  /* 0x0003240201007387 */ /* 0x0009e80000100800 */
[----:B------:R-:W3:Y:S04]  /*bfd10*/  LDL.LU.64 R40, [R1+0x2a28] ;  /* 0x002a280001287983 */ /* 0x000ee80000300a00 */
[----:B------:R1:W-:Y:S04]  /*bfd20*/  STL [R1+0x31c], R0 ;  /* 0x00031c0001007387 */ /* 0x0003e80000100800 */
[----:B------:R-:W3:Y:S01]  /*bfd30*/  LDL.LU.64 R38, [R1+0x2a20] ;  /* 0x002a200001267983 */ /* 0x000ee20000300a00 */
[----:B------:R-:W-:Y:S01]  /*bfd40*/  HMMA.1688.F32.TF32 R28, R12, R86, R28 ;  /* 0x000000560c1c723c */ /* 0x000fe2000008101c */
[----:B----4-:R-:W-:-:S02]  /*bfd50*/  IADD3 R2, P1, R4, UR15, RZ ;  /* 0x0000000f04027c10 */ /* 0x010fc4000ff3e0ff */
[----:B------:R-:W-:Y:S01]  /*bfd60*/  STL.64 [R1+0x750], R32 ;  /* 0x0007502001007387 */ /* 0x000fe20000100a00 */
[----:B-1----:R-:W-:Y:S02]  /*bfd70*/  IADD3.X R0, R57, UR7, RZ, P0, !PT ;  /* 0x0000000739007c10 */ /* 0x002fe400087fe4ff */
[----:B------:R-:W-:Y:S01]  /*bfd80*/  HMMA.1688.F32.TF32 R24, R12, R206, R24 ;  /* 0x000000ce0c18723c */ /* 0x000fe20000081018 */
[----:B------:R-:W-:Y:S04]  /*bfd90*/  STL.64 [R1+0x758], R34 ;  /* 0x0007582201007387 */ /* 0x000fe80000100a00 */
[----:B------:R-:W-:Y:S04]  /*bfda0*/  STL [R1+0x308], R2 ;  /* 0x0003080201007387 */ /* 0x000fe80000100800 */
[----:B------:R1:W-:Y:S02]  /*bfdb0*/  STL [R1+0x300], R0 ;  /* 0x0003000001007387 */ /* 0x0003e40000100800 */
[----:B-1----:R-:W-:-:S02]  /*bfdc0*/  IADD3.X R0, R5, UR7, RZ, P1, !PT ;  /* 0x0000000705007c10 */ /* 0x002fc40008ffe4ff */
[----:B--2---:R-:W-:Y:S02]  /*bfdd0*/  IADD3 R32, P0, R50, UR15, RZ ;  /* 0x0000000f32207c10 */ /* 0x004fe4000ff1e0ff */
[----:B------:R-:W-:-:S03]  /*bfde0*/  IADD3 R2, P2, R48, UR15, RZ ;  /* 0x0000000f30027c10 */ /* 0x000fc6000ff5e0ff */
[----:B------:R-:W-:Y:S04]  /*bfdf0*/  STL [R1+0x30c], R32 ;  /* 0x00030c2001007387 */ /* 0x000fe80000100800 */
[----:B------:R-:W2:Y:S04]  /*bfe00*/  LDL.LU.64 R4, [R1+0x2a18] ;  /* 0x002a180001047983 */ /* 0x000ea80000300a00 */
[----:B------:R1:W-:Y:S04]  /*bfe10*/  STL [R1+0x310], R2 ;  /* 0x0003100201007387 */ /* 0x0003e80000100800 */
[----:B------:R4:W-:Y:S04]  /*bfe20*/  STL [R1+0x304], R0 ;  /* 0x0003040001007387 */ /* 0x0009e80000100800 */
[----:B------:R3:W-:Y:S01]  /*bfe30*/  STL.64 [R1+0x760], R28 ;  /* 0x0007601c01007387 */ /* 0x0007e20000100a00 */
[----:B-1----:R-:W-:-:S03]  /*bfe40*/  IADD3.X R2, R51, UR7, RZ, P0, !PT ;  /* 0x0000000733027c10 */ /* 0x002fc600087fe4ff */
[----:B------:R-:W-:Y:S01]  /*bfe50*/  STL.64 [R1+0x768], R30 ;  /* 0x0007681e01007387 */ /* 0x000fe20000100a00 */
[----:B----4-:R-:W-:-:S03]  /*bfe60*/  IADD3.X R0, R49, UR7, RZ, P2, !PT ;  /* 0x0000000731007c10 */ /* 0x010fc600097fe4ff */
[----:B------:R-:W4:Y:S04]  /*bfe70*/  LDL.LU.64 R36, [R1+0x2a10] ;  /* 0x002a100001247983 */ /* 0x000f280000300a00 */
[----:B------:R1:W-:Y:S04]  /*bfe80*/  STL [R1+0x2dc], R2 ;  /* 0x0002dc0201007387 */ /* 0x0003e80000100800 */
[----:B------:R-:W4:Y:S04]  /*bfe90*/  LDL.LU.64 R34, [R1+0x2a08] ;  /* 0x002a080001227983 */ /* 0x000f280000300a00 */
[----:B------:R1:W-:Y:S04]  /*bfea0*/  STL [R1+0x2e0], R0 ;  /* 0x0002e00001007387 */ /* 0x0003e80000100800 */
[----:B------:R-:W4:Y:S01]  /*bfeb0*/  LDL.LU.64 R32, [R1+0x2a00] ;  /* 0x002a000001207983 */ /* 0x000f220000300a00 */
[----:B---3--:R-:W-:-:S02]  /*bfec0*/  IADD3 R28, P0, R42, UR15, RZ ;  /* 0x0000000f2a1c7c10 */ /* 0x008fc4000ff1e0ff */
[----:B-1----:R-:W-:-:S03]  /*bfed0*/  IADD3 R2, P1, R40, UR15, RZ ;  /* 0x0000000f28027c10 */ /* 0x002fc6000ff3e0ff */
[----:B------:R-:W-:Y:S04]  /*bfee0*/  STL [R1+0x2e4], R28 ;  /* 0x0002e41c01007387 */ /* 0x000fe80000100800 */
[----:B------:R-:W-:Y:S01]  /*bfef0*/  STL [R1+0x2e8], R2 ;  /* 0x0002e80201007387 */ /* 0x000fe20000100800 */
[----:B------:R-:W-:-:S03]  /*bff00*/  IADD3 R0, P2, R38, UR15, RZ ;  /* 0x0000000f26007c10 */ /* 0x000fc6000ff5e0ff */
[----:B------:R-:W3:Y:S04]  /*bff10*/  LDL.LU R244, [R1+0xe90] ;  /* 0x000e900001f47983 */ /* 0x000ee80000300800 */
[----:B------:R1:W-:Y:S04]  /*bff20*/  STL [R1+0x2ec], R0 ;  /* 0x0002ec0001007387 */ /* 0x0003e80000100800 */
[----:B------:R-:W-:Y:S04]  /*bff30*/  STL.64 [R1+0x780], R24 ;  /* 0x0007801801007387 */ /* 0x000fe80000100a00 */
[----:B------:R1:W-:Y:S02]  /*bff40*/  STL.64 [R1+0x788], R26 ;  /* 0x0007881a01007387 */ /* 0x0003e40000100a00 */
[----:B-1----:R-:W-:-:S02]  /*bff50*/  IADD3.X R0, R43, UR7, RZ, P0, !PT ;  /* 0x000000072b007c10 */ /* 0x002fc400087fe4ff */
[----:B------:R-:W3:Y:S04]  /*bff60*/  LDL.LU R245, [R1+0xe94] ;  /* 0x000e940001f57983 */ /* 0x000ee80000300800 */
[----:B------:R-:W3:Y:S04]  /*bff70*/  LDL.LU R246, [R1+0xe98] ;  /* 0x000e980001f67983 */ /* 0x000ee80000300800 */
[----:B------:R-:W3:Y:S04]  /*bff80*/  LDL.LU R247, [R1+0xe9c] ;  /* 0x000e9c0001f77983 */ /* 0x000ee80000300800 */
[----:B------:R-:W3:Y:S01]  /*bff90*/  LDL.LU.64 R30, [R1+0x29f8] ;  /* 0x0029f800011e7983 */ /* 0x000ee20000300a00 */
[----:B------:R-:W-:-:S03]  /*bffa0*/  IADD3.X R2, R41, UR7, RZ, P1, !PT ;  /* 0x0000000729027c10 */ /* 0x000fc60008ffe4ff */
[----:B------:R-:W3:Y:S04]  /*bffb0*/  LDL.LU R248, [R1+0xef0] ;  /* 0x000ef00001f87983 */ /* 0x000ee80000300800 */
[----:B------:R1:W-:Y:S04]  /*bffc0*/  STL [R1+0x2c8], R0 ;  /* 0x0002c80001007387 */ /* 0x0003e80000100800 */
[----:B------:R-:W3:Y:S04]  /*bffd0*/  LDL.LU R249, [R1+0xef4] ;  /* 0x000ef40001f97983 */ /* 0x000ee80000300800 */
[----:B------:R-:W3:Y:S04]  /*bffe0*/  LDL.LU R250, [R1+0xef8] ;  /* 0x000ef80001fa7983 */ /* 0x000ee80000300800 */
[----:B------:R-:W3:Y:S04]  /*bfff0*/  LDL.LU R251, [R1+0xefc] ;  /* 0x000efc0001fb7983 */ /* 0x000ee80000300800 */
[----:B------:R-:W3:Y:S04]  /*c0000*/  LDL.LU.64 R28, [R1+0x2a80] ;  /* 0x002a8000011c7983 */ /* 0x000ee80000300a00 */
[----:B------:R2:W-:Y:S04]  /*c0010*/  STL [R1+0x2cc], R2 ;  /* 0x0002cc0201007387 */ /* 0x0005e80000100800 */
[----:B------:R-:W3:Y:S01]  /*c0020*/  LDL.LU.64 R26, [R1+0x2a78] ;  /* 0x002a7800011a7983 */ /* 0x000ee20000300a00 */
[----:B------:R-:W-:Y:S01]  /*c0030*/  HMMA.1688.F32.TF32 R20, R12, R82, R20 ;  /* 0x000000520c14723c */ /* 0x000fe20000081014 */
[----:B-1----:R-:W-:-:S05]  /*c0040*/  IADD3.X R0, R39, UR7, RZ, P2, !PT ;  /* 0x0000000727007c10 */ /* 0x002fca00097fe4ff */
[----:B------:R-:W-:Y:S01]  /*c0050*/  HMMA.1688.F32.TF32 R12, R12, R62, R16 ;  /* 0x0000003e0c0c723c */ /* 0x000fe20000081010 */
[----:B------:R4:W-:Y:S01]  /*c0060*/  STL [R1+0x2d0], R0 ;  /* 0x0002d00001007387 */ /* 0x0009e20000100800 */
[----:B--2---:R-:W-:-:S05]  /*c0070*/  IADD3 R2, P0, R4, UR15, RZ ;  /* 0x0000000f04027c10 */ /* 0x004fca000ff1e0ff */
[----:B------:R1:W-:Y:S01]  /*c0080*/  STL [R1+0x2d4], R2 ;  /* 0x0002d40201007387 */ /* 0x0003e20000100800 */
[----:B----4-:R-:W-:-:S05]  /*c0090*/  IADD3 R0, P1, R36, UR15, RZ ;  /* 0x0000000f24007c10 */ /* 0x010fca000ff3e0ff */
[----:B------:R2:W-:Y:S01]  /*c00a0*/  STL [R1+0x2d8], R0 ;  /* 0x0002d80001007387 */ /* 0x0005e20000100800 */
[----:B-1----:R-:W-:-:S03]  /*c00b0*/  IADD3 R2, P2, R34, UR15, RZ ;  /* 0x0000000f22027c10 */ /* 0x002fc6000ff5e0ff */
[----:B------:R1:W-:Y:S04]  /*c00c0*/  STL.64 [R1+0x7a0], R20 ;  /* 0x0007a01401007387 */ /* 0x0003e80000100a00 */
[----:B------:R-:W-:Y:S01]  /*c00d0*/  STL.64 [R1+0x7a8], R22 ;  /* 0x0007a81601007387 */ /* 0x000fe20000100a00 */
[----:B--2---:R-:W-:-:S03]  /*c00e0*/  IADD3.X R0, R5, UR7, RZ, P0, !PT ;  /* 0x0000000705007c10 */ /* 0x004fc600087fe4ff */
[----:B------:R-:W2:Y:S04]  /*c00f0*/  LDL.LU.64 R4, [R1+0x2a88] ;  /* 0x002a880001047983 */ /* 0x000ea80000300a00 */
[----:B------:R4:W-:Y:S01]  /*c0100*/  STL [R1+0x2c0], R2 ;  /* 0x0002c00201007387 */ /* 0x0009e20000100800 */
[----:B-1----:R-:W-:-:S03]  /*c0110*/  IADD3.X R20, R37, UR7, RZ, P1, !PT ;  /* 0x0000000725147c10 */ /* 0x002fc60008ffe4ff */
[----:B------:R-:W2:Y:S04]  /*c0120*/  LDL.LU R240, [R1+0xee0] ;  /* 0x000ee00001f07983 */ /* 0x000ea80000300800 */
[----:B------:R1:W-:Y:S01]  /*c0130*/  STL [R1+0x2b4], R0 ;  /* 0x0002b40001007387 */ /* 0x0003e20000100800 */
[----:B----4-:R-:W-:-:S03]  /*c0140*/  IADD3 R2, P0, R32, UR15, RZ ;  /* 0x0000000f20027c10 */ /* 0x010fc6000ff1e0ff */
[----:B------:R-:W4:Y:S04]  /*c0150*/  LDL.LU R241, [R1+0xee4] ;  /* 0x000ee40001f17983 */ /* 0x000f280000300800 */
[----:B------:R-:W4:Y:S01]  /*c0160*/  LDL.LU R242, [R1+0xee8] ;  /* 0x000ee80001f27983 */ /* 0x000f220000300800 */
[----:B-1----:R-:W-:-:S03]  /*c0170*/  IADD3.X R0, R35, UR7, RZ, P2, !PT ;  /* 0x0000000723007c10 */ /* 0x002fc600097fe4ff */
[----:B------:R-:W4:Y:S04]  /*c0180*/  LDL.LU R243, [R1+0xeec] ;  /* 0x000eec0001f37983 */ /* 0x000f280000300800 */
[----:B------:R-:W-:Y:S04]  /*c0190*/  STL [R1+0x2b8], R20 ;  /* 0x0002b81401007387 */ /* 0x000fe80000100800 */
[----:B------:R-:W-:Y:S04]  /*c01a0*/  STL [R1+0x2c4], R2 ;  /* 0x0002c40201007387 */ /* 0x000fe80000100800 */
[----:B------:R1:W-:Y:S04]  /*c01b0*/  STL [R1+0x2bc], R0 ;  /* 0x0002bc0001007387 */ /* 0x0003e80000100800 */
[----:B------:R-:W-:Y:S04]  /*c01c0*/  STL.64 [R1+0x7e0], R12 ;  /* 0x0007e00c01007387 */ /* 0x000fe80000100a00 */
[----:B------:R-:W-:Y:S01]  /*c01d0*/  STL.64 [R1+0x7e8], R14 ;  /* 0x0007e80e01007387 */ /* 0x000fe20000100a00 */
[----:B-1----:R-:W-:-:S03]  /*c01e0*/  IADD3.X R0, R33, UR7, RZ, P0, !PT ;  /* 0x0000000721007c10 */ /* 0x002fc600087fe4ff */
[----:B------:R-:W4:Y:S04]  /*c01f0*/  LDL.LU.64 R24, [R1+0x2aa0] ;  /* 0x002aa00001187983 */ /* 0x000f280000300a00 */
[----:B------:R-:W-:Y:S04]  /*c0200*/  LDS R20, [R3+UR14+0x20700] ;  /* 0x0207000e03147984 */ /* 0x000fe80008000800 */
[----:B------:R-:W-:Y:S04]  /*c0210*/  LDS R22, [R3+UR14+0x22700] ;  /* 0x0227000e03167984 */ /* 0x000fe80008000800 */
[----:B------:R-:W-:Y:S01]  /*c0220*/  LDS R21, [R252+UR14+0x20700] ;  /* 0x0207000efc157984 */ /* 0x000fe20008000800 */
[----:B---3--:R-:W-:Y:S03]  /*c0230*/  HMMA.1688.F32.TF32 R48, R52, R10, R244 ;  /* 0x0000000a3430723c */ /* 0x008fe600000810f4 */
[----:B------:R-:W1:Y:S01]  /*c0240*/  LDS R23, [R252+UR14+0x22700] ;  /* 0x0227000efc177984 */ /* 0x000e620008000800 */
[----:B------:R-:W-:-:S05]  /*c0250*/  IADD3 R2, P1, R30, UR15, RZ ;  /* 0x0000000f1e027c10 */ /* 0x000fca000ff3e0ff */
[----:B------:R-:W-:Y:S04]  /*c0260*/  STL [R1+0x2a8], R2 ;  /* 0x0002a80201007387 */ /* 0x000fe80000100800 */
[----:B------:R3:W-:Y:S02]  /*c0270*/  STL [R1+0x2a0], R0 ;  /* 0x0002a00001007387 */ /* 0x0007e40000100800 */
[----:B---3--:R-:W-:Y:S02]  /*c0280*/  IADD3.X R0, R31, UR7, RZ, P1, !PT ;  /* 0x000000071f007c10 */ /* 0x008fe40008ffe4ff */
[----:B------:R-:W-:-:S05]  /*c0290*/  IADD3 R12, P0, R28, UR15, RZ ;  /* 0x0000000f1c0c7c10 */ /* 0x000fca000ff1e0ff */
[----:B------:R-:W-:Y:S01]  /*c02a0*/  STL [R1+0x2ac], R12 ;  /* 0x0002ac0c01007387 */ /* 0x000fe20000100800 */
[----:B------:R-:W-:-:S03]  /*c02b0*/  IADD3 R2, P2, R26, UR15, RZ ;  /* 0x0000000f1a027c10 */ /* 0x000fc6000ff5e0ff */
[----:B------:R-:W3:Y:S04]  /*c02c0*/  LDL.LU.64 R18, [R1+0x2a98] ;  /* 0x002a980001127983 */ /* 0x000ee80000300a00 */
[----:B------:R-:W-:Y:S04]  /*c02d0*/  STL [R1+0x2b0], R2 ;  /* 0x0002b00201007387 */ /* 0x000fe80000100800 */
[----:B------:R1:W-:Y:S04]  /*c02e0*/  STL [R1+0x2a4], R0 ;  /* 0x0002a40001007387 */ /* 0x0003e80000100800 */
[----:B------:R-:W3:Y:S01]  /*c02f0*/  LDL.LU.64 R16, [R1+0x2a90] ;  /* 0x002a900001107983 */ /* 0x000ee20000300a00 */
[----:B-1----:R-:W-:-:S02]  /*c0300*/  IADD3.X R0, R29, UR7, RZ, P0, !PT ;  /* 0x000000071d007c10 */ /* 0x002fc400087fe4ff */
[----:B------:R-:W-:-:S03]  /*c0310*/  IADD3.X R2, R27, UR7, RZ, P2, !PT ;  /* 0x000000071b027c10 */ /* 0x000fc600097fe4ff */
[----:B------:R2:W-:Y:S01]  /*c0320*/  STL [R1+0x294], R0 ;  /* 0x0002940001007387 */ /* 0x0005e20000100800 */
[----:B------:R-:W-:Y:S03]  /*c0330*/  HMMA.1688.F32.TF32 R12, R52, R6, R248 ;  /* 0x00000006340c723c */ /* 0x000fe600000810f8 */
[----:B------:R-:W-:Y:S01]  /*c0340*/  STL [R1+0x298], R2 ;  /* 0x0002980201007387 */ /* 0x000fe20000100800 */
[----:B--2---:R-:W-:-:S05]  /*c0350*/  IADD3 R0, P0, R4, UR15, RZ ;  /* 0x0000000f04007c10 */ /* 0x004fca000ff1e0ff */
[----:B------:R1:W-:Y:S04]  /*c0360*/  STL [R1+0x29c], R0 ;  /* 0x00029c0001007387 */ /* 0x0003e80000100800 */
[----:B------:R-:W2:Y:S04]  /*c0370*/  LDL.LU R248, [R1+0xed0] ;  /* 0x000ed00001f87983 */ /* 0x000ea80000300800 */
[----:B------:R-:W2:Y:S04]  /*c0380*/  LDL.LU R249, [R1+0xed4] ;  /* 0x000ed40001f97983 */ /* 0x000ea80000300800 */
[----:B------:R-:W2:Y:S04]  /*c0390*/  LDL.LU R250, [R1+0xed8] ;  /* 0x000ed80001fa7983 */ /* 0x000ea80000300800 */
[----:B------:R-:W2:Y:S01]  /*c03a0*/  LDL.LU R251, [R1+0xedc] ;  /* 0x000edc0001fb7983 */ /* 0x000ea20000300800 */
[----:B-1----:R-:W-:-:S03]  /*c03b0*/  IADD3.X R0, R5, UR7, RZ, P0, !PT ;  /* 0x0000000705007c10 */ /* 0x002fc600087fe4ff */
[----:B------:R-:W2:Y:S04]  /*c03c0*/  LDL.LU.64 R30, [R1+0x2ab0] ;  /* 0x002ab000011e7983 */ /* 0x000ea80000300a00 */
[----:B------:R3:W-:Y:S04]  /*c03d0*/  STL [R1+0x288], R0 ;  /* 0x0002880001007387 */ /* 0x0007e80000100800 */
[----:B------:R-:W2:Y:S01]  /*c03e0*/  LDL.LU.64 R4, [R1+0x2aa8] ;  /* 0x002aa80001047983 */ /* 0x000ea20000300a00 */
[----:B----4-:R-:W-:-:S05]  /*c03f0*/  IADD3 R2, P0, R24, UR15, RZ ;  /* 0x0000000f18027c10 */ /* 0x010fca000ff1e0ff */
[----:B------:R1:W-:Y:S04]  /*c0400*/  STL [R1+0x28c], R2 ;  /* 0x00028c0201007387 */ /* 0x0003e80000100800 */
[----:B------:R-:W4:Y:S01]  /*c0410*/  LDL.LU R72, [R1+0xec0] ;  /* 0x000ec00001487983 */ /* 0x000f220000300800 */
[----:B---3--:R-:W-:-:S05]  /*c0420*/  IADD3 R0, P1, R18, UR15, RZ ;  /* 0x0000000f12007c10 */ /* 0x008fca000ff3e0ff */
[----:B------:R3:W-:Y:S04]  /*c0430*/  STL [R1+0x290], R0 ;  /* 0x0002900001007387 */ /* 0x0007e80000100800 */
[----:B------:R-:W4:Y:S01]  /*c0440*/  LDL.LU R73, [R1+0xec4] ;  /* 0x000ec40001497983 */ /* 0x000f220000300800 */
[----:B-1----:R-:W-:-:S03]  /*c0450*/  IADD3 R2, P2, R16, UR15, RZ ;  /* 0x0000000f10027c10 */ /* 0x002fc6000ff5e0ff */
[----:B------:R-:W4:Y:S01]  /*c0460*/  LDL.LU R74, [R1+0xec8] ;  /* 0x000ec800014a7983 */ /* 0x000f220000300800 */
[----:B---3--:R-:W-:-:S03]  /*c0470*/  IADD3.X R0, R25, UR7, RZ, P0, !PT ;  /* 0x0000000719007c10 */ /* 0x008fc600087fe4ff */
[----:B------:R-:W4:Y:S04]  /*c0480*/  LDL.LU R75, [R1+0xecc] ;  /* 0x000ecc00014b7983 */ /* 0x000f280000300800 */
[----:B------:R-:W3:Y:S04]  /*c0490*/  LDL.LU.64 R28, [R1+0x2ac0] ;  /* 0x002ac000011c7983 */ /* 0x000ee80000300a00 */
[----:B------:R1:W-:Y:S04]  /*c04a0*/  STL [R1+0x280], R2 ;  /* 0x0002800201007387 */ /* 0x0003e80000100800 */
[----:B------:R-:W4:Y:S04]  /*c04b0*/  LDL.LU R244, [R1+0xeb0] ;  /* 0x000eb00001f47983 */ /* 0x000f280000300800 */
[----:B------:R2:W-:Y:S04]  /*c04c0*/  STL [R1+0x254], R0 ;  /* 0x0002540001007387 */ /* 0x0005e80000100800 */
[----:B------:R-:W4:Y:S04]  /*c04d0*/  LDL.LU R245, [R1+0xeb4] ;  /* 0x000eb40001f57983 */ /* 0x000f280000300800 */
[----:B------:R-:W4:Y:S04]  /*c04e0*/  LDL.LU R246, [R1+0xeb8] ;  /* 0x000eb80001f67983 */ /* 0x000f280000300800 */
[----:B------:R-:W4:Y:S04]  /*c04f0*/  LDL.LU R247, [R1+0xebc] ;  /* 0x000ebc0001f77983 */ /* 0x000f280000300800 */
[----:B------:R-:W4:Y:S01]  /*c0500*/  LDL.LU.64 R26, [R1+0x2ab8] ;  /* 0x002ab800011a7983 */ /* 0x000f220000300a00 */
[----:B-1----:R-:W-:Y:S01]  /*c0510*/  IADD3.X R2, R19, UR7, RZ, P1, !PT ;  /* 0x0000000713027c10 */ /* 0x002fe20008ffe4ff */
[----:B------:R-:W-:Y:S04]  /*c0520*/  HMMA.1688.F32.TF32 R40, R52, R230, R240 ;  /* 0x000000e63428723c */ /* 0x000fe800000810f0 */
[----:B------:R-:W-:Y:S04]  /*c0530*/  STL [R1+0x258], R2 ;  /* 0x0002580201007387 */ /* 0x000fe80000100800 */
[----:B------:R-:W4:Y:S01]  /*c0540*/  LDL.LU R240, [R1+0xea0] ;  /* 0x000ea00001f07983 */ /* 0x000f220000300800 */
[----:B--2---:R-:W-:-:S05]  /*c0550*/  IADD3 R0, P0, R30, UR15, RZ ;  /* 0x0000000f1e007c10 */ /* 0x004fca000ff1e0ff */
[----:B------:R1:W-:Y:S04]  /*c0560*/  STL [R1+0x284], R0 ;  /* 0x0002840001007387 */ /* 0x0003e80000100800 */
[----:B------:R-:W2:Y:S04]  /*c0570*/  LDL.LU R241, [R1+0xea4] ;  /* 0x000ea40001f17983 */ /* 0x000ea80000300800 */
[----:B------:R-:W2:Y:S01]  /*c0580*/  LDL.LU R242, [R1+0xea8] ;  /* 0x000ea80001f27983 */ /* 0x000ea20000300800 */
[----:B-1----:R-:W-:-:S03]  /*c0590*/  IADD3.X R0, R17, UR7, RZ, P2, !PT ;  /* 0x0000000711007c10 */ /* 0x002fc600097fe4ff */
[----:B------:R-:W2:Y:S04]  /*c05a0*/  LDL.LU R243, [R1+0xeac] ;  /* 0x000eac0001f37983 */ /* 0x000ea80000300800 */
[----:B------:R-:W2:Y:S04]  /*c05b0*/  LDL.LU.64 R24, [R1+0x2ad8] ;  /* 0x002ad80001187983 */ /* 0x000ea80000300a00 */
[----:B------:R-:W2:Y:S04]  /*c05c0*/  LDL.LU.64 R18, [R1+0x2ad0] ;  /* 0x002ad00001127983 */ /* 0x000ea80000300a00 */
[----:B------:R1:W-:Y:S04]  /*c05d0*/  STL [R1+0x25c], R0 ;  /* 0x00025c0001007387 */ /* 0x0003e80000100800 */
[----:B------:R-:W2:Y:S01]  /*c05e0*/  LDL.LU.64 R16, [R1+0x2ac8] ;  /* 0x002ac80001107983 */ /* 0x000ea20000300a00 */
[----:B------:R-:W-:Y:S01]  /*c05f0*/  HMMA.1688.F32.TF32 R36, R52, R226, R248 ;  /* 0x000000e23424723c */ /* 0x000fe200000810f8 */
[----:B------:R-:W-:-:S02]  /*c0600*/  IADD3 R2, P1, R4, UR15, RZ ;  /* 0x0000000f04027c10 */ /* 0x000fc4000ff3e0ff */
[----:B------:R-:W2:Y:S01]  /*c0610*/  LDL.LU R248, [R1+0xe80] ;  /* 0x000e800001f87983 */ /* 0x000ea20000300800 */
[----:B-1----:R-:W-:-:S03]  /*c0620*/  IADD3.X R0, R31, UR7, RZ, P0, !PT ;  /* 0x000000071f007c10 */ /* 0x002fc600087fe4ff */
[----:B------:R-:W2:Y:S04]  /*c0630*/  LDL.LU R249, [R1+0xe84] ;  /* 0x000e840001f97983 */ /* 0x000ea80000300800 */
[----:B------:R-:W2:Y:S04]  /*c0640*/  LDL.LU R250, [R1+0xe88] ;  /* 0x000e880001fa7983 */ /* 0x000ea80000300800 */
[----:B------:R-:W2:Y:S04]  /*c0650*/  LDL.LU R251, [R1+0xe8c] ;  /* 0x000e8c0001fb7983 */ /* 0x000ea80000300800 */
[----:B------:R-:W-:Y:S04]  /*c0660*/  STL [R1+0x248], R2 ;  /* 0x0002480201007387 */ /* 0x000fe80000100800 */
[----:B------:R1:W-:Y:S02]  /*c0670*/  STL [R1+0x240], R0 ;  /* 0x0002400001007387 */ /* 0x0003e40000100800 */
[----:B-1----:R-:W-:-:S02]  /*c0680*/  IADD3.X R0, R5, UR7, RZ, P1, !PT ;  /* 0x0000000705007c10 */ /* 0x002fc40008ffe4ff */
[----:B---3--:R-:W-:-:S05]  /*c0690*/  IADD3 R30, P0, R28, UR15, RZ ;  /* 0x0000000f1c1e7c10 */ /* 0x008fca000ff1e0ff */
[----:B------:R-:W-:Y:S04]  /*c06a0*/  STL [R1+0x24c], R30 ;  /* 0x00024c1e01007387 */ /* 0x000fe80000100800 */
[----:B------:R-:W3:Y:S01]  /*c06b0*/  LDL.LU.64 R66, [R1+0x2af0] ;  /* 0x002af00001427983 */ /* 0x000ee20000300a00 */
[----:B----4-:R-:W-:-:S05]  /*c06c0*/  IADD3 R2, P2, R26, UR15, RZ ;  /* 0x0000000f1a027c10 */ /* 0x010fca000ff5e0ff */
[----:B------:R1:W-:Y:S04]  /*c06d0*/  STL [R1+0x250], R2 ;  /* 0x0002500201007387 */ /* 0x0003e80000100800 */
[----:B------:R-:W4:Y:S04]  /*c06e0*/  LDL.LU.64 R4, [R1+0x2ae8] ;  /* 0x002ae80001047983 */ /* 0x000f280000300a00 */
[----:B------:R1:W-:Y:S04]  /*c06f0*/  STL [R1+0x244], R0 ;  /* 0x0002440001007387 */ /* 0x0003e80000100800 */
[----:B------:R-:W4:Y:S01]  /*c0700*/  LDL.LU.64 R58, [R1+0x2ae0] ;  /* 0x002ae000013a7983 */ /* 0x000f220000300a00 */
[----:B-1----:R-:W-:-:S05]  /*c0710*/  IADD3.X R2, R29, UR7, RZ, P0, !PT ;  /* 0x000000071d027c10 */ /* 0x002fca00087fe4ff */
[----:B------:R-:W-:Y:S01]  /*c0720*/  STL [R1+0x22c], R2 ;  /* 0x00022c0201007387 */ /* 0x000fe20000100800 */
[----:B------:R-:W-:-:S03]  /*c0730*/  IADD3.X R0, R27, UR7, RZ, P2, !PT ;  /* 0x000000071b007c10 */ /* 0x000fc600097fe4ff */
[----:B------:R-:W4:Y:S04]  /*c0740*/  LDL.LU.64 R56, [R1+0x2b00] ;  /* 0x002b000001387983 */ /* 0x000f280000300a00 */
[----:B------:R1:W-:Y:S01]  /*c0750*/  STL [R1+0x230], R0 ;  /* 0x0002300001007387 */ /* 0x0003e20000100800 */
[----:B--2---:R-:W-:Y:S02]  /*c0760*/  IADD3 R26, P0, R24, UR15, RZ ;  /* 0x0000000f181a7c10 */ /* 0x004fe4000ff1e0ff */
[----:B-1----:R-:W-:-:S03]  /*c0770*/  IADD3 R0, P1, R18, UR15, RZ ;  /* 0x0000000f12007c10 */ /* 0x002fc6000ff3e0ff */
[----:B------:R-:W-:Y:S01]  /*c0780*/  STL [R1+0x234], R26 ;  /* 0x0002341a01007387 */ /* 0x000fe20000100800 */
[----:B------:R-:W-:-:S03]  /*c0790*/  IADD3 R2, P2, R16, UR15, RZ ;  /* 0x0000000f10027c10 */ /* 0x000fc6000ff5e0ff */
[----:B------:R1:W-:Y:S04]  /*c07a0*/  STL [R1+0x238], R0 ;  /* 0x0002380001007387 */ /* 0x0003e80000100800 */
[----:B------:R2:W-:Y:S04]  /*c07b0*/  STL [R1+0x23c], R2 ;  /* 0x00023c0201007387 */ /* 0x0005e80000100800 */
[----:B------:R-:W4:Y:S01]  /*c07c0*/  LDL.LU.64 R64, [R1+0x2af8] ;  /* 0x002af80001407983 */ /* 0x000f220000300a00 */
[----:B-1----:R-:W-:Y:S02]  /*c07d0*/  IADD3.X R0, R25, UR7, RZ, P0, !PT ;  /* 0x0000000719007c10 */ /* 0x002fe400087fe4ff */
[----:B--2---:R-:W-:-:S03]  /*c07e0*/  IADD3.X R2, R19, UR7, RZ, P1, !PT ;  /* 0x0000000713027c10 */ /* 0x004fc60008ffe4ff */
[----:B------:R1:W-:Y:S04]  /*c07f0*/  STL [R1+0x198], R0 ;  /* 0x0001980001007387 */ /* 0x0003e80000100800 */
[----:B------:R3:W-:Y:S04]  /*c0800*/  STL [R1+0x19c], R2 ;  /* 0x00019c0201007387 */ /* 0x0007e80000100800 */
[----:B------:R-:W2:Y:S01]  /*c0810*/  LDL.LU.64 R18, [R1+0x2b10] ;  /* 0x002b100001127983 */ /* 0x000ea20000300a00 */
[----:B-1----:R-:W-:-:S03]  /*c0820*/  IADD3.X R0, R17, UR7, RZ, P2, !PT ;  /* 0x0000000711007c10 */ /* 0x002fc600097fe4ff */
[----:B------:R-:W2:Y:S04]  /*c0830*/  LDL.LU.64 R16, [R1+0x2b08] ;  /* 0x002b080001107983 */ /* 0x000ea80000300a00 */
[----:B------:R4:W-:Y:S01]  /*c0840*/  STL [R1+0x220], R0 ;  /* 0x0002200001007387 */ /* 0x0009e20000100800 */
[----:B---3--:R-:W-:-:S05]  /*c0850*/  IADD3 R2, P0, R66, UR15, RZ ;  /* 0x0000000f42027c10 */ /* 0x008fca000ff1e0ff */
[----:B------:R-:W-:Y:S01]  /*c0860*/  STL [R1+0x224], R2 ;  /* 0x0002240201007387 */ /* 0x000fe20000100800 */
[----:B----4-:R-:W-:Y:S02]  /*c0870*/  IADD3 R0, P1, R4, UR15, RZ ;  /* 0x0000000f04007c10 */ /* 0x010fe4000ff3e0ff */
[----:B------:R-:W-:-:S03]  /*c0880*/  IADD3 R68, P2, R58, UR15, RZ ;  /* 0x0000000f3a447c10 */ /* 0x000fc6000ff5e0ff */
[----:B------:R1:W-:Y:S04]  /*c0890*/  STL [R1+0x228], R0 ;  /* 0x0002280001007387 */ /* 0x0003e80000100800 */
[----:B------:R3:W-:Y:S01]  /*c08a0*/  STL [R1+0x190], R68 ;  /* 0x0001904401007387 */ /* 0x0007e20000100800 */
[----:B-1----:R-:W-:-:S03]  /*c08b0*/  IADD3.X R0, R5, UR7, RZ, P1, !PT ;  /* 0x0000000705007c10 */ /* 0x002fc60008ffe4ff */
[----:B------:R-:W4:Y:S01]  /*c08c0*/  LDL.LU.64 R4, [R1+0x2b18] ;  /* 0x002b180001047983 */ /* 0x000f220000300a00 */
[----:B------:R-:W-:-:S05]  /*c08d0*/  IADD3.X R2, R67, UR7, RZ, P0, !PT ;  /* 0x0000000743027c10 */ /* 0x000fca00087fe4ff */
[----:B------:R1:W-:Y:S04]  /*c08e0*/  STL [R1+0x184], R2 ;  /* 0x0001840201007387 */ /* 0x0003e80000100800 */
[----:B------:R1:W-:Y:S04]  /*c08f0*/  STL [R1+0x188], R0 ;  /* 0x0001880001007387 */ /* 0x0003e80000100800 */
[----:B---3--:R-:W3:Y:S01]  /*c0900*/  LDL.LU.64 R68, [R1+0x2b30] ;  /* 0x002b300001447983 */ /* 0x008ee20000300a00 */
[----:B-1----:R-:W-:Y:S02]  /*c0910*/  IADD3 R2, P0, R56, UR15, RZ ;  /* 0x0000000f38027c10 */ /* 0x002fe4000ff1e0ff */
[----:B------:R-:W-:-:S03]  /*c0920*/  IADD3.X R0, R59, UR7, RZ, P2, !PT ;  /* 0x000000073b007c10 */ /* 0x000fc600097fe4ff */
[----:B------:R-:W-:Y:S04]  /*c0930*/  STL [R1+0x194], R2 ;  /* 0x0001940201007387 */ /* 0x000fe80000100800 */
[----:B------:R-:W3:Y:S04]  /*c0940*/  LDL.LU.64 R58, [R1+0x2b28] ;  /* 0x002b2800013a7983 */ /* 0x000ee80000300a00 */
[----:B------:R1:W-:Y:S02]  /*c0950*/  STL [R1+0x18c], R0 ;  /* 0x00018c0001007387 */ /* 0x0003e40000100800 */
[----:B-1----:R-:W-:-:S02]  /*c0960*/  IADD3.X R0, R57, UR7, RZ, P0, !PT ;  /* 0x0000000739007c10 */ /* 0x002fc400087fe4ff */
[----:B------:R-:W3:Y:S01]  /*c0970*/  LDL.LU.64 R56, [R1+0x2b20] ;  /* 0x002b200001387983 */ /* 0x000ee20000300a00 */
[----:B------:R-:W-:-:S05]  /*c0980*/  IADD3 R2, P1, R64, UR15, RZ ;  /* 0x0000000f40027c10 */ /* 0x000fca000ff3e0ff */
[----:B------:R1:W-:Y:S04]  /*c0990*/  STL [R1+0x178], R2 ;  /* 0x0001780201007387 */ /* 0x0003e80000100800 */
[----:B------:R1:W-:Y:S01]  /*c09a0*/  STL [R1+0x170], R0 ;  /* 0x0001700001007387 */ /* 0x0003e20000100800 */
[----:B--2---:R-:W-:Y:S01]  /*c09b0*/  IADD3 R66, P0, R18, UR15, RZ ;  /* 0x0000000f12427c10 */ /* 0x004fe2000ff1e0ff */
[C---:B------:R-:W-:Y:S02]  /*c09c0*/  HMMA.1688.F32.TF32 R32, R52.reuse, R222, R72 ;  /* 0x000000de3420723c */ /* 0x040fe40000081048 */
[----:B------:R-:W-:Y:S01]  /*c09d0*/  LDS R18, [R3+UR14+0x26700] ;  /* 0x0267000e03127984 */ /* 0x000fe20008000800 */
[----:B-1----:R-:W-:Y:S02]  /*c09e0*/  IADD3 R2, P2, R16, UR15, RZ ;  /* 0x0000000f10027c10 */ /* 0x002fe4000ff5e0ff */
[----:B------:R-:W-:Y:S01]  /*c09f0*/  IADD3.X R0, R65, UR7, RZ, P1, !PT ;  /* 0x0000000741007c10 */ /* 0x000fe20008ffe4ff */
[----:B------:R1:W-:Y:S04]  /*c0a00*/  STL [R1+0x17c], R66 ;  /* 0x00017c4201007387 */ /* 0x0003e80000100800 */
[----:B------:R-:W2:Y:S04]  /*c0a10*/  LDL.LU.64 R70, [R1+0x2b40] ;  /* 0x002b400001467983 */ /* 0x000ea80000300a00 */
[----:B------:R-:W-:Y:S04]  /*c0a20*/  STL [R1+0x180], R2 ;  /* 0x0001800201007387 */ /* 0x000fe80000100800 */
[----:B------:R1:W-:Y:S04]  /*c0a30*/  STL [R1+0x174], R0 ;  /* 0x0001740001007387 */ /* 0x0003e80000100800 */
[----:B-1----:R-:W2:Y:S01]  /*c0a40*/  LDL.LU.64 R66, [R1+0x2b38] ;  /* 0x002b380001427983 */ /* 0x002ea20000300a00 */
[----:B------:R-:W-:Y:S03]  /*c0a50*/  HMMA.1688.F32.TF32 R28, R52, R218, R244 ;  /* 0x000000da341c723c */ /* 0x000fe600000810f4 */
[----:B------:R-:W-:Y:S01]  /*c0a60*/  LDS R16, [R3+UR14+0x24700] ;  /* 0x0247000e03107984 */ /* 0x000fe20008000800 */
[----:B------:R-:W-:-:S02]  /*c0a70*/  IADD3.X R0, R19, UR7, RZ, P0, !PT ;  /* 0x0000000713007c10 */ /* 0x000fc400087fe4ff */
[----:B------:R-:W-:Y:S01]  /*c0a80*/  IADD3.X R2, R17, UR7, RZ, P2, !PT ;  /* 0x0000000711027c10 */ /* 0x000fe200097fe4ff */
[----:B------:R-:W-:Y:S01]  /*c0a90*/  HMMA.1688.F32.TF32 R24, R52, R214, R240 ;  /* 0x000000d63418723c */ /* 0x000fe200000810f0 */
[----:B------:R-:W-:Y:S04]  /*c0aa0*/  LDS R17, [R252+UR14+0x24700] ;  /* 0x0247000efc117984 */ /* 0x000fe80008000800 */
[----:B------:R4:W-:Y:S04]  /*c0ab0*/  STL [R1+0x164], R0 ;  /* 0x0001640001007387 */ /* 0x0009e80000100800 */
[----:B------:R-:W2:Y:S04]  /*c0ac0*/  LDL.LU.64 R64, [R1+0x2b50] ;  /* 0x002b500001407983 */ /* 0x000ea80000300a00 */
[----:B------:R1:W-:Y:S01]  /*c0ad0*/  STL [R1+0x168], R2 ;  /* 0x0001680201007387 */ /* 0x0003e20000100800 */
[----:B------:R-:W-:Y:S03]  /*c0ae0*/  HMMA.1688.F32.TF32 R48, R20, R44, R48 ;  /* 0x0000002c1430723c */ /* 0x000fe60000081030 */
[----:B------:R-:W2:Y:S01]  /*c0af0*/  LDS R19, [R252+UR14+0x26700] ;  /* 0x0267000efc137984 */ /* 0x000ea20008000800 */
[----:B----4-:R-:W-:-:S04]  /*c0b00*/  IADD3 R0, P0, R4, UR15, RZ ;  /* 0x0000000f04007c10 */ /* 0x010fc8000ff1e0ff */
[----:B-1----:R-:W-:Y:S01]  /*c0b10*/  IADD3.X R2, R5, UR7, RZ, P0, !PT ;  /* 0x0000000705027c10 */ /* 0x002fe200087fe4ff */
[----:B------:R3:W-:Y:S04]  /*c0b20*/  STL [R1+0x16c], R0 ;  /* 0x00016c0001007387 */ /* 0x0007e80000100800 */
[----:B------:R-:W4:Y:S04]  /*c0b30*/  LDL.LU.64 R4, [R1+0x2b48] ;  /* 0x002b480001047983 */ /* 0x000f280000300a00 */
[----:B------:R1:W-:Y:S01]  /*c0b40*/  STL [R1+0x158], R2 ;  /* 0x0001580201007387 */ /* 0x0003e20000100800 */
[----:B---3--:R-:W-:-:S05]  /*c0b50*/  IADD3 R0, P0, R68, UR15, RZ ;  /* 0x0000000f44007c10 */ /* 0x008fca000ff1e0ff */
[----:B------:R3:W-:Y:S01]  /*c0b60*/  STL [R1+0x15c], R0 ;  /* 0x00015c0001007387 */ /* 0x0007e20000100800 */
[----:B-1----:R-:W-:-:S05]  /*c0b70*/  IADD3 R2, P1, R58, UR15, RZ ;  /* 0x0000000f3a027c10 */ /* 0x002fca000ff3e0ff */
[----:B------:R1:W-:Y:S01]  /*c0b80*/  STL [R1+0x160], R2 ;  /* 0x0001600201007387 */ /* 0x0003e20000100800 */
[----:B---3--:R-:W-:Y:S02]  /*c0b90*/  IADD3 R0, P2, R56, UR15, RZ ;  /* 0x0000000f38007c10 */ /* 0x008fe4000ff5e0ff */
[----:B-1----:R-:W-:Y:S02]  /*c0ba0*/  IADD3.X R2, R69, UR7, RZ, P0, !PT ;  /* 0x0000000745027c10 */ /* 0x002fe400087fe4ff */
[----:B------:R-:W3:Y:S04]  /*c0bb0*/  LDL.LU.64 R68, [R1+0x2b68] ;  /* 0x002b680001447983 */ /* 0x000ee80000300a00 */
[----:B------:R1:W-:Y:S04]  /*c0bc0*/  STL [R1+0x150], R0 ;  /* 0x0001500001007387 */ /* 0x0003e80000100800 */
[----:B------:R-:W-:Y:S01]  /*c0bd0*/  STL [R1+0x144], R2 ;  /* 0x0001440201007387 */ /* 0x000fe20000100800 */
[----:B-1----:R-:W-:-:S03]  /*c0be0*/  IADD3.X R0, R59, UR7, RZ, P1, !PT ;  /* 0x000000073b007c10 */ /* 0x002fc60008ffe4ff */
[----:B------:R-:W3:Y:S04]  /*c0bf0*/  LDL.LU.64 R58, [R1+0x2b60] ;  /* 0x002b6000013a7983 */ /* 0x000ee80000300a00 */
[----:B------:R1:W-:Y:S02]  /*c0c00*/  STL [R1+0x148], R0 ;  /* 0x0001480001007387 */ /* 0x0003e40000100800 */
[----:B-1----:R-:W-:Y:S02]  /*c0c10*/  IADD3.X R0, R57, UR7, RZ, P2, !PT ;  /* 0x0000000739007c10 */ /* 0x002fe400097fe4ff */
[----:B------:R-:W3:Y:S01]  /*c0c20*/  LDL.LU.64 R56, [R1+0x2b58] ;  /* 0x002b580001387983 */ /* 0x000ee20000300a00 */
[----:B--2---:R-:W-:-:S05]  /*c0c30*/  IADD3 R2, P0, R70, UR15, RZ ;  /* 0x0000000f46027c10 */ /* 0x004fca000ff1e0ff */
[----:B------:R1:W-:Y:S04]  /*c0c40*/  STL [R1+0x154], R2 ;  /* 0x0001540201007387 */ /* 0x0003e80000100800 */
[----:B------:R2:W-:Y:S04]  /*c0c50*/  STL [R1+0x14c], R0 ;  /* 0x00014c0001007387 */ /* 0x0005e80000100800 */
[----:B------:R-:W3:Y:S01]  /*c0c60*/  LDL.LU.64 R72, [R1+0x2b80] ;  /* 0x002b800001487983 */ /* 0x000ee20000300a00 */
[----:B-1----:R-:W-:Y:S02]  /*c0c70*/  IADD3 R2, P1, R66, UR15, RZ ;  /* 0x0000000f42027c10 */ /* 0x002fe4000ff3e0ff */
[----:B--2---:R-:W-:-:S03]  /*c0c80*/  IADD3.X R0, R71, UR7, RZ, P0, !PT ;  /* 0x0000000747007c10 */ /* 0x004fc600087fe4ff */
[----:B------:R-:W-:Y:S04]  /*c0c90*/  STL [R1+0x138], R2 ;  /* 0x0001380201007387 */ /* 0x000fe80000100800 */
[----:B------:R1:W-:Y:S01]  /*c0ca0*/  STL [R1+0x130], R0 ;  /* 0x0001300001007387 */ /* 0x0003e20000100800 */
[----:B------:R-:W-:Y:S02]  /*c0cb0*/  IADD3 R70, P0, R64, UR15, RZ ;  /* 0x0000000f40467c10 */ /* 0x000fe4000ff1e0ff */
[----:B-1----:R-:W-:-:S03]  /*c0cc0*/  IADD3.X R0, R67, UR7, RZ, P1, !PT ;  /* 0x0000000743007c10 */ /* 0x002fc60008ffe4ff */
[----:B------:R-:W-:Y:S04]  /*c0cd0*/  STL [R1+0x13c], R70 ;  /* 0x00013c4601007387 */ /* 0x000fe80000100800 */
[----:B------:R-:W2:Y:S01]  /*c0ce0*/  LDL.LU.64 R66, [R1+0x2b78] ;  /* 0x002b780001427983 */ /* 0x000ea20000300a00 */
[----:B----4-:R-:W-:-:S05]  /*c0cf0*/  IADD3 R2, P2, R4, UR15, RZ ;  /* 0x0000000f04027c10 */ /* 0x010fca000ff5e0ff */
[----:B------:R1:W-:Y:S04]  /*c0d00*/  STL [R1+0x140], R2 ;  /* 0x0001400201007387 */ /* 0x0003e80000100800 */
[----:B------:R4:W-:Y:S01]  /*c0d10*/  STL [R1+0x134], R0 ;  /* 0x0001340001007387 */ /* 0x0009e20000100800 */
[----:B-1----:R-:W-:-:S03]  /*c0d20*/  IADD3.X R2, R65, UR7, RZ, P0, !PT ;  /* 0x0000000741027c10 */ /* 0x002fc600087fe4ff */
[----:B------:R-:W2:Y:S01]  /*c0d30*/  LDL.LU.64 R64, [R1+0x2b70] ;  /* 0x002b700001407983 */ /* 0x000ea20000300a00 */
[----:B----4-:R-:W-:-:S03]  /*c0d40*/  IADD3.X R0, R5, UR7, RZ, P2, !PT ;  /* 0x0000000705007c10 */ /* 0x010fc600097fe4ff */
[----:B------:R-:W-:Y:S04]  /*c0d50*/  STL [R1+0xec], R2 ;  /* 0x0000ec0201007387 */ /* 0x000fe80000100800 */
[----:B------:R-:W4:Y:S04]  /*c0d60*/  LDL.LU.64 R4, [R1+0x2b90] ;  /* 0x002b900001047983 */ /* 0x000f280000300a00 */
[----:B------:R1:W-:Y:S01]  /*c0d70*/  STL [R1+0x120], R0 ;  /* 0x0001200001007387 */ /* 0x0003e20000100800 */
[----:B---3--:R-:W-:-:S05]  /*c0d80*/  IADD3 R70, P0, R68, UR15, RZ ;  /* 0x0000000f44467c10 */ /* 0x008fca000ff1e0ff */
[----:B------:R-:W-:Y:S01]  /*c0d90*/  STL [R1+0x124], R70 ;  /* 0x0001244601007387 */ /* 0x000fe20000100800 */
[----:B-1----:R-:W-:-:S05]  /*c0da0*/  IADD3 R0, P1, R58, UR15, RZ ;  /* 0x0000000f3a007c10 */ /* 0x002fca000ff3e0ff */
[----:B------:R1:W-:Y:S01]  /*c0db0*/  STL [R1+0x128], R0 ;  /* 0x0001280001007387 */ /* 0x0003e20000100800 */
[----:B------:R-:W-:Y:S02]  /*c0dc0*/  IADD3 R2, P2, R56, UR15, RZ ;  /* 0x0000000f38027c10 */ /* 0x000fe4000ff5e0ff */
[----:B-1----:R-:W-:-:S03]  /*c0dd0*/  IADD3.X R0, R69, UR7, RZ, P0, !PT ;  /* 0x0000000745007c10 */ /* 0x002fc600087fe4ff */
[----:B------:R1:W-:Y:S04]  /*c0de0*/  STL [R1+0x12c], R2 ;  /* 0x00012c0201007387 */ /* 0x0003e80000100800 */
[----:B------:R-:W3:Y:S01]  /*c0df0*/  LDL.LU.64 R70, [R1+0x2b88] ;  /* 0x002b880001467983 */ /* 0x000ee20000300a00 */
[----:B-1----:R-:W-:-:S03]  /*c0e00*/  IADD3.X R2, R59, UR7, RZ, P1, !PT ;  /* 0x000000073b027c10 */ /* 0x002fc60008ffe4ff */
[----:B------:R1:W-:Y:S04]  /*c0e10*/  STL [R1+0xd8], R0 ;  /* 0x0000d80001007387 */ /* 0x0003e80000100800 */
[----:B------:R-:W3:Y:S04]  /*c0e20*/  LDL.LU.64 R58, [R1+0x2ba0] ;  /* 0x002ba000013a7983 */ /* 0x000ee80000300a00 */
[----:B------:R1:W-:Y:S04]  /*c0e30*/  STL [R1+0xdc], R2 ;  /* 0x0000dc0201007387 */ /* 0x0003e80000100800 */
[----:B------:R-:W3:Y:S01]  /*c0e40*/  LDL.LU.64 R68, [R1+0x2b98] ;  /* 0x002b980001447983 */ /* 0x000ee20000300a00 */
[----:B-1----:R-:W-:-:S03]  /*c0e50*/  IADD3.X R0, R57, UR7, RZ, P2, !PT ;  /* 0x0000000739007c10 */ /* 0x002fc600097fe4ff */
[----:B------:R-:W3:Y:S04]  /*c0e60*/  LDL.LU.64 R56, [R1+0x2ba8] ;  /* 0x002ba80001387983 */ /* 0x000ee80000300a00 */
[----:B------:R-:W-:Y:S01]  /*c0e70*/  STL [R1+0xe0], R0 ;  /* 0x0000e00001007387 */ /* 0x000fe20000100800 */
[----:B------:R-:W-:-:S05]  /*c0e80*/  IADD3 R2, P0, R72, UR15, RZ ;  /* 0x0000000f48027c10 */ /* 0x000fca000ff1e0ff */
[----:B------:R1:W-:Y:S02]  /*c0e90*/  STL [R1+0xe4], R2 ;  /* 0x0000e40201007387 */ /* 0x0003e40000100800 */
[----:B-1----:R-:W-:Y:S02]  /*c0ea0*/  IADD3.X R2, R73, UR7, RZ, P0, !PT ;  /* 0x0000000749027c10 */ /* 0x002fe400087fe4ff */
[----:B--2---:R-:W-:-:S05]  /*c0eb0*/  IADD3 R0, P1, R66, UR15, RZ ;  /* 0x0000000f42007c10 */ /* 0x004fca000ff3e0ff */
[----:B------:R1:W-:Y:S02]  /*c0ec0*/  STL [R1+0xe8], R0 ;  /* 0x0000e80001007387 */ /* 0x0003e40000100800 */
[----:B-1----:R-:W-:Y:S02]  /*c0ed0*/  IADD3.X R0, R67, UR7, RZ, P1, !PT ;  /* 0x0000000743007c10 */ /* 0x002fe40008ffe4ff */
[----:B------:R-:W-:-:S05]  /*c0ee0*/  IADD3 R74, P2, R64, UR15, RZ ;  /* 0x0000000f404a7c10 */ /* 0x000fca000ff5e0ff */
[----:B------:R-:W-:Y:S04]  /*c0ef0*/  STL [R1+0xd0], R74 ;  /* 0x0000d04a01007387 */ /* 0x000fe80000100800 */
[----:B------:R-:W2:Y:S04]  /*c0f00*/  LDL.LU.64 R66, [R1+0x2bc0] ;  /* 0x002bc00001427983 */ /* 0x000ea80000300a00 */
[----:B------:R4:W-:Y:S04]  /*c0f10*/  STL [R1+0xc4], R2 ;  /* 0x0000c40201007387 */ /* 0x0009e80000100800 */
[----:B------:R1:W-:Y:S01]  /*c0f20*/  STL [R1+0xc8], R0 ;  /* 0x0000c80001007387 */ /* 0x0003e20000100800 */
[----:B----4-:R-:W-:-:S02]  /*c0f30*/  IADD3 R2, P0, R4, UR15, RZ ;  /* 0x0000000f04027c10 */ /* 0x010fc4000ff1e0ff */
[----:B-1----:R-:W-:Y:S02]  /*c0f40*/  IADD3.X R0, R65, UR7, RZ, P2, !PT ;  /* 0x0000000741007c10 */ /* 0x002fe400097fe4ff */
[----:B------:R-:W4:Y:S04]  /*c0f50*/  LDL.LU.64 R64, [R1+0x2bb8] ;  /* 0x002bb80001407983 */ /* 0x000f280000300a00 */
[----:B------:R-:W-:Y:S04]  /*c0f60*/  STL [R1+0xd4], R2 ;  /* 0x0000d40201007387 */ /* 0x000fe80000100800 */
[----:B------:R1:W-:Y:S02]  /*c0f70*/  STL [R1+0xcc], R0 ;  /* 0x0000cc0001007387 */ /* 0x0003e40000100800 */
[----:B-1----:R-:W-:-:S02]  /*c0f80*/  IADD3.X R0, R5, UR7, RZ, P0, !PT ;  /* 0x0000000705007c10 */ /* 0x002fc400087fe4ff */
[----:B------:R-:W4:Y:S01]  /*c0f90*/  LDL.LU.64 R4, [R1+0x2bb0] ;  /* 0x002bb00001047983 */ /* 0x000f220000300a00 */
[----:B------:R-:W-:Y:S06]  /*c0fa0*/  HMMA.1688.F32.TF32 R52, R52, R210, R248 ;  /* 0x000000d23434723c */ /* 0x000fec00000810f8 */
[----:B------:R-:W-:Y:S01]  /*c0fb0*/  HMMA.1688.F32.TF32 R12, R20, R100, R12 ;  /* 0x00000064140c723c */ /* 0x000fe2000008100c */
[----:B---3--:R-:W-:-:S05]  /*c0fc0*/  IADD3 R2, P1, R70, UR15, RZ ;  /* 0x0000000f46027c10 */ /* 0x008fca000ff3e0ff */
[C---:B------:R-:W-:Y:S01]  /*c0fd0*/  HMMA.1688.F32.TF32 R40, R20.reuse, R104, R40 ;  /* 0x000000681428723c */ /* 0x040fe20000081028 */
[----:B------:R-:W-:Y:S05]  /*c0fe0*/  STL [R1+0xb8], R2 ;  /* 0x0000b80201007387 */ /* 0x000fea0000100800 */
[C---:B------:R-:W-:Y:S01]  /*c0ff0*/  HMMA.1688.F32.TF32 R36, R20.reuse, R108, R36 ;  /* 0x0000006c1424723c */ /* 0x040fe20000081024 */
[----:B------:R1:W-:Y:S05]  /*c1000*/  STL [R1+0xb0], R0 ;  /* 0x0000b00001007387 */ /* 0x0003ea0000100800 */
[C---:B------:R-:W-:Y:S06]  /*c1010*/  HMMA.1688.F32.TF32 R32, R20.reuse, R112, R32 ;  /* 0x000000701420723c */ /* 0x040fec0000081020 */
[----:B------:R-:W-:Y:S01]  /*c1020*/  HMMA.1688.F32.TF32 R28, R20, R116, R28 ;  /* 0x00000074141c723c */ /* 0x000fe2000008101c */
[----:B-1----:R-:W-:-:S05]  /*c1030*/  IADD3 R0, P2, R68, UR15, RZ ;  /* 0x0000000f44007c10 */ /* 0x002fca000ff5e0ff */
[C---:B------:R-:W-:Y:S06]  /*c1040*/  HMMA.1688.F32.TF32 R24, R20.reuse, R120, R24 ;  /* 0x000000781418723c */ /* 0x040fec0000081018 */
[----:B------:R-:W-:Y:S01]  /*c1050*/  HMMA.1688.F32.TF32 R20, R20, R124, R52 ;  /* 0x0000007c1414723c */ /* 0x000fe20000081034 */
[----:B------:R-:W-:Y:S01]  /*c1060*/  IADD3.X R2, R71, UR7, RZ, P1, !PT ;  /* 0x0000000747027c10 */ /* 0x000fe20008ffe4ff */
[----:B------:R-:W-:Y:S04]  /*c1070*/  LDS R54, [R3+UR14+0x2a700] ;  /* 0x02a7000e03367984 */ /* 0x000fe80008000800 */
[----:B------:R-:W-:Y:S01]  /*c1080*/  LDS R53, [R252+UR14+0x28700] ;  /* 0x0287000efc357984 */ /* 0x000fe20008000800 */
[----:B------:R-:W-:-:S03]  /*c1090*/  IADD3 R52, P0, R58, UR15, RZ ;  /* 0x0000000f3a347c10 */ /* 0x000fc6000ff1e0ff */
[----:B------:R-:W-:Y:S04]  /*c10a0*/  LDS R55, [R252+UR14+0x2a700] ;  /* 0x02a7000efc377984 */ /* 0x000fe80008000800 */
[----:B------:R-:W-:Y:S04]  /*c10b0*/  STL [R1+0xbc], R52 ;  /* 0x0000bc3401007387 */ /* 0x000fe80000100800 */
[----:B------:R1:W-:Y:S04]  /*c10c0*/  STL [R1+0xc0], R0 ;  /* 0x0000c00001007387 */ /* 0x0003e80000100800 */
[----:B------:R3:W-:Y:S04]  /*c10d0*/  STL [R1+0xb4], R2 ;  /* 0x0000b40201007387 */ /* 0x0007e80000100800 */
[----:B------:R-:W4:Y:S01]  /*c10e0*/  LDS R52, [R3+UR14+0x28700] ;  /* 0x0287000e03347984 */ /* 0x000f220008000800 */
[----:B-1----:R-:W-:-:S03]  /*c10f0*/  IADD3.X R0, R59, UR7, RZ, P0, !PT ;  /* 0x000000073b007c10 */ /* 0x002fc600087fe4ff */
[----:B------:R-:W4:Y:S01]  /*c1100*/  LDL.LU.64 R58, [R1+0x2bd0] ;  /* 0x002bd000013a7983 */ /* 0x000f220000300a00 */
[----:B---3--:R-:W-:-:S03]  /*c1110*/  IADD3.X R2, R69, UR7, RZ, P2, !PT ;  /* 0x0000000745027c10 */ /* 0x008fc600097fe4ff */
[----:B------:R1:W-:Y:S04]  /*c1120*/  STL [R1+0x34], R0 ;  /* 0x0000340001007387 */ /* 0x0003e80000100800 */
[----:B------:R-:W-:Y:S01]  /*c1130*/  STL [R1+0x38], R2 ;  /* 0x0000380201007387 */ /* 0x000fe20000100800 */
[----:B-1----:R-:W-:-:S05]  /*c1140*/  IADD3 R0, P0, R56, UR15, RZ ;  /* 0x0000000f38007c10 */ /* 0x002fca000ff1e0ff */
[----:B------:R1:W-:Y:S04]  /*c1150*/  STL [R1+0x3c], R0 ;  /* 0x00003c0001007387 */ /* 0x0003e80000100800 */
[----:B------:R-:W3:Y:S04]  /*c1160*/  LDL.LU.64 R198, [R1+0x2bc8] ;  /* 0x002bc80001c67983 */ /* 0x000ee80000300a00 */
[----:B------:R-:W3:Y:S01]  /*c1170*/  LDL.LU.64 R196, [R1+0x2be0] ;  /* 0x002be00001c47983 */ /* 0x000ee20000300a00 */
[----:B-1----:R-:W-:-:S05]  /*c1180*/  IADD3.X R0, R57, UR7, RZ, P0, !PT ;  /* 0x0000000739007c10 */ /* 0x002fca00087fe4ff */
[----:B------:R4:W-:Y:S04]  /*c1190*/  STL [R1+0x18], R0 ;  /* 0x0000180001007387 */ /* 0x0009e80000100800 */
[----:B------:R-:W3:Y:S01]  /*c11a0*/  LDL.LU.64 R56, [R1+0x2bd8] ;  /* 0x002bd80001387983 */ /* 0x000ee20000300a00 */
[----:B--2---:R-:W-:-:S05]  /*c11b0*/  IADD3 R2, P0, R66, UR15, RZ ;  /* 0x0000000f42027c10 */ /* 0x004fca000ff1e0ff */
[----:B------:R-:W-:Y:S01]  /*c11c0*/  STL [R1+0x1c], R2 ;  /* 0x00001c0201007387 */ /* 0x000fe20000100800 */
[----:B----4-:R-:W-:-:S05]  /*c11d0*/  IADD3 R0, P1, R64, UR15, RZ ;  /* 0x0000000f40007c10 */ /* 0x010fca000ff3e0ff */
[----:B------:R1:W-:Y:S04]  /*c11e0*/  STL [R1+0x30], R0 ;  /* 0x0000300001007387 */ /* 0x0003e80000100800 */
[----:B------:R-:W2:Y:S01]  /*c11f0*/  LDL.LU.64 R78, [R1+0x2bf8] ;  /* 0x002bf800014e7983 */ /* 0x000ea20000300a00 */
[----:B-1----:R-:W-:Y:S02]  /*c1200*/  IADD3.X R0, R67, UR7, RZ, P0, !PT ;  /* 0x0000000743007c10 */ /* 0x002fe400087fe4ff */
[----:B------:R-:W-:-:S05]  /*c1210*/  IADD3 R2, P2, R4, UR15, RZ ;  /* 0x0000000f04027c10 */ /* 0x000fca000ff5e0ff */
[----:B------:R-:W-:Y:S04]  /*c1220*/  STL [R1+0x10], R2 ;  /* 0x0000100201007387 */ /* 0x000fe80000100800 */
[----:B------:R-:W4:Y:S04]  /*c1230*/  LDL.LU.64 R76, [R1+0x2bf0] ;  /* 0x002bf000014c7983 */ /* 0x000f280000300a00 */
[----:B------:R1:W-:Y:S04]  /*c1240*/  STL [R1+0x4], R0 ;  /* 0x0000040001007387 */ /* 0x0003e80000100800 */
[----:B------:R-:W4:Y:S01]  /*c1250*/  LDL.LU.64 R70, [R1+0x2be8] ;  /* 0x002be80001467983 */ /* 0x000f220000300a00 */
[----:B-1----:R-:W-:-:S05]  /*c1260*/  IADD3.X R0, R65, UR7, RZ, P1, !PT ;  /* 0x0000000741007c10 */ /* 0x002fca0008ffe4ff */
[----:B------:R1:W-:Y:S02]  /*c1270*/  STL [R1+0x8], R0 ;  /* 0x0000080001007387 */ /* 0x0003e40000100800 */
[----:B-1----:R-:W-:Y:S02]  /*c1280*/  IADD3.X R0, R5, UR7, RZ, P2, !PT ;  /* 0x0000000705007c10 */ /* 0x002fe400097fe4ff */
[----:B------:R-:W4:Y:S01]  /*c1290*/  LDL.LU.64 R4, [R1+0x2c10] ;  /* 0x002c100001047983 */ /* 0x000f220000300a00 */
[----:B------:R-:W-:-:S05]  /*c12a0*/  IADD3 R2, P0, R58, UR15, RZ ;  /* 0x0000000f3a027c10 */ /* 0x000fca000ff1e0ff */
[----:B------:R-:W-:Y:S04]  /*c12b0*/  STL [R1+0x14], R2 ;  /* 0x0000140201007387 */ /* 0x000fe80000100800 */
[----:B------:R-:W4:Y:S04]  /*c12c0*/  LDL.LU.64 R74, [R1+0x2c08] ;  /* 0x002c0800014a7983 */ /* 0x000f280000300a00 */
[----:B------:R1:W-:Y:S04]  /*c12d0*/  STL [R1+0xc], R0 ;  /* 0x00000c0001007387 */ /* 0x0003e80000100800 */
[----:B------:R-:W4:Y:S04]  /*c12e0*/  LDL.LU.64 R72, [R1+0x2c00] ;  /* 0x002c000001487983 */ /* 0x000f280000300a00 */
[----:B------:R-:W4:Y:S01]  /*c12f0*/  LDL.LU.64 R66, [R1+0x2c20] ;  /* 0x002c200001427983 */ /* 0x000f220000300a00 */
[----:B------:R-:W-:-:S03]  /*c1300*/  IADD3.X R248, R59, UR7, RZ, P0, !PT ;  /* 0x000000073bf87c10 */ /* 0x000fc600087fe4ff */
[----:B------:R-:W4:Y:S01]  /*c1310*/  LDL.LU.64 R68, [R1+0x2c18] ;  /* 0x002c180001447983 */ /* 0x000f220000300a00 */
[----:B---3--:R-:W-:-:S03]  /*c1320*/  IADD3 R251, P0, R196, UR15, RZ ;  /* 0x0000000fc4fb7c10 */ /* 0x008fc6000ff1e0ff */
[----:B------:R-:W3:Y:S01]  /*c1330*/  LDL.LU.64 R64, [R1+0x2c30] ;  /* 0x002c300001407983 */ /* 0x000ee20000300a00 */
[----:B------:R-:W-:-:S03]  /*c1340*/  IADD3.X R243, R197, UR7, RZ, P0, !PT ;  /* 0x00000007c5f37c10 */ /* 0x000fc600087fe4ff */
[----:B------:R-:W3:Y:S01]  /*c1350*/  LDL.LU.64 R58, [R1+0x2c28] ;  /* 0x002c2800013a7983 */ /* 0x000ee20000300a00 */
[----:B-1----:R-:W-:-:S04]  /*c1360*/  IADD3 R0, P2, R56, UR15, RZ ;  /* 0x0000000f38007c10 */ /* 0x002fc8000ff5e0ff */
[----:B------:R-:W-:Y:S01]  /*c1370*/  IADD3.X R244, R57, UR7, RZ, P2, !PT ;  /* 0x0000000739f47c10 */ /* 0x000fe200097fe4ff */
[----:B------:R1:W-:Y:S04]  /*c1380*/  STL [R1], R0 ;  /* 0x0000000001007387 */ /* 0x0003e80000100800 */
[----:B------:R-:W3:Y:S01]  /*c1390*/  LDL.LU.64 R56, [R1+0x2c38] ;  /* 0x002c380001387983 */ /* 0x000ee20000300a00 */
[----:B--2---:R-:W-:-:S04]  /*c13a0*/  IADD3 R245, P0, R78, UR15, RZ ;  /* 0x0000000f4ef57c10 */ /* 0x004fc8000ff1e0ff */
[----:B------:R-:W-:Y:S02]  /*c13b0*/  IADD3.X R238, R79, UR7, RZ, P0, !PT ;  /* 0x000000074fee7c10 */ /* 0x000fe400087fe4ff */
[----:B----4-:R-:W-:-:S04]  /*c13c0*/  IADD3 R247, P2, R70, UR15, RZ ;  /* 0x0000000f46f77c10 */ /* 0x010fc8000ff5e0ff */
[----:B------:R-:W-:Y:S02]  /*c13d0*/  IADD3.X R240, R71, UR7, RZ, P2, !PT ;  /* 0x0000000747f07c10 */ /* 0x000fe400097fe4ff */
[----:B------:R-:W2:Y:S01]  /*c13e0*/  LDL.LU.64 R70, [R1+0x2c50] ;  /* 0x002c500001467983 */ /* 0x000ea20000300a00 */
[----:B------:R-:W-:-:S04]  /*c13f0*/  IADD3 R241, P0, R4, UR15, RZ ;  /* 0x0000000f04f17c10 */ /* 0x000fc8000ff1e0ff */
[----:B------:R-:W-:Y:S02]  /*c1400*/  IADD3.X R233, R5, UR7, RZ, P0, !PT ;  /* 0x0000000705e97c10 */ /* 0x000fe400087fe4ff */
[----:B------:R-:W4:Y:S01]  /*c1410*/  LDL.LU.64 R4, [R1+0x2c48] ;  /* 0x002c480001047983 */ /* 0x000f220000300a00 */
[----:B------:R-:W-:-:S04]  /*c1420*/  IADD3 R250, P1, R198, UR15, RZ ;  /* 0x0000000fc6fa7c10 */ /* 0x000fc8000ff3e0ff */
[----:B------:R-:W-:Y:S02]  /*c1430*/  IADD3.X R249, R199, UR7, RZ, P1, !PT ;  /* 0x00000007c7f97c10 */ /* 0x000fe40008ffe4ff */
[----:B------:R-:W-:-:S04]  /*c1440*/  IADD3 R246, P1, R76, UR15, RZ ;  /* 0x0000000f4cf67c10 */ /* 0x000fc8000ff3e0ff */
[----:B------:R-:W-:Y:S02]  /*c1450*/  IADD3.X R239, R77, UR7, RZ, P1, !PT ;  /* 0x000000074def7c10 */ /* 0x000fe40008ffe4ff */
[----:B------:R-:W-:-:S04]  /*c1460*/  IADD3 R242, P1, R74, UR15, RZ ;  /* 0x0000000f4af27c10 */ /* 0x000fc8000ff3e0ff */
[----:B------:R-:W-:Y:S02]  /*c1470*/  IADD3.X R234, R75, UR7, RZ, P1, !PT ;  /* 0x000000074bea7c10 */ /* 0x000fe40008ffe4ff */
[----:B------:R-:W-:-:S04]  /*c1480*/  IADD3 R237, P0, R66, UR15, RZ ;  /* 0x0000000f42ed7c10 */ /* 0x000fc8000ff1e0ff */
[----:B------:R-:W-:Y:S02]  /*c1490*/  IADD3.X R200, R67, UR7, RZ, P0, !PT ;  /* 0x0000000743c87c10 */ /* 0x000fe400087fe4ff */
[----:B------:R-:W-:Y:S01]  /*c14a0*/  IADD3 R202, P1, R68, UR15, RZ ;  /* 0x0000000f44ca7c10 */ /* 0x000fe2000ff3e0ff */
[----:B------:R-:W2:Y:S01]  /*c14b0*/  LDL.LU.64 R66, [R1+0x2c40] ;  /* 0x002c400001427983 */ /* 0x000ea20000300a00 */
[----:B---3--:R-:W-:Y:S02]  /*c14c0*/  IADD3 R203, P0, R64, UR15, RZ ;  /* 0x0000000f40cb7c10 */ /* 0x008fe4000ff1e0ff */
[----:B------:R-:W-:Y:S02]  /*c14d0*/  IADD3.X R201, R69, UR7, RZ, P1, !PT ;  /* 0x0000000745c97c10 */ /* 0x000fe40008ffe4ff */
[----:B------:R-:W-:Y:S02]  /*c14e0*/  IADD3.X R197, R65, UR7, RZ, P0, !PT ;  /* 0x0000000741c57c10 */ /* 0x000fe400087fe4ff */
[----:B------:R-:W3:Y:S04]  /*c14f0*/  LDL.LU.64 R64, [R1+0x2c60] ;  /* 0x002c600001407983 */ /* 0x000ee80000300a00 */
[----:B------:R-:W3:Y:S01]  /*c1500*/  LDL.LU.64 R68, [R1+0x2c58] ;  /* 0x002c580001447983 */ /* 0x000ee20000300a00 */
[----:B------:R-:W-:-:S04]  /*c1510*/  IADD3 R236, P2, R72, UR15, RZ ;  /* 0x0000000f48ec7c10 */ /* 0x000fc8000ff5e0ff */
[----:B------:R-:W-:Y:S02]  /*c1520*/  IADD3.X R235, R73, UR7, RZ, P2, !PT ;  /* 0x0000000749eb7c10 */ /* 0x000fe400097fe4ff */
[----:B------:R-:W-:Y:S02]  /*c1530*/  IADD3 R199, P0, R56, UR15, RZ ;  /* 0x0000000f38c77c10 */ /* 0x000fe4000ff1e0ff */
[----:B------:R-:W-:Y:S02]  /*c1540*/  IADD3 R232, P2, R58, UR15, RZ ;  /* 0x0000000f3ae87c10 */ /* 0x000fe4000ff5e0ff */
[----:B------:R-:W-:Y:S02]  /*c1550*/  IADD3.X R78, R57, UR7, RZ, P0, !PT ;  /* 0x00000007394e7c10 */ /* 0x000fe400087fe4ff */
[----:B------:R-:W3:Y:S01]  /*c1560*/  LDL.LU.64 R56, [R1+0x2c70] ;  /* 0x002c700001387983 */ /* 0x000ee20000300a00 */
[----:B------:R-:W-:-:S03]  /*c1570*/  IADD3.X R198, R59, UR7, RZ, P2, !PT ;  /* 0x000000073bc67c10 */ /* 0x000fc600097fe4ff */
[----:B------:R-:W3:Y:S01]  /*c1580*/  LDL.LU.64 R58, [R1+0x2c68] ;  /* 0x002c6800013a7983 */ /* 0x000ee20000300a00 */
[----:B----4-:R-:W-:-:S04]  /*c1590*/  IADD3 R196, P1, R4, UR15, RZ ;  /* 0x0000000f04c47c10 */ /* 0x010fc8000ff3e0ff */
[----:B------:R-:W-:Y:S02]  /*c15a0*/  IADD3.X R74, R5, UR7, RZ, P1, !PT ;  /* 0x00000007054a7c10 */ /* 0x000fe40008ffe4ff */
[----:B------:R-:W4:Y:S04]  /*c15b0*/  LDL.LU.64 R4, [R1+0x2c78] ;  /* 0x002c780001047983 */ /* 0x000f280000300a00 */
[----:B------:R-:W4:Y:S04]  /*c15c0*/  LDL.LU.64 R228, [R1+0x2178] ;  /* 0x0021780001e47983 */ /* 0x000f280000300a00 */
[----:B------:R-:W1:Y:S01]  /*c15d0*/  LDL.LU.64 R224, [R1+0x2170] ;  /* 0x0021700001e07983 */ /* 0x000e620000300a00 */
[----:B--2---:R-:W-:-:S04]  /*c15e0*/  IADD3 R79, P0, R70, UR15, RZ ;  /* 0x0000000f464f7c10 */ /* 0x004fc8000ff1e0ff */
[----:B------:R-:W-:Y:S02]  /*c15f0*/  IADD3.X R73, R71, UR7, RZ, P0, !PT ;  /* 0x0000000747497c10 */ /* 0x000fe400087fe4ff */
[----:B------:R-:W-:Y:S02]  /*c1600*/  IADD3 R76, P2, R66, UR15, RZ ;  /* 0x0000000f424c7c10 */ /* 0x000fe4000ff5e0ff */
[----:B---3--:R-:W-:Y:S02]  /*c1610*/  IADD3 R77, P0, R64, UR15, RZ ;  /* 0x0000000f404d7c10 */ /* 0x008fe4000ff1e0ff */
[----:B------:R-:W-:Y:S02]  /*c1620*/  IADD3 R66, P1, R68, UR15, RZ ;  /* 0x0000000f44427c10 */ /* 0x000fe4000ff3e0ff */
[----:B------:R-:W-:Y:S02]  /*c1630*/  IADD3.X R64, R65, UR7, RZ, P0, !PT ;  /* 0x0000000741407c10 */ /* 0x000fe400087fe4ff */
[----:B------:R-:W-:-:S02]  /*c1640*/  IADD3.X R65, R69, UR7, RZ, P1, !PT ;  /* 0x0000000745417c10 */ /* 0x000fc40008ffe4ff */
[----:B------:R-:W2:Y:S04]  /*c1650*/  LDL.LU.64 R68, [R1+0x2188] ;  /* 0x0021880001447983 */ /* 0x000ea80000300a00 */
[----:B------:R-:W3:Y:S01]  /*c1660*/  LDL.LU.64 R220, [R1+0x1a38] ;  /* 0x001a380001dc7983 */ /* 0x000ee20000300a00 */
[----:B------:R-:W-:-:S03]  /*c1670*/  IADD3.X R75, R67, UR7, RZ, P2, !PT ;  /* 0x00000007434b7c10 */ /* 0x000fc600097fe4ff */
[----:B------:R-:W3:Y:S01]  /*c1680*/  LDL.LU.64 R216, [R1+0x2180] ;  /* 0x0021800001d87983 */ /* 0x000ee20000300a00 */
[----:B------:R-:W-:-:S03]  /*c1690*/  IADD3 R67, P0, R56, UR15, RZ ;  /* 0x0000000f38437c10 */ /* 0x000fc6000ff1e0ff */
[----:B------:R-:W3:Y:S01]  /*c16a0*/  LDL.LU.64 R212, [R1+0x2198] ;  /* 0x0021980001d47983 */ /* 0x000ee20000300a00 */
[----:B------:R-:W-:Y:S02]  /*c16b0*/  IADD3.X R57, R57, UR7, RZ, P0, !PT ;  /* 0x0000000739397c10 */ /* 0x000fe400087fe4ff */
[----:B------:R-:W-:-:S04]  /*c16c0*/  IADD3 R72, P2, R58, UR15, RZ ;  /* 0x0000000f3a487c10 */ /* 0x000fc8000ff5e0ff */
[----:B------:R-:W-:Y:S02]  /*c16d0*/  IADD3.X R58, R59, UR7, RZ, P2, !PT ;  /* 0x000000073b3a7c10 */ /* 0x000fe400097fe4ff */
[----:B----4-:R-:W-:Y:S02]  /*c16e0*/  IADD3 R2, P0, R228, UR15, RZ ;  /* 0x0000000fe4027c10 */ /* 0x010fe4000ff1e0ff */
[----:B-1----:R-:W-:-:S03]  /*c16f0*/  IADD3 R0, P1, R224, UR15, RZ ;  /* 0x0000000fe0007c10 */ /* 0x002fc6000ff3e0ff */
[----:B------:R-:W-:Y:S01]  /*c1700*/  STL [R1+0x1a5c], R2 ;  /* 0x001a5c0201007387 */ /* 0x000fe20000100800 */
[----:B------:R-:W-:-:S03]  /*c1710*/  IADD3 R59, P2, R4, UR15, RZ ;  /* 0x0000000f043b7c10 */ /* 0x000fc6000ff5e0ff */
[----:B------:R-:W4:Y:S04]  /*c1720*/  LDL.LU.64 R208, [R1+0x2190] ;  /* 0x0021900001d07983 */ /* 0x000f280000300a00 */
[----:B------:R1:W-:Y:S01]  /*c1730*/  STL [R1+0x1a60], R0 ;  /* 0x001a600001007387 */ /* 0x0003e20000100800 */
[----:B------:R-:W-:-:S03]  /*c1740*/  IADD3.X R56, R5, UR7, RZ, P2, !PT ;  /* 0x0000000705387c10 */ /* 0x000fc600097fe4ff */
[----:B------:R-:W4:Y:S04]  /*c1750*/  LDL.LU.64 R70, [R1+0x21a0] ;  /* 0x0021a00001467983 */ /* 0x000f280000300a00 */
[----:B------:R-:W4:Y:S01]  /*c1760*/  LDL.LU.64 R4, [R1+0x1a18] ;  /* 0x001a180001047983 */ /* 0x000f220000300a00 */
[----:B------:R-:W-:Y:S01]  /*c1770*/  HMMA.1688.F32.TF32 R48, R16, R46, R48 ;  /* 0x0000002e1030723c */ /* 0x000fe20000081030 */
[----:B-1----:R-:W-:-:S05]  /*c1780*/  IADD3.X R0, R229, UR7, RZ, P0, !PT ;  /* 0x00000007e5007c10 */ /* 0x002fca00087fe4ff */
[----:B------:R-:W-:Y:S01]  /*c1790*/  HMMA.1688.F32.TF32 R12, R16, R102, R12 ;  /* 0x00000066100c723c */ /* 0x000fe2000008100c */
[----:B------:R-:W-:-:S05]  /*c17a0*/  IADD3.X R224, R225, UR7, RZ, P1, !PT ;  /* 0x00000007e1e07c10 */ /* 0x000fca0008ffe4ff */
[C---:B------:R-:W-:Y:S06]  /*c17b0*/  HMMA.1688.F32.TF32 R40, R16.reuse, R106, R40 ;  /* 0x0000006a1028723c */ /* 0x040fec0000081028 */
[C---:B------:R-:W-:Y:S06]  /*c17c0*/  HMMA.1688.F32.TF32 R36, R16.reuse, R110, R36 ;  /* 0x0000006e1024723c */ /* 0x040fec0000081024 */
[C---:B------:R-:W-:Y:S06]  /*c17d0*/  HMMA.1688.F32.TF32 R32, R16.reuse, R114, R32 ;  /* 0x000000721020723c */ /* 0x040fec0000081020 */
[C---:B------:R-:W-:Y:S06]  /*c17e0*/  HMMA.1688.F32.TF32 R28, R16.reuse, R118, R28 ;  /* 0x00000076101c723c */ /* 0x040fec000008101c */
[C---:B------:R-:W-:Y:S01]  /*c17f0*/  HMMA.1688.F32.TF32 R24, R16.reuse, R122, R24 ;  /* 0x0000007a1018723c */ /* 0x040fe20000081018 */
[----:B------:R3:W-:Y:S05]  /*c1800*/  STL [R1+0x1a4c], R0 ;  /* 0x001a4c0001007387 */ /* 0x0007ea0000100800 */
[----:B------:R-:W-:Y:S01]  /*c1810*/  HMMA.1688.F32.TF32 R16, R16, R126, R20 ;  /* 0x0000007e1010723c */ /* 0x000fe20000081014 */
[----:B--2---:R-:W-:Y:S01]  /*c1820*/  IADD3 R2, P0, R68, UR15, RZ ;  /* 0x0000000f44027c10 */ /* 0x004fe2000ff1e0ff */
[----:B------:R-:W-:Y:S01]  /*c1830*/  STL [R1+0x1a50], R224 ;  /* 0x001a50e001007387 */ /* 0x000fe20000100800 */
[----:B---3--:R-:W-:-:S03]  /*c1840*/  IADD3 R0, P1, R220, UR15, RZ ;  /* 0x0000000fdc007c10 */ /* 0x008fc6000ff3e0ff */
[----:B------:R1:W-:Y:S04]  /*c1850*/  STL [R1+0x1a54], R2 ;  /* 0x001a540201007387 */ /* 0x0003e80000100800 */
[----:B------:R2:W-:Y:S01]  /*c1860*/  STL [R1+0x1a58], R0 ;  /* 0x001a580001007387 */ /* 0x0005e20000100800 */
[----:B------:R-:W-:Y:S01]  /*c1870*/  IADD3.X R220, R221, UR7, RZ, P1, !PT ;  /* 0x00000007dddc7c10 */ /* 0x000fe20008ffe4ff */
[----:B------:R-:W-:Y:S02]  /*c1880*/  HMMA.1688.F32.TF32 R48, R52, R128, R48 ;  /* 0x000000803430723c */ /* 0x000fe40000081030 */
[----:B------:R-:W-:Y:S01]  /*c1890*/  LDS R20, [R3+UR14+0x2c700] ;  /* 0x02c7000e03147984 */ /* 0x000fe20008000800 */
[----:B-1----:R-:W-:-:S03]  /*c18a0*/  IADD3 R2, P2, R216, UR15, RZ ;  /* 0x0000000fd8027c10 */ /* 0x002fc6000ff5e0ff */
[----:B------:R-:W-:Y:S01]  /*c18b0*/  HMMA.1688.F32.TF32 R12, R52, R136, R12 ;  /* 0x00000088340c723c */ /* 0x000fe2000008100c */
[----:B------:R-:W-:Y:S01]  /*c18c0*/  LDS R22, [R3+UR14+0x2e700] ;  /* 0x02e7000e03167984 */ /* 0x000fe20008000800 */
[----:B--2---:R-:W-:-:S03]  /*c18d0*/  IADD3.X R0, R69, UR7, RZ, P0, !PT ;  /* 0x0000000745007c10 */ /* 0x004fc600087fe4ff */
[----:B------:R-:W2:Y:S04]  /*c18e0*/  LDL.LU.64 R68, [R1+0x21a8] ;  /* 0x0021a80001447983 */ /* 0x000ea80000300a00 */
[----:B------:R1:W-:Y:S04]  /*c18f0*/  STL [R1+0x1a44], R2 ;  /* 0x001a440201007387 */ /* 0x0003e80000100800 */
[----:B------:R3:W-:Y:S01]  /*c1900*/  STL [R1+0x1a38], R0 ;  /* 0x001a380001007387 */ /* 0x0007e20000100800 */
[----:B------:R-:W-:Y:S03]  /*c1910*/  HMMA.1688.F32.TF32 R40, R52, R140, R40 ;  /* 0x0000008c3428723c */ /* 0x000fe60000081028 */
[----:B------:R-:W-:Y:S01]  /*c1920*/  LDS R21, [R252+UR14+0x2c700] ;  /* 0x02c7000efc157984 */ /* 0x000fe20008000800 */
[----:B-1----:R-:W-:-:S02]  /*c1930*/  IADD3 R2, P0, R212, UR15, RZ ;  /* 0x0000000fd4027c10 */ /* 0x002fc4000ff1e0ff */
[----:B------:R-:W-:Y:S01]  /*c1940*/  HMMA.1688.F32.TF32 R36, R52, R144, R36 ;  /* 0x000000903424723c */ /* 0x000fe20000081024 */
[----:B------:R-:W1:Y:S01]  /*c1950*/  LDS R23, [R252+UR14+0x2e700] ;  /* 0x02e7000efc177984 */ /* 0x000e620008000800 */
[----:B---3--:R-:W-:-:S03]  /*c1960*/  IADD3.X R0, R217, UR7, RZ, P2, !PT ;  /* 0x00000007d9007c10 */ /* 0x008fc600097fe4ff */
[----:B------:R-:W-:Y:S01]  /*c1970*/  STL [R1+0x1a3c], R220 ;  /* 0x001a3cdc01007387 */ /* 0x000fe20000100800 */
[C---:B------:R-:W-:Y:S03]  /*c1980*/  HMMA.1688.F32.TF32 R32, R52.reuse, R148, R32 ;  /* 0x000000943420723c */ /* 0x040fe60000081020 */
[----:B------:R-:W-:Y:S03]  /*c1990*/  STL [R1+0x1a48], R2 ;  /* 0x001a480201007387 */ /* 0x000fe60000100800 */
[C---:B------:R-:W-:Y:S01]  /*c19a0*/  HMMA.1688.F32.TF32 R28, R52.reuse, R152, R28 ;  /* 0x00000098341c723c */ /* 0x040fe2000008101c */
[----:B------:R3:W-:Y:S05]  /*c19b0*/  STL [R1+0x1a40], R0 ;  /* 0x001a400001007387 */ /* 0x0007ea0000100800 */
[----:B------:R-:W-:Y:S01]  /*c19c0*/  HMMA.1688.F32.TF32 R24, R52, R156, R24 ;  /* 0x0000009c3418723c */ /* 0x000fe20000081018 */
[----:B---3--:R-:W-:-:S05]  /*c19d0*/  IADD3.X R0, R213, UR7, RZ, P0, !PT ;  /* 0x00000007d5007c10 */ /* 0x008fca00087fe4ff */
[----:B------:R-:W-:Y:S01]  /*c19e0*/  HMMA.1688.F32.TF32 R52, R52, R160, R16 ;  /* 0x000000a03434723c */ /* 0x000fe20000081010 */
[----:B------:R-:W-:Y:S04]  /*c19f0*/  LDS R18, [R3+UR14+0x32700] ;  /* 0x0327000e03127984 */ /* 0x000fe80008000800 */
[----:B------:R-:W-:Y:S04]  /*c1a00*/  LDS R17, [R252+UR14+0x30700] ;  /* 0x0307000efc117984 */ /* 0x000fe80008000800 */
[----:B------:R-:W-:Y:S01]  /*c1a10*/  LDS R19, [R252+UR14+0x32700] ;  /* 0x0327000efc137984 */ /* 0x000fe20008000800 */
[----:B----4-:R-:W-:-:S05]  /*c1a20*/  IADD3 R2, P1, R208, UR15, RZ ;  /* 0x0000000fd0027c10 */ /* 0x010fca000ff3e0ff */
[----:B------:R3:W-:Y:S01]  /*c1a30*/  STL [R1+0x1a2c], R2 ;  /* 0x001a2c0201007387 */ /* 0x0007e20000100800 */
[----:B------:R-:W-:-:S03]  /*c1a40*/  IADD3 R16, P0, R70, UR15, RZ ;  /* 0x0000000f46107c10 */ /* 0x000fc6000ff1e0ff */
[----:B------:R4:W-:Y:S04]  /*c1a50*/  STL [R1+0x1a24], R0 ;  /* 0x001a240001007387 */ /* 0x0009e80000100800 */
[----:B------:R-:W-:Y:S01]  /*c1a60*/  STL [R1+0x1a30], R16 ;  /* 0x001a301001007387 */ /* 0x000fe20000100800 */
[----:B---3--:R-:W-:-:S03]  /*c1a70*/  IADD3 R2, P2, R4, UR15, RZ ;  /* 0x0000000f04027c10 */ /* 0x008fc6000ff5e0ff */
[----:B------:R-:W3:Y:S01]  /*c1a80*/  LDL.LU.64 R220, [R1+0x21b8] ;  /* 0x0021b80001dc7983 */ /* 0x000ee20000300a00 */
[----:B----4-:R-:W-:-:S03]  /*c1a90*/  IADD3.X R0, R209, UR7, RZ, P1, !PT ;  /* 0x00000007d1007c10 */ /* 0x010fc60008ffe4ff */
[----:B------:R-:W-:Y:S04]  /*c1aa0*/  STL [R1+0x1a34], R2 ;  /* 0x001a340201007387 */ /* 0x000fe80000100800 */
[----:B------:R-:W4:Y:S04]  /*c1ab0*/  LDL.LU.64 R208, [R1+0x19f8] ;  /* 0x0019f80001d07983 */ /* 0x000f280000300a00 */
[----:B------:R1:W-:Y:S04]  /*c1ac0*/  STL [R1+0x1a28], R0 ;  /* 0x001a280001007387 */ /* 0x0003e80000100800 */
[----:B------:R-:W4:Y:S01]  /*c1ad0*/  LDL.LU.64 R216, [R1+0x21b0] ;  /* 0x0021b00001d87983 */ /* 0x000f220000300a00 */
[----:B-1----:R-:W-:Y:S03]  /*c1ae0*/  HMMA.1688.F32.TF32 R48, R20, R130, R48 ;  /* 0x000000821430723c */ /* 0x002fe60000081030 */
[----:B------:R-:W1:Y:S01]  /*c1af0*/  LDS R16, [R3+UR14+0x30700] ;  /* 0x0307000e03107984 */ /* 0x000e620008000800 */
[----:B------:R-:W-:-:S05]  /*c1b00*/  IADD3.X R0, R71, UR7, RZ, P0, !PT ;  /* 0x0000000747007c10 */ /* 0x000fca00087fe4ff */
[----:B------:R2:W-:Y:S04]  /*c1b10*/  STL [R1+0x1a18], R0 ;  /* 0x001a180001007387 */ /* 0x0005e80000100800 */
[----:B------:R-:W4:Y:S01]  /*c1b20*/  LDL.LU.64 R212, [R1+0x21c8] ;  /* 0x0021c80001d47983 */ /* 0x000f220000300a00 */
[----:B------:R-:W-:-:S05]  /*c1b30*/  IADD3.X R2, R5, UR7, RZ, P2, !PT ;  /* 0x0000000705027c10 */ /* 0x000fca00097fe4ff */
[----:B------:R-:W-:Y:S04]  /*c1b40*/  STL [R1+0x1a1c], R2 ;  /* 0x001a1c0201007387 */ /* 0x000fe80000100800 */
[----:B------:R-:W4:Y:S01]  /*c1b50*/  LDL.LU.64 R4, [R1+0x21c0] ;  /* 0x0021c00001047983 */ /* 0x000f220000300a00 */
[----:B--2---:R-:W-:-:S05]  /*c1b60*/  IADD3 R0, P0, R68, UR15, RZ ;  /* 0x0000000f44007c10 */ /* 0x004fca000ff1e0ff */
[----:B------:R2:W-:Y:S04]  /*c1b70*/  STL [R1+0x1a20], R0 ;  /* 0x001a200001007387 */ /* 0x0005e80000100800 */
[----:B------:R-:W4:Y:S01]  /*c1b80*/  LDL.LU.64 R70, [R1+0x21d0] ;  /* 0x0021d00001467983 */ /* 0x000f220000300a00 */
[----:B--2---:R-:W-:-:S03]  /*c1b90*/  IADD3.X R0, R69, UR7, RZ, P0, !PT ;  /* 0x0000000745007c10 */ /* 0x004fc600087fe4ff */
[----:B------:R-:W2:Y:S04]  /*c1ba0*/  LDL.LU.64 R68, [R1+0x19d0] ;  /* 0x0019d00001447983 */ /* 0x000ea80000300a00 */
[----:B------:R3:W-:Y:S02]  /*c1bb0*/  STL [R1+0x1a0c], R0 ;  /* 0x001a0c0001007387 */ /* 0x0007e40000100800 */
[----:B---3--:R-:W-:-:S05]  /*c1bc0*/  IADD3 R0, P0, R220, UR15, RZ ;  /* 0x0000000fdc007c10 */ /* 0x008fca000ff1e0ff */
[----:B------:R3:W-:Y:S01]  /*c1bd0*/  STL [R1+0x1a10], R0 ;  /* 0x001a100001007387 */ /* 0x0007e20000100800 */
[----:B------:R-:W-:Y:S02]  /*c1be0*/  IADD3.X R220, R221, UR7, RZ, P0, !PT ;  /* 0x00000007dddc7c10 */ /* 0x000fe400087fe4ff */
[----:B----4-:R-:W-:Y:S02]  /*c1bf0*/  IADD3 R2, P1, R208, UR15, RZ ;  /* 0x0000000fd0027c10 */ /* 0x010fe4000ff3e0ff */
[----:B---3--:R-:W-:-:S03]  /*c1c00*/  IADD3 R0, P2, R216, UR15, RZ ;  /* 0x0000000fd8007c10 */ /* 0x008fc6000ff5e0ff */
[----:B------:R3:W-:Y:S04]  /*c1c10*/  STL [R1+0x1a14], R2 ;  /* 0x001a140201007387 */ /* 0x0007e80000100800 */
[----:B------:R4:W-:Y:S04]  /*c1c20*/  STL [R1+0x1a04], R0 ;  /* 0x001a040001007387 */ /* 0x0009e80000100800 */
[----:B------:R-:W-:Y:S01]  /*c1c30*/  STL [R1+0x19f8], R220 ;  /* 0x0019f8dc01007387 */ /* 0x000fe20000100800 */
[----:B---3--:R-:W-:-:S03]  /*c1c40*/  IADD3.X R2, R209, UR7, RZ, P1, !PT ;  /* 0x00000007d1027c10 */ /* 0x008fc60008ffe4ff */
[----:B------:R-:W3:Y:S01]  /*c1c50*/  LDL.LU.64 R208, [R1+0x21e0] ;  /* 0x0021e00001d07983 */ /* 0x000ee20000300a00 */
[----:B----4-:R-:W-:-:S03]  /*c1c60*/  IADD3 R0, P0, R212, UR15, RZ ;  /* 0x0000000fd4007c10 */ /* 0x010fc6000ff1e0ff */
[----:B------:R4:W-:Y:S04]  /*c1c70*/  STL [R1+0x19fc], R2 ;  /* 0x0019fc0201007387 */ /* 0x0009e80000100800 */
[----:B------:R-:W3:Y:S04]  /*c1c80*/  LDL.LU.64 R228, [R1+0x21d8] ;  /* 0x0021d80001e47983 */ /* 0x000ee80000300a00 */
[----:B------:R1:W-:Y:S04]  /*c1c90*/  STL [R1+0x1a08], R0 ;  /* 0x001a080001007387 */ /* 0x0003e80000100800 */
[----:B------:R-:W3:Y:S01]  /*c1ca0*/  LDL.LU.64 R224, [R1+0x19c0] ;  /* 0x0019c00001e07983 */ /* 0x000ee20000300a00 */
[----:B----4-:R-:W-:-:S02]  /*c1cb0*/  IADD3 R2, P1, R4, UR15, RZ ;  /* 0x0000000f04027c10 */ /* 0x010fc4000ff3e0ff */
[----:B-1----:R-:W-:-:S05]  /*c1cc0*/  IADD3.X R0, R217, UR7, RZ, P2, !PT ;  /* 0x00000007d9007c10 */ /* 0x002fca00097fe4ff */
[----:B------:R1:W-:Y:S04]  /*c1cd0*/  STL [R1+0x1a00], R0 ;  /* 0x001a000001007387 */ /* 0x0003e80000100800 */
[----:B------:R2:W-:Y:S01]  /*c1ce0*/  STL [R1+0x19ec], R2 ;  /* 0x0019ec0201007387 */ /* 0x0005e20000100800 */
[----:B-1----:R-:W-:Y:S02]  /*c1cf0*/  IADD3.X R0, R213, UR7, RZ, P0, !PT ;  /* 0x00000007d5007c10 */ /* 0x002fe400087fe4ff */
[----:B------:R-:W-:-:S03]  /*c1d00*/  IADD3 R212, P0, R70, UR15, RZ ;  /* 0x0000000f46d47c10 */ /* 0x000fc6000ff1e0ff */
[----:B------:R1:W-:Y:S04]  /*c1d10*/  STL [R1+0x19e4], R0 ;  /* 0x0019e40001007387 */ /* 0x0003e80000100800 */
[----:B------:R-:W-:Y:S01]  /*c1d20*/  STL [R1+0x19f0], R212 ;  /* 0x0019f0d401007387 */ /* 0x000fe20000100800 */
[----:B--2---:R-:W-:Y:S02]  /*c1d30*/  IADD3 R2, P2, R68, UR15, RZ ;  /* 0x0000000f44027c10 */ /* 0x004fe4000ff5e0ff */
[----:B-1----:R-:W-:Y:S02]  /*c1d40*/  IADD3.X R0, R5, UR7, RZ, P1, !PT ;  /* 0x0000000705007c10 */ /* 0x002fe40008ffe4ff */
[----:B------:R-:W2:Y:S04]  /*c1d50*/  LDL.LU.64 R4, [R1+0x21f0] ;  /* 0x0021f00001047983 */ /* 0x000ea80000300a00 */
[----:B------:R-:W-:Y:S04]  /*c1d60*/  STL [R1+0x19f4], R2 ;  /* 0x0019f40201007387 */ /* 0x000fe80000100800 */
[----:B------:R-:W4:Y:S04]  /*c1d70*/  LDL.LU.64 R220, [R1+0x19a8] ;  /* 0x0019a80001dc7983 */ /* 0x000f280000300a00 */
[----:B------:R1:W-:Y:S01]  /*c1d80*/  STL [R1+0x19e8], R0 ;  /* 0x0019e80001007387 */ /* 0x0003e20000100800 */
[----:B------:R-:W-:-:S03]  /*c1d90*/  IADD3.X R68, R69, UR7, RZ, P2, !PT ;  /* 0x0000000745447c10 */ /* 0x000fc600097fe4ff */
[----:B------:R-:W4:Y:S01]  /*c1da0*/  LDL.LU.64 R216, [R1+0x21e8] ;  /* 0x0021e80001d87983 */ /* 0x000f220000300a00 */
[----:B-1----:R-:W-:-:S05]  /*c1db0*/  IADD3.X R0, R71, UR7, RZ, P0, !PT ;  /* 0x0000000747007c10 */ /* 0x002fca00087fe4ff */
[----:B------:R3:W-:Y:S04]  /*c1dc0*/  STL [R1+0x19d0], R0 ;  /* 0x0019d00001007387 */ /* 0x0007e80000100800 */
[----:B------:R-:W-:Y:S04]  /*c1dd0*/  STL [R1+0x19d4], R68 ;  /* 0x0019d44401007387 */ /* 0x000fe80000100800 */
[----:B------:R-:W4:Y:S01]  /*c1de0*/  LDL.LU.64 R70, [R1+0x2200] ;  /* 0x0022000001467983 */ /* 0x000f220000300a00 */
[----:B---3--:R-:W-:-:S05]  /*c1df0*/  IADD3 R0, P0, R208, UR15, RZ ;  /* 0x0000000fd0007c10 */ /* 0x008fca000ff1e0ff */
[----:B------:R1:W-:Y:S01]  /*c1e00*/  STL [R1+0x19d8], R0 ;  /* 0x0019d80001007387 */ /* 0x0003e20000100800 */
[----:B------:R-:W-:-:S05]  /*c1e10*/  IADD3 R2, P1, R228, UR15, RZ ;  /* 0x0000000fe4027c10 */ /* 0x000fca000ff3e0ff */
[----:B------:R-:W-:Y:S01]  /*c1e20*/  STL [R1+0x19dc], R2 ;  /* 0x0019dc0201007387 */ /* 0x000fe20000100800 */
[----:B-1----:R-:W-:-:S03]  /*c1e30*/  IADD3 R0, P2, R224, UR15, RZ ;  /* 0x0000000fe0007c10 */ /* 0x002fc6000ff5e0ff */
[----:B------:R-:W3:Y:S04]  /*c1e40*/  LDL.LU.64 R68, [R1+0x21f8] ;  /* 0x0021f80001447983 */ /* 0x000ee80000300a00 */
[----:B------:R1:W-:Y:S04]  /*c1e50*/  STL [R1+0x19e0], R0 ;  /* 0x0019e00001007387 */ /* 0x0003e80000100800 */
[----:B------:R-:W3:Y:S01]  /*c1e60*/  LDL.LU.64 R212, [R1+0x2208] ;  /* 0x0022080001d47983 */ /* 0x000ee20000300a00 */
[----:B-1----:R-:W-:-:S03]  /*c1e70*/  IADD3.X R0, R209, UR7, RZ, P0, !PT ;  /* 0x00000007d1007c10 */ /* 0x002fc600087fe4ff */
[----:B------:R-:W3:Y:S04]  /*c1e80*/  LDL.LU.64 R208, [R1+0x1988] ;  /* 0x0019880001d07983 */ /* 0x000ee80000300a00 */
[----:B------:R1:W-:Y:S01]  /*c1e90*/  STL [R1+0x19bc], R0 ;  /* 0x0019bc0001007387 */ /* 0x0003e20000100800 */
[----:B------:R-:W-:Y:S02]  /*c1ea0*/  IADD3.X R224, R225, UR7, RZ, P2, !PT ;  /* 0x00000007e1e07c10 */ /* 0x000fe400097fe4ff */
[----:B-1----:R-:W-:-:S05]  /*c1eb0*/  IADD3.X R0, R229, UR7, RZ, P1, !PT ;  /* 0x00000007e5007c10 */ /* 0x002fca0008ffe4ff */
[----:B------:R4:W-:Y:S01]  /*c1ec0*/  STL [R1+0x19c0], R0 ;  /* 0x0019c00001007387 */ /* 0x0009e20000100800 */
[----:B--2---:R-:W-:-:S03]  /*c1ed0*/  IADD3 R2, P0, R4, UR15, RZ ;  /* 0x0000000f04027c10 */ /* 0x004fc6000ff1e0ff */
[----:B------:R-:W-:Y:S01]  /*c1ee0*/  STL [R1+0x19c4], R224 ;  /* 0x0019c4e001007387 */ /* 0x000fe20000100800 */
[----:B----4-:R-:W-:-:S03]  /*c1ef0*/  IADD3 R0, P1, R220, UR15, RZ ;  /* 0x0000000fdc007c10 */ /* 0x010fc6000ff3e0ff */
[----:B------:R1:W-:Y:S04]  /*c1f00*/  STL [R1+0x19c8], R2 ;  /* 0x0019c80201007387 */ /* 0x0003e80000100800 */
[----:B------:R2:W-:Y:S01]  /*c1f10*/  STL [R1+0x19cc], R0 ;  /* 0x0019cc0001007387 */ /* 0x0005e20000100800 */
[----:B------:R-:W-:Y:S02]  /*c1f20*/  IADD3.X R220, R221, UR7, RZ, P1, !PT ;  /* 0x00000007dddc7c10 */ /* 0x000fe40008ffe4ff */
[----:B-1----:R-:W-:Y:S02]  /*c1f30*/  IADD3 R2, P2, R216, UR15, RZ ;  /* 0x0000000fd8027c10 */ /* 0x002fe4000ff5e0ff */
[----:B--2---:R-:W-:Y:S02]  /*c1f40*/  IADD3.X R0, R5, UR7, RZ, P0, !PT ;  /* 0x0000000705007c10 */ /* 0x004fe400087fe4ff */
[----:B------:R-:W2:Y:S04]  /*c1f50*/  LDL.LU.64 R4, [R1+0x2210] ;  /* 0x0022100001047983 */ /* 0x000ea80000300a00 */
[----:B------:R1:W-:Y:S04]  /*c1f60*/  STL [R1+0x19b4], R2 ;  /* 0x0019b40201007387 */ /* 0x0003e80000100800 */
[----:B------:R4:W-:Y:S01]  /*c1f70*/  STL [R1+0x19a8], R0 ;  /* 0x0019a80001007387 */ /* 0x0009e20000100800 */
[----:B-1----:R-:W-:-:S03]  /*c1f80*/  IADD3 R2, P0, R70, UR15, RZ ;  /* 0x0000000f46027c10 */ /* 0x002fc6000ff1e0ff */
[----:B------:R-:W-:Y:S01]  /*c1f90*/  STL [R1+0x19ac], R220 ;  /* 0x0019acdc01007387 */ /* 0x000fe20000100800 */
[----:B----4-:R-:W-:-:S03]  /*c1fa0*/  IADD3.X R0, R217, UR7, RZ, P2, !PT ;  /* 0x00000007d9007c10 */ /* 0x010fc600097fe4ff */
[----:B------:R-:W-:Y:S01]  /*c1fb0*/  STL [R1+0x19b8], R2 ;  /* 0x0019b80201007387 */ /* 0x000fe20000100800 */
[C---:B------:R-:W-:Y:S03]  /*c1fc0*/  HMMA.1688.F32.TF32 R12, R20.reuse, R138, R12 ;  /* 0x0000008a140c723c */ /* 0x040fe6000008100c */
[----:B------:R1:W-:Y:S03]  /*c1fd0*/  STL [R1+0x19b0], R0 ;  /* 0x0019b00001007387 */ /* 0x0003e60000100800 */
[C---:B------:R-:W-:Y:S06]  /*c1fe0*/  HMMA.1688.F32.TF32 R40, R20.reuse, R142, R40 ;  /* 0x0000008e1428723c */ /* 0x040fec0000081028 */
[----:B------:R-:W-:Y:S01]  /*c1ff0*/  HMMA.1688.F32.TF32 R36, R20, R146, R36 ;  /* 0x000000921424723c */ /* 0x000fe20000081024 */
[----:B-1----:R-:W-:-:S05]  /*c2000*/  IADD3.X R0, R71, UR7, RZ, P0, !PT ;  /* 0x0000000747007c10 */ /* 0x002fca00087fe4ff */
[C---:B------:R-:W-:Y:S06]  /*c2010*/  HMMA.1688.F32.TF32 R32, R20.reuse, R150, R32 ;  /* 0x000000961420723c */ /* 0x040fec0000081020 */
[C---:B------:R-:W-:Y:S06]  /*c2020*/  HMMA.1688.F32.TF32 R28, R20.reuse, R154, R28 ;  /* 0x0000009a141c723c */ /* 0x040fec000008101c */
[C---:B------:R-:W-:Y:S06]  /*c2030*/  HMMA.1688.F32.TF32 R24, R20.reuse, R158, R24 ;  /* 0x0000009e1418723c */ /* 0x040fec0000081018 */
[----:B------:R-:W-:Y:S01]  /*c2040*/  HMMA.1688.F32.TF32 R20, R20, R162, R52 ;  /* 0x000000a21414723c */ /* 0x000fe20000081034 */
[----:B------:R-:W-:Y:S04]  /*c2050*/  LDS R54, [R3+UR14+0x36700] ;  /* 0x0367000e03367984 */ /* 0x000fe80008000800 */
[----:B------:R-:W-:Y:S01]  /*c2060*/  LDS R53, [R252+UR14+0x34700] ;  /* 0x0347000efc357984 */ /* 0x000fe20008000800 */
[----:B---3--:R-:W-:Y:S01]  /*c2070*/  IADD3 R2, P1, R68, UR15, RZ ;  /* 0x0000000f44027c10 */ /* 0x008fe2000ff3e0ff */
[----:B------:R-:W-:Y:S02]  /*c2080*/  HMMA.1688.F32.TF32 R48, R16, R164, R48 ;  /* 0x000000a41030723c */ /* 0x000fe40000081030 */
[----:B------:R-:W-:Y:S01]  /*c2090*/  LDS R55, [R252+UR14+0x36700] ;  /* 0x0367000efc377984 */ /* 0x000fe20008000800 */
[----:B------:R-:W-:-:S03]  /*c20a0*/  IADD3 R52, P0, R212, UR15, RZ ;  /* 0x0000000fd4347c10 */ /* 0x000fc6000ff1e0ff */
[----:B------:R1:W-:Y:S04]  /*c20b0*/  STL [R1+0x199c], R2 ;  /* 0x00199c0201007387 */ /* 0x0003e80000100800 */
[----:B------:R3:W-:Y:S04]  /*c20c0*/  STL [R1+0x1994], R0 ;  /* 0x0019940001007387 */ /* 0x0007e80000100800 */
[----:B------:R-:W-:Y:S01]  /*c20d0*/  STL [R1+0x19a0], R52 ;  /* 0x0019a03401007387 */ /* 0x000fe20000100800 */
[----:B-1----:R-:W-:-:S03]  /*c20e0*/  IADD3 R2, P2, R208, UR15, RZ ;  /* 0x0000000fd0027c10 */ /* 0x002fc6000ff5e0ff */
[----:B------:R-:W4:Y:S01]  /*c20f0*/  LDL.LU.64 R70, [R1+0x2220] ;  /* 0x0022200001467983 */ /* 0x000f220000300a00 */
[----:B---3--:R-:W-:-:S03]  /*c2100*/  IADD3.X R0, R69, UR7, RZ, P1, !PT ;  /* 0x0000000745007c10 */ /* 0x008fc60008ffe4ff */
[----:B------:R-:W-:Y:S04]  /*c2110*/  STL [R1+0x19a4], R2 ;  /* 0x0019a40201007387 */ /* 0x000fe80000100800 */
[----:B------:R-:W3:Y:S04]  /*c2120*/  LDL.LU.64 R68, [R1+0x1968] ;  /* 0x0019680001447983 */ /* 0x000ee80000300a00 */
[----:B------:R1:W-:Y:S04]  /*c2130*/  STL [R1+0x1998], R0 ;  /* 0x0019980001007387 */ /* 0x0003e80000100800 */
[----:B------:R-:W3:Y:S01]  /*c2140*/  LDL.LU.64 R224, [R1+0x2218] ;  /* 0x0022180001e07983 */ /* 0x000ee20000300a00 */
[----:B------:R-:W-:Y:S03]  /*c2150*/  HMMA.1688.F32.TF32 R12, R16, R168, R12 ;  /* 0x000000a8100c723c */ /* 0x000fe6000008100c */
[----:B------:R-:W3:Y:S01]  /*c2160*/  LDS R52, [R3+UR14+0x34700] ;  /* 0x0347000e03347984 */ /* 0x000ee20008000800 */
[----:B-1----:R-:W-:-:S05]  /*c2170*/  IADD3.X R0, R213, UR7, RZ, P0, !PT ;  /* 0x00000007d5007c10 */ /* 0x002fca00087fe4ff */
[----:B------:R2:W-:Y:S04]  /*c2180*/  STL [R1+0x1988], R0 ;  /* 0x0019880001007387 */ /* 0x0005e80000100800 */
[----:B------:R-:W3:Y:S01]  /*c2190*/  LDL.LU.64 R220, [R1+0x2230] ;  /* 0x0022300001dc7983 */ /* 0x000ee20000300a00 */
[----:B------:R-:W-:-:S05]  /*c21a0*/  IADD3.X R2, R209, UR7, RZ, P2, !PT ;  /* 0x00000007d1027c10 */ /* 0x000fca00097fe4ff */
[----:B------:R-:W-:Y:S01]  /*c21b0*/  STL [R1+0x198c], R2 ;  /* 0x00198c0201007387 */ /* 0x000fe20000100800 */
[----:B--2---:R-:W-:-:S03]  /*c21c0*/  IADD3 R0, P0, R4, UR15, RZ ;  /* 0x0000000f04007c10 */ /* 0x004fc6000ff1e0ff */
[----:B------:R-:W2:Y:S04]  /*c21d0*/  LDL.LU.64 R216, [R1+0x2228] ;  /* 0x0022280001d87983 */ /* 0x000ea80000300a00 */
[----:B------:R1:W-:Y:S04]  /*c21e0*/  STL [R1+0x1990], R0 ;  /* 0x0019900001007387 */ /* 0x0003e80000100800 */
[----:B------:R-:W2:Y:S01]  /*c21f0*/  LDL.LU.64 R212, [R1+0x2238] ;  /* 0x0022380001d47983 */ /* 0x000ea20000300a00 */
[----:B-1----:R-:W-:-:S03]  /*c2200*/  IADD3.X R0, R5, UR7, RZ, P0, !PT ;  /* 0x0000000705007c10 */ /* 0x002fc600087fe4ff */
[----:B------:R-:W2:Y:S04]  /*c2210*/  LDL.LU.64 R4, [R1+0x1940] ;  /* 0x0019400001047983 */ /* 0x000ea80000300a00 */
[----:B------:R4:W-:Y:S02]  /*c2220*/  STL [R1+0x197c], R0 ;  /* 0x00197c0001007387 */ /* 0x0009e40000100800 */
[----:B----4-:R-:W-:-:S05]  /*c2230*/  IADD3 R0, P0, R70, UR15, RZ ;  /* 0x0000000f46007c10 */ /* 0x010fca000ff1e0ff */
[----:B------:R1:W-:Y:S01]  /*c2240*/  STL [R1+0x1980], R0 ;  /* 0x0019800001007387 */ /* 0x0003e20000100800 */
[----:B------:R-:W-:Y:S02]  /*c2250*/  IADD3.X R70, R71, UR7, RZ, P0, !PT ;  /* 0x0000000747467c10 */ /* 0x000fe400087fe4ff */
[----:B---3--:R-:W-:Y:S02]  /*c2260*/  IADD3 R2, P1, R68, UR15, RZ ;  /* 0x0000000f44027c10 */ /* 0x008fe4000ff3e0ff */
[----:B-1----:R-:W-:-:S03]  /*c2270*/  IADD3 R0, P2, R224, UR15, RZ ;  /* 0x0000000fe0007c10 */ /* 0x002fc6000ff5e0ff */
[----:B------:R1:W-:Y:S04]  /*c2280*/  STL [R1+0x1984], R2 ;  /* 0x0019840201007387 */ /* 0x0003e80000100800 */
[----:B------:R3:W-:Y:S04]  /*c2290*/  STL [R1+0x1974], R0 ;  /* 0x0019740001007387 */ /* 0x0007e80000100800 */
[----:B------:R4:W-:Y:S01]  /*c22a0*/  STL [R1+0x1968], R70 ;  /* 0x0019684601007387 */ /* 0x0009e20000100800 */
[----:B-1----:R-:W-:-:S03]  /*c22b0*/  IADD3.X R2, R69, UR7, RZ, P1, !PT ;  /* 0x0000000745027c10 */ /* 0x002fc60008ffe4ff */
[----:B------:R-:W2:Y:S01]  /*c22c0*/  LDL.LU.64 R208, [R1+0x2248] ;  /* 0x0022480001d07983 */ /* 0x000ea20000300a00 */
[----:B---3--:R-:W-:-:S03]  /*c22d0*/  IADD3 R0, P0, R220, UR15, RZ ;  /* 0x0000000fdc007c10 */ /* 0x008fc6000ff1e0ff */
[----:B------:R2:W-:Y:S04]  /*c22e0*/  STL [R1+0x196c], R2 ;  /* 0x00196c0201007387 */ /* 0x0005e80000100800 */
[----:B----4-:R-:W3:Y:S04]  /*c22f0*/  LDL.LU.64 R70, [R1+0x2240] ;  /* 0x0022400001467983 */ /* 0x010ee80000300a00 */
[----:B------:R1:W-:Y:S04]  /*c2300*/  STL [R1+0x1978], R0 ;  /* 0x0019780001007387 */ /* 0x0003e80000100800 */
[----:B------:R-:W4:Y:S01]  /*c2310*/  LDL.LU.64 R68, [R1+0x1930] ;  /* 0x0019300001447983 */ /* 0x000f220000300a00 */
[----:B--2---:R-:W-:-:S02]  /*c2320*/  IADD3 R2, P1, R216, UR15, RZ ;  /* 0x0000000fd8027c10 */ /* 0x004fc4000ff3e0ff */
[----:B-1----:R-:W-:-:S05]  /*c2330*/  IADD3.X R0, R225, UR7, RZ, P2, !PT ;  /* 0x00000007e1007c10 */ /* 0x002fca00097fe4ff */
[----:B------:R1:W-:Y:S04]  /*c2340*/  STL [R1+0x1970], R0 ;  /* 0x0019700001007387 */ /* 0x0003e80000100800 */
[----:B------:R2:W-:Y:S01]  /*c2350*/  STL [R1+0x195c], R2 ;  /* 0x00195c0201007387 */ /* 0x0005e20000100800 */
[----:B-1----:R-:W-:Y:S02]  /*c2360*/  IADD3.X R0, R221, UR7, RZ, P0, !PT ;  /* 0x00000007dd007c10 */ /* 0x002fe400087fe4ff */
[----:B------:R-:W-:Y:S02]  /*c2370*/  IADD3 R220, P0, R212, UR15, RZ ;  /* 0x0000000fd4dc7c10 */ /* 0x000fe4000ff1e0ff */
[----:B--2---:R-:W-:Y:S01]  /*c2380*/  IADD3 R2, P2, R4, UR15, RZ ;  /* 0x0000000f04027c10 */ /* 0x004fe2000ff5e0ff */
[----:B------:R-:W-:Y:S04]  /*c2390*/  STL [R1+0x1954], R0 ;  /* 0x0019540001007387 */ /* 0x000fe80000100800 */
[----:B------:R1:W-:Y:S04]  /*c23a0*/  STL [R1+0x1960], R220 ;  /* 0x001960dc01007387 */ /* 0x0003e80000100800 */
[----:B------:R-:W2:Y:S04]  /*c23b0*/  LDL.LU.64 R228, [R1+0x2258] ;  /* 0x0022580001e47983 */ /* 0x000ea80000300a00 */
[----:B------:R1:W-:Y:S04]  /*c23c0*/  STL [R1+0x1964], R2 ;  /* 0x0019640201007387 */ /* 0x0003e80000100800 */
[----:B-1----:R-:W2:Y:S01]  /*c23d0*/  LDL.LU.64 R220, [R1+0x1918] ;  /* 0x0019180001dc7983 */ /* 0x002ea20000300a00 */
[----:B------:R-:W-:-:S05]  /*c23e0*/  IADD3.X R0, R217, UR7, RZ, P1, !PT ;  /* 0x00000007d9007c10 */ /* 0x000fca0008ffe4ff */
[----:B------:R1:W-:Y:S01]  /*c23f0*/  STL [R1+0x1958], R0 ;  /* 0x0019580001007387 */ /* 0x0003e20000100800 */
[----:B------:R-:W-:-:S03]  /*c2400*/  IADD3.X R2, R213, UR7, RZ, P0, !PT ;  /* 0x00000007d5027c10 */ /* 0x000fc600087fe4ff */
[----:B------:R-:W2:Y:S01]  /*c2410*/  LDL.LU.64 R216, [R1+0x2250] ;  /* 0x0022500001d87983 */ /* 0x000ea20000300a00 */
[----:B-1----:R-:W-:-:S03]  /*c2420*/  IADD3.X R0, R5, UR7, RZ, P2, !PT ;  /* 0x0000000705007c10 */ /* 0x002fc600097fe4ff */
[----:B------:R3:W-:Y:S04]  /*c2430*/  STL [R1+0x1940], R2 ;  /* 0x0019400201007387 */ /* 0x0007e80000100800 */
[----:B------:R-:W-:Y:S01]  /*c2440*/  STL [R1+0x1944], R0 ;  /* 0x0019440001007387 */ /* 0x000fe20000100800 */
[----:B------:R-:W-:-:S05]  /*c2450*/  IADD3 R4, P0, R208, UR15, RZ ;  /* 0x0000000fd0047c10 */ /* 0x000fca000ff1e0ff */
[----:B------:R1:W-:Y:S01]  /*c2460*/  STL [R1+0x1948], R4 ;  /* 0x0019480401007387 */ /* 0x0003e20000100800 */
[----:B---3--:R-:W-:-:S03]  /*c2470*/  IADD3 R2, P1, R70, UR15, RZ ;  /* 0x0000000f46027c10 */ /* 0x008fc6000ff3e0ff */
[----:B-1----:R-:W3:Y:S01]  /*c2480*/  LDL.LU.64 R4, [R1+0x2268] ;  /* 0x0022680001047983 */ /* 0x002ee20000300a00 */
[----:B----4-:R-:W-:-:S03]  /*c2490*/  IADD3 R0, P2, R68, UR15, RZ ;  /* 0x0000000f44007c10 */ /* 0x010fc6000ff5e0ff */
[----:B------:R1:W-:Y:S04]  /*c24a0*/  STL [R1+0x194c], R2 ;  /* 0x00194c0201007387 */ /* 0x0003e80000100800 */
[----:B------:R4:W-:Y:S04]  /*c24b0*/  STL [R1+0x1950], R0 ;  /* 0x0019500001007387 */ /* 0x0009e80000100800 */
[----:B------:R-:W3:Y:S01]  /*c24c0*/  LDL.LU.64 R212, [R1+0x2260] ;  /* 0x0022600001d47983 */ /* 0x000ee20000300a00 */
[----:B-1----:R-:W-:Y:S02]  /*c24d0*/  IADD3.X R2, R209, UR7, RZ, P0, !PT ;  /* 0x00000007d1027c10 */ /* 0x002fe400087fe4ff */
[----:B----4-:R-:W-:-:S03]  /*c24e0*/  IADD3.X R0, R71, UR7, RZ, P1, !PT ;  /* 0x0000000747007c10 */ /* 0x010fc60008ffe4ff */
[----:B------:R-:W-:Y:S04]  /*c24f0*/  STL [R1+0x192c], R2 ;  /* 0x00192c0201007387 */ /* 0x000fe80000100800 */
[----:B------:R-:W4:Y:S01]  /*c2500*/  LDL.LU.64 R208, [R1+0x2278] ;  /* 0x0022780001d07983 */ /* 0x000f220000300a00 */
[----:B------:R-:W-:-:S03]  /*c2510*/  IADD3.X R68, R69, UR7, RZ, P2, !PT ;  /* 0x0000000745447c10 */ /* 0x000fc600097fe4ff */
[----:B------:R-:W4:Y:S04]  /*c2520*/  LDL.LU.64 R70, [R1+0x2270] ;  /* 0x0022700001467983 */ /* 0x000f280000300a00 */
[----:B------:R2:W-:Y:S04]  /*c2530*/  STL [R1+0x1930], R0 ;  /* 0x0019300001007387 */ /* 0x0005e80000100800 */
[----:B------:R1:W-:Y:S01]  /*c2540*/  STL [R1+0x1934], R68 ;  /* 0x0019344401007387 */ /* 0x0003e20000100800 */
[----:B--2---:R-:W-:Y:S02]  /*c2550*/  IADD3 R0, P0, R228, UR15, RZ ;  /* 0x0000000fe4007c10 */ /* 0x004fe4000ff1e0ff */
[----:B------:R-:W-:-:S03]  /*c2560*/  IADD3 R2, P1, R220, UR15, RZ ;  /* 0x0000000fdc027c10 */ /* 0x000fc6000ff3e0ff */
[----:B------:R2:W-:Y:S04]  /*c2570*/  STL [R1+0x1938], R0 ;  /* 0x0019380001007387 */ /* 0x0005e80000100800 */
[----:B------:R2:W-:Y:S04]  /*c2580*/  STL [R1+0x193c], R2 ;  /* 0x00193c0201007387 */ /* 0x0005e80000100800 */
[----:B------:R-:W4:Y:S04]  /*c2590*/  LDL.LU.64 R224, [R1+0x2280] ;  /* 0x0022800001e07983 */ /* 0x000f280000300a00 */
[----:B-1----:R-:W4:Y:S01]  /*c25a0*/  LDL.LU.64 R68, [R1+0x2288] ;  /* 0x0022880001447983 */ /* 0x002f220000300a00 */
[----:B--2---:R-:W-:-:S02]  /*c25b0*/  IADD3 R0, P2, R216, UR15, RZ ;  /* 0x0000000fd8007c10 */ /* 0x004fc4000ff5e0ff */
[----:B------:R-:W-:Y:S02]  /*c25c0*/  IADD3.X R2, R229, UR7, RZ, P0, !PT ;  /* 0x00000007e5027c10 */ /* 0x000fe400087fe4ff */
[----:B------:R-:W-:Y:S01]  /*c25d0*/  IADD3.X R220, R221, UR7, RZ, P1, !PT ;  /* 0x00000007dddc7c10 */ /* 0x000fe20008ffe4ff */
[----:B------:R-:W-:Y:S04]  /*c25e0*/  STL [R1+0x1924], R0 ;  /* 0x0019240001007387 */ /* 0x000fe80000100800 */
[----:B------:R-:W2:Y:S04]  /*c25f0*/  LDL.LU.64 R228, [R1+0x76e8] ;  /* 0x0076e80001e47983 */ /* 0x000ea80000300a00 */
[----:B------:R1:W-:Y:S04]  /*c2600*/  STL [R1+0x1918], R2 ;  /* 0x0019180201007387 */ /* 0x0003e80000100800 */
[----:B------:R-:W-:Y:S01]  /*c2610*/  STL [R1+0x191c], R220 ;  /* 0x00191cdc01007387 */ /* 0x000fe20000100800 */
[----:B-1----:R-:W-:-:S02]  /*c2620*/  IADD3.X R2, R217, UR7, RZ, P2, !PT ;  /* 0x00000007d9027c10 */ /* 0x002fc400097fe4ff */
[----:B---3--:R-:W-:-:S05]  /*c2630*/  IADD3 R0, P0, R4, UR15, RZ ;  /* 0x0000000f04007c10 */ /* 0x008fca000ff1e0ff */
[----:B------:R1:W-:Y:S01]  /*c2640*/  STL [R1+0x1928], R0 ;  /* 0x0019280001007387 */ /* 0x0003e20000100800 */
[----:B------:R-:W-:-:S03]  /*c2650*/  IADD3.X R4, R5, UR7, RZ, P0, !PT ;  /* 0x0000000705047c10 */ /* 0x000fc600087fe4ff */
[----:B------:R-:W-:Y:S01]  /*c2660*/  STL [R1+0x1920], R2 ;  /* 0x0019200201007387 */ /* 0x000fe20000100800 */
[----:B-1----:R-:W-:-:S05]  /*c2670*/  IADD3 R0, P1, R212, UR15, RZ ;  /* 0x0000000fd4007c10 */ /* 0x002fca000ff3e0ff */
[----:B------:R-:W-:Y:S04]  /*c2680*/  STL [R1+0x190c], R0 ;  /* 0x00190c0001007387 */ /* 0x000fe80000100800 */
[----:B------:R1:W-:Y:S04]  /*c2690*/  STL [R1+0x1904], R4 ;  /* 0x0019040401007387 */ /* 0x0003e80000100800 */
[----:B-1----:R-:W3:Y:S01]  /*c26a0*/  LDL.LU.64 R4, [R1+0x18d8] ;  /* 0x0018d80001047983 */ /* 0x002ee20000300a00 */
[----:B----4-:R-:W-:Y:S02]  /*c26b0*/  IADD3 R2, P0, R208, UR15, RZ ;  /* 0x0000000fd0027c10 */ /* 0x010fe4000ff1e0ff */
[----:B------:R-:W-:-:S03]  /*c26c0*/  IADD3 R0, P2, R70, UR15, RZ ;  /* 0x0000000f46007c10 */ /* 0x000fc6000ff5e0ff */
[----:B------:R1:W-:Y:S01]  /*c26d0*/  STL [R1+0x1910], R2 ;  /* 0x0019100201007387 */ /* 0x0003e20000100800 */
[C---:B------:R-:W-:Y:S03]  /*c26e0*/  HMMA.1688.F32.TF32 R40, R16.reuse, R172, R40 ;  /* 0x000000ac1028723c */ /* 0x040fe60000081028 */
[----:B------:R4:W-:Y:S03]  /*c26f0*/  STL [R1+0x1914], R0 ;  /* 0x0019140001007387 */ /* 0x0009e60000100800 */
[----:B------:R-:W-:Y:S01]  /*c2700*/  HMMA.1688.F32.TF32 R36, R16, R176, R36 ;  /* 0x000000b01024723c */ /* 0x000fe20000081024 */
[----:B-1----:R-:W-:-:S05]  /*c2710*/  IADD3.X R2, R213, UR7, RZ, P1, !PT ;  /* 0x00000007d5027c10 */ /* 0x002fca0008ffe4ff */
[C---:B------:R-:W-:Y:S01]  /*c2720*/  HMMA.1688.F32.TF32 R32, R16.reuse, R180, R32 ;  /* 0x000000b41020723c */ /* 0x040fe20000081020 */
[----:B----4-:R-:W-:Y:S01]  /*c2730*/  IADD3.X R0, R209, UR7, RZ, P0, !PT ;  /* 0x00000007d1007c10 */ /* 0x010fe200087fe4ff */
[----:B------:R1:W-:Y:S04]  /*c2740*/  STL [R1+0x1908], R2 ;  /* 0x0019080201007387 */ /* 0x0003e80000100800 */
[C---:B------:R-:W-:Y:S06]  /*c2750*/  HMMA.1688.F32.TF32 R28, R16.reuse, R184, R28 ;  /* 0x000000b8101c723c */ /* 0x040fec000008101c */
[----:B------:R-:W-:Y:S01]  /*c2760*/  HMMA.1688.F32.TF32 R24, R16, R188, R24 ;  /* 0x000000bc1018723c */ /* 0x000fe20000081018 */
[----:B-1----:R-:W-:-:S05]  /*c2770*/  IADD3 R2, P0, R224, UR15, RZ ;  /* 0x0000000fe0027c10 */ /* 0x002fca000ff1e0ff */
[----:B------:R-:W-:Y:S01]  /*c2780*/  HMMA.1688.F32.TF32 R16, R16, R192, R20 ;  /* 0x000000c01010723c */ /* 0x000fe20000081014 */
[----:B------:R1:W-:Y:S04]  /*c2790*/  STL [R1+0x18f4], R0 ;  /* 0x0018f40001007387 */ /* 0x0003e80000100800 */
[----:B------:R-:W-:Y:S02]  /*c27a0*/  LDS R22, [R3+UR14+0x3a700] ;  /* 0x03a7000e03167984 */ /* 0x000fe40008000800 */
[----:B------:R-:W-:Y:S01]  /*c27b0*/  IADD3.X R20, R71, UR7, RZ, P2, !PT ;  /* 0x0000000747147c10 */ /* 0x000fe200097fe4ff */
[----:B------:R-:W-:Y:S01]  /*c27c0*/  HMMA.1688.F32.TF32 R48, R52, R166, R48 ;  /* 0x000000a63430723c */ /* 0x000fe20000081030 */
[----:B------:R-:W-:Y:S01]  /*c27d0*/  LDS R21, [R252+UR14+0x38700] ;  /* 0x0387000efc157984 */ /* 0x000fe20008000800 */
[----:B-1----:R-:W-:-:S03]  /*c27e0*/  IADD3 R0, P1, R68, UR15, RZ ;  /* 0x0000000f44007c10 */ /* 0x002fc6000ff3e0ff */
[----:B------:R-:W-:Y:S04]  /*c27f0*/  STL [R1+0x18f8], R20 ;  /* 0x0018f81401007387 */ /* 0x000fe80000100800 */
[----:B------:R-:W4:Y:S04]  /*c2800*/  LDL.LU.64 R220, [R1+0x2298] ;  /* 0x0022980001dc7983 */ /* 0x000f280000300a00 */
[----:B------:R1:W-:Y:S04]  /*c2810*/  STL [R1+0x18fc], R2 ;  /* 0x0018fc0201007387 */ /* 0x0003e80000100800 */
[----:B------:R-:W2:Y:S04]  /*c2820*/  LDL.LU.64 R216, [R1+0x2290] ;  /* 0x0022900001d87983 */ /* 0x000ea80000300a00 */
[----:B------:R3:W-:Y:S04]  /*c2830*/  STL [R1+0x1900], R0 ;  /* 0x0019000001007387 */ /* 0x0007e80000100800 */
[----:B------:R-:W2:Y:S04]  /*c2840*/  LDL.LU.64 R212, [R1+0x18c8] ;  /* 0x0018c80001d47983 */ /* 0x000ea80000300a00 */
[----:B------:R-:W2:Y:S04]  /*c2850*/  LDL.LU.64 R208, [R1+0x22a8] ;  /* 0x0022a80001d07983 */ /* 0x000ea80000300a00 */
[----:B------:R-:W2:Y:S01]  /*c2860*/  LDL.LU.64 R70, [R1+0x18b0] ;  /* 0x0018b00001467983 */ /* 0x000ea20000300a00 */
[----:B-1----:R-:W-:Y:S01]  /*c2870*/  IADD3.X R2, R225, UR7, RZ, P0, !PT ;  /* 0x00000007e1027c10 */ /* 0x002fe200087fe4ff */
[C---:B------:R-:W-:Y:S02]  /*c2880*/  HMMA.1688.F32.TF32 R12, R52.reuse, R170, R12 ;  /* 0x000000aa340c723c */ /* 0x040fe4000008100c */
[----:B------:R-:W-:Y:S04]  /*c2890*/  LDS R20, [R3+UR14+0x38700] ;  /* 0x0387000e03147984 */ /* 0x000fe80008000800 */
[----:B------:R-:W-:Y:S01]  /*c28a0*/  HMMA.1688.F32.TF32 R40, R52, R174, R40 ;  /* 0x000000ae3428723c */ /* 0x000fe20000081028 */
[----:B------:R-:W1:Y:S01]  /*c28b0*/  LDS R23, [R252+UR14+0x3a700] ;  /* 0x03a7000efc177984 */ /* 0x000e620008000800 */
[----:B---3--:R-:W-:-:S05]  /*c28c0*/  IADD3 R0, P2, R4, UR15, RZ ;  /* 0x0000000f04007c10 */ /* 0x008fca000ff5e0ff */
[----:B------:R3:W-:Y:S04]  /*c28d0*/  STL [R1+0x18f0], R0 ;  /* 0x0018f00001007387 */ /* 0x0007e80000100800 */
[----:B------:R1:W-:Y:S01]  /*c28e0*/  STL [R1+0x18ec], R2 ;  /* 0x0018ec0201007387 */ /* 0x0003e20000100800 */
[----:B---3--:R-:W-:-:S03]  /*c28f0*/  IADD3.X R0, R69, UR7, RZ, P1, !PT ;  /* 0x0000000745007c10 */ /* 0x008fc60008ffe4ff */
[----:B------:R-:W3:Y:S01]  /*c2900*/  LDL.LU.64 R68, [R1+0x22a0] ;  /* 0x0022a00001447983 */ /* 0x000ee20000300a00 */
[----:B-1----:R-:W-:-:S03]  /*c2910*/  IADD3.X R2, R5, UR7, RZ, P2, !PT ;  /* 0x0000000705027c10 */ /* 0x002fc600097fe4ff */
[----:B------:R4:W-:Y:S04]  /*c2920*/  STL [R1+0x18d8], R0 ;  /* 0x0018d80001007387 */ /* 0x0009e80000100800 */
[----:B------:R2:W-:Y:S04]  /*c2930*/  STL [R1+0x18dc], R2 ;  /* 0x0018dc0201007387 */ /* 0x0005e80000100800 */
[----:B------:R-:W3:Y:S01]  /*c2940*/  LDL.LU.64 R4, [R1+0x22b0] ;  /* 0x0022b00001047983 */ /* 0x000ee20000300a00 */
[----:B----4-:R-:W-:Y:S02]  /*c2950*/  IADD3 R0, P0, R220, UR15, RZ ;  /* 0x0000000fdc007c10 */ /* 0x010fe4000ff1e0ff */
[----:B--2---:R-:W-:-:S03]  /*c2960*/  IADD3 R2, P1, R216, UR15, RZ ;  /* 0x0000000fd8027c10 */ /* 0x004fc6000ff3e0ff */
[----:B------:R1:W-:Y:S04]  /*c2970*/  STL [R1+0x18e0], R0 ;  /* 0x0018e00001007387 */ /* 0x0003e80000100800 */
[----:B------:R2:W-:Y:S01]  /*c2980*/  STL [R1+0x18e4], R2 ;  /* 0x0018e40201007387 */ /* 0x0005e20000100800 */
[----:B------:R-:W-:Y:S02]  /*c2990*/  IADD3.X R216, R217, UR7, RZ, P1, !PT ;  /* 0x00000007d9d87c10 */ /* 0x000fe40008ffe4ff */
[----:B-1----:R-:W-:Y:S02]  /*c29a0*/  IADD3 R0, P2, R212, UR15, RZ ;  /* 0x0000000fd4007c10 */ /* 0x002fe4000ff5e0ff */
[----:B--2---:R-:W-:-:S03]  /*c29b0*/  IADD3.X R2, R221, UR7, RZ, P0, !PT ;  /* 0x00000007dd027c10 */ /* 0x004fc600087fe4ff */
[----:B------:R1:W-:Y:S04]  /*c29c0*/  STL [R1+0x18e8], R0 ;  /* 0x0018e80001007387 */ /* 0x0003e80000100800 */
[----:B------:R2:W-:Y:S01]  /*c29d0*/  STL [R1+0x18c4], R2 ;  /* 0x0018c40201007387 */ /* 0x0005e20000100800 */
[----:B-1----:R-:W-:-:S03]  /*c29e0*/  IADD3.X R0, R213, UR7, RZ, P2, !PT ;  /* 0x00000007d5007c10 */ /* 0x002fc600097fe4ff */
[----:B------:R1:W-:Y:S01]  /*c29f0*/  STL [R1+0x18c8], R216 ;  /* 0x0018c8d801007387 */ /* 0x0003e20000100800 */
[----:B--2---:R-:W-:-:S03]  /*c2a00*/  IADD3 R2, P0, R208, UR15, RZ ;  /* 0x0000000fd0027c10 */ /* 0x004fc6000ff1e0ff */
[----:B-1----:R-:W2:Y:S04]  /*c2a10*/  LDL.LU.64 R216, [R1+0x22c0] ;  /* 0x0022c00001d87983 */ /* 0x002ea80000300a00 */
[----:B------:R1:W-:Y:S04]  /*c2a20*/  STL [R1+0x18cc], R0 ;  /* 0x0018cc0001007387 */ /* 0x0003e80000100800 */
[----:B------:R-:W-:Y:S04]  /*c2a30*/  STL [R1+0x18d0], R2 ;  /* 0x0018d00201007387 */ /* 0x000fe80000100800 */
[----:B------:R-:W4:Y:S01]  /*c2a40*/  LDL.LU.64 R212, [R1+0x1888] ;  /* 0x0018880001d47983 */ /* 0x000f220000300a00 */
[----:B-1----:R-:W-:-:S03]  /*c2a50*/  IADD3 R0, P1, R70, UR15, RZ ;  /* 0x0000000f46007c10 */ /* 0x002fc6000ff3e0ff */
[----:B------:R-:W4:Y:S04]  /*c2a60*/  LDL.LU.64 R224, [R1+0x22b8] ;  /* 0x0022b80001e07983 */ /* 0x000f280000300a00 */
[----:B------:R1:W-:Y:S04]  /*c2a70*/  STL [R1+0x18d4], R0 ;  /* 0x0018d40001007387 */ /* 0x0003e80000100800 */
[----:B------:R-:W4:Y:S01]  /*c2a80*/  LDL.LU.64 R220, [R1+0x1890] ;  /* 0x0018900001dc7983 */ /* 0x000f220000300a00 */
[----:B-1----:R-:W-:Y:S02]  /*c2a90*/  IADD3.X R0, R209, UR7, RZ, P0, !PT ;  /* 0x00000007d1007c10 */ /* 0x002fe400087fe4ff */
[----:B---3--:R-:W-:-:S05]  /*c2aa0*/  IADD3 R2, P2, R68, UR15, RZ ;  /* 0x0000000f44027c10 */ /* 0x008fca000ff5e0ff */
[----:B------:R1:W-:Y:S04]  /*c2ab0*/  STL [R1+0x18bc], R2 ;  /* 0x0018bc0201007387 */ /* 0x0003e80000100800 */
[----:B------:R3:W-:Y:S01]  /*c2ac0*/  STL [R1+0x18b0], R0 ;  /* 0x0018b00001007387 */ /* 0x0007e20000100800 */
[----:B------:R-:W-:Y:S02]  /*c2ad0*/  IADD3 R208, P0, R4, UR15, RZ ;  /* 0x0000000f04d07c10 */ /* 0x000fe4000ff1e0ff */
[----:B-1----:R-:W-:-:S03]  /*c2ae0*/  IADD3.X R2, R71, UR7, RZ, P1, !PT ;  /* 0x0000000747027c10 */ /* 0x002fc60008ffe4ff */
[----:B------:R1:W-:Y:S01]  /*c2af0*/  STL [R1+0x18c0], R208 ;  /* 0x0018c0d001007387 */ /* 0x0003e20000100800 */
[----:B---3--:R-:W-:-:S03]  /*c2b00*/  IADD3.X R0, R69, UR7, RZ, P2, !PT ;  /* 0x0000000745007c10 */ /* 0x008fc600097fe4ff */
[----:B-1----:R-:W3:Y:S04]  /*c2b10*/  LDL.LU.64 R208, [R1+0x22d0] ;  /* 0x0022d00001d07983 */ /* 0x002ee80000300a00 */
[----:B------:R-:W-:Y:S04]  /*c2b20*/  STL [R1+0x18b4], R2 ;  /* 0x0018b40201007387 */ /* 0x000fe80000100800 */
[----:B------:R1:W-:Y:S04]  /*c2b30*/  STL [R1+0x18b8], R0 ;  /* 0x0018b80001007387 */ /* 0x0003e80000100800 */
[----:B------:R-:W3:Y:S04]  /*c2b40*/  LDL.LU.64 R70, [R1+0x1870] ;  /* 0x0018700001467983 */ /* 0x000ee80000300a00 */
[----:B------:R-:W3:Y:S01]  /*c2b50*/  LDL.LU.64 R68, [R1+0x22c8] ;  /* 0x0022c80001447983 */ /* 0x000ee20000300a00 */
[----:B-1----:R-:W-:-:S05]  /*c2b60*/  IADD3.X R0, R5, UR7, RZ, P0, !PT ;  /* 0x0000000705007c10 */ /* 0x002fca00087fe4ff */
[----:B------:R4:W-:Y:S04]  /*c2b70*/  STL [R1+0x189c], R0 ;  /* 0x00189c0001007387 */ /* 0x0009e80000100800 */
[----:B------:R-:W3:Y:S01]  /*c2b80*/  LDL.LU.64 R4, [R1+0x22d8] ;  /* 0x0022d80001047983 */ /* 0x000ee20000300a00 */
[----:B--2---:R-:W-:-:S05]  /*c2b90*/  IADD3 R2, P0, R216, UR15, RZ ;  /* 0x0000000fd8027c10 */ /* 0x004fca000ff1e0ff */
[----:B------:R1:W-:Y:S01]  /*c2ba0*/  STL [R1+0x18a0], R2 ;  /* 0x0018a00201007387 */ /* 0x0003e20000100800 */
[----:B----4-:R-:W-:Y:S02]  /*c2bb0*/  IADD3 R0, P1, R212, UR15, RZ ;  /* 0x0000000fd4007c10 */ /* 0x010fe4000ff3e0ff */
[----:B-1----:R-:W-:-:S03]  /*c2bc0*/  IADD3 R2, P2, R224, UR15, RZ ;  /* 0x0000000fe0027c10 */ /* 0x002fc6000ff5e0ff */
[----:B------:R1:W-:Y:S04]  /*c2bd0*/  STL [R1+0x18a4], R0 ;  /* 0x0018a40001007387 */ /* 0x0003e80000100800 */
[----:B------:R2:W-:Y:S01]  /*c2be0*/  STL [R1+0x18a8], R2 ;  /* 0x0018a80201007387 */ /* 0x0005e20000100800 */
[----:B-1----:R-:W-:Y:S02]  /*c2bf0*/  IADD3 R0, P3, R220, UR15, RZ ;  /* 0x0000000fdc007c10 */ /* 0x002fe4000ff7e0ff */
[----:B--2---:R-:W-:-:S03]  /*c2c00*/  IADD3.X R2, R217, UR7, RZ, P0, !PT ;  /* 0x00000007d9027c10 */ /* 0x004fc600087fe4ff */
[----:B------:R1:W-:Y:S04]  /*c2c10*/  STL [R1+0x18ac], R0 ;  /* 0x0018ac0001007387 */ /* 0x0003e80000100800 */
[----:B------:R-:W2:Y:S01]  /*c2c20*/  LDL.LU.64 R216, [R1+0x22e0] ;  /* 0x0022e00001d87983 */ /* 0x000ea20000300a00 */
[----:B------:R-:W-:-:S03]  /*c2c30*/  IADD3.X R224, R225, UR7, RZ, P2, !PT ;  /* 0x00000007e1e07c10 */ /* 0x000fc600097fe4ff */
[----:B------:R4:W-:Y:S01]  /*c2c40*/  STL [R1+0x1888], R2 ;  /* 0x0018880201007387 */ /* 0x0009e20000100800 */
[----:B-1----:R-:W-:-:S03]  /*c2c50*/  IADD3.X R0, R213, UR7, RZ, P1, !PT ;  /* 0x00000007d5007c10 */ /* 0x002fc60008ffe4ff */
[----:B------:R-:W2:Y:S01]  /*c2c60*/  LDL.LU.64 R212, [R1+0x1858] ;  /* 0x0018580001d47983 */ /* 0x000ea20000300a00 */
[C---:B------:R-:W-:Y:S01]  /*c2c70*/  HMMA.1688.F32.TF32 R36, R52.reuse, R178, R36 ;  /* 0x000000b23424723c */ /* 0x040fe20000081024 */
[----:B----4-:R-:W-:Y:S02]  /*c2c80*/  IADD3.X R2, R221, UR7, RZ, P3, !PT ;  /* 0x00000007dd027c10 */ /* 0x010fe40009ffe4ff */
[----:B------:R3:W-:Y:S03]  /*c2c90*/  STL [R1+0x188c], R0 ;  /* 0x00188c0001007387 */ /* 0x0007e60000100800 */
[C---:B------:R-:W-:Y:S01]  /*c2ca0*/  HMMA.1688.F32.TF32 R32, R52.reuse, R182, R32 ;  /* 0x000000b63420723c */ /* 0x040fe20000081020 */
[----:B------:R-:W-:Y:S05]  /*c2cb0*/  STL [R1+0x1890], R224 ;  /* 0x001890e001007387 */ /* 0x000fea0000100800 */
[C---:B------:R-:W-:Y:S01]  /*c2cc0*/  HMMA.1688.F32.TF32 R28, R52.reuse, R186, R28 ;  /* 0x000000ba341c723c */ /* 0x040fe2000008101c */
[----:B------:R1:W-:Y:S05]  /*c2cd0*/  STL [R1+0x1894], R2 ;  /* 0x0018940201007387 */ /* 0x0003ea0000100800 */
[C---:B------:R-:W-:Y:S06]  /*c2ce0*/  HMMA.1688.F32.TF32 R24, R52.reuse, R190, R24 ;  /* 0x000000be3418723c */ /* 0x040fec0000081018 */
[----:B------:R-:W-:Y:S01]  /*c2cf0*/  HMMA.1688.F32.TF32 R52, R52, R194, R16 ;  /* 0x000000c23434723c */ /* 0x000fe20000081010 */
[----:B------:R-:W-:Y:S04]  /*c2d00*/  LDS R18, [R3+UR14+0x3e700] ;  /* 0x03e7000e03127984 */ /* 0x000fe80008000800 */
[----:B------:R-:W-:Y:S01]  /*c2d10*/  LDS R17, [R252+UR14+0x3c700] ;  /* 0x03c7000efc117984 */ /* 0x000fe20008000800 */
[----:B---3--:R-:W-:-:S02]  /*c2d20*/  IADD3 R0, P0, R208, UR15, RZ ;  /* 0x0000000fd0007c10 */ /* 0x008fc4000ff1e0ff */
[----:B-1----:R-:W-:-:S03]  /*c2d30*/  IADD3 R2, P1, R70, UR15, RZ ;  /* 0x0000000f46027c10 */ /* 0x002fc6000ff3e0ff */
[----:B------:R1:W-:Y:S01]  /*c2d40*/  STL [R1+0x1898], R0 ;  /* 0x0018980001007387 */ /* 0x0003e20000100800 */
[----:B------:R-:W-:-:S03]  /*c2d50*/  IADD3 R16, P2, R68, UR15, RZ ;  /* 0x0000000f44107c10 */ /* 0x000fc6000ff5e0ff */
[----:B------:R3:W-:Y:S04]  /*c2d60*/  STL [R1+0x1878], R2 ;  /* 0x0018780201007387 */ /* 0x0007e80000100800 */
[----:B------:R-:W-:Y:S01]  /*c2d70*/  STL [R1+0x1880], R16 ;  /* 0x0018801001007387 */ /* 0x000fe20000100800 */
[----:B-1----:R-:W-:-:S03]  /*c2d80*/  IADD3.X R0, R209, UR7, RZ, P0, !PT ;  /* 0x00000007d1007c10 */ /* 0x002fc600087fe4ff */
[----:B------:R-:W4:Y:S01]  /*c2d90*/  LDL.LU.64 R208, [R1+0x22f0] ;  /* 0x0022f00001d07983 */ /* 0x000f220000300a00 */
[----:B---3--:R-:W-:-:S03]  /*c2da0*/  IADD3 R2, P0, R4, UR15, RZ ;  /* 0x0000000f04027c10 */ /* 0x008fc6000ff1e0ff */
[----:B------:R1:W-:Y:S04]  /*c2db0*/  STL [R1+0x1870], R0 ;  /* 0x0018700001007387 */ /* 0x0003e80000100800 */
[----:B------:R3:W-:Y:S01]  /*c2dc0*/  STL [R1+0x1884], R2 ;  /* 0x0018840201007387 */ /* 0x0007e20000100800 */
[C---:B------:R-:W-:Y:S03]  /*c2dd0*/  HMMA.1688.F32.TF32 R48, R20.reuse, R132, R48 ;  /* 0x000000841430723c */ /* 0x040fe60000081030 */
[----:B------:R-:W-:Y:S01]  /*c2de0*/  LDS R16, [R3+UR14+0x3c700] ;  /* 0x03c7000e03107984 */ /* 0x000fe20008000800 */
[----:B-1----:R-:W-:Y:S02]  /*c2df0*/  IADD3.X R0, R71, UR7, RZ, P1, !PT ;  /* 0x0000000747007c10 */ /* 0x002fe40008ffe4ff */
[----:B------:R-:W-:Y:S01]  /*c2e00*/  HMMA.1688.F32.TF32 R12, R20, R96, R12 ;  /* 0x00000060140c723c */ /* 0x000fe2000008100c */
[----:B------:R-:W1:Y:S01]  /*c2e10*/  LDS R19, [R252+UR14+0x3e700] ;  /* 0x03e7000efc137984 */ /* 0x000e620008000800 */
[----:B---3--:R-:W-:-:S03]  /*c2e20*/  IADD3.X R2, R69, UR7, RZ, P2, !PT ;  /* 0x0000000745027c10 */ /* 0x008fc600097fe4ff */
[----:B------:R3:W-:Y:S04]  /*c2e30*/  STL [R1+0x1874], R0 ;  /* 0x0018740001007387 */ /* 0x0007e80000100800 */
[----:B------:R2:W-:Y:S04]  /*c2e40*/  STL [R1+0x187c], R2 ;  /* 0x00187c0201007387 */ /* 0x0005e80000100800 */
[----:B------:R-:W4:Y:S01]  /*c2e50*/  LDL.LU.64 R70, [R1+0x22e8] ;  /* 0x0022e80001467983 */ /* 0x000f220000300a00 */
[----:B---3--:R-:W-:-:S05]  /*c2e60*/  IADD3.X R0, R5, UR7, RZ, P0, !PT ;  /* 0x0000000705007c10 */ /* 0x008fca00087fe4ff */
[----:B------:R3:W-:Y:S01]  /*c2e70*/  STL [R1+0x1864], R0 ;  /* 0x0018640001007387 */ /* 0x0007e20000100800 */
[----:B--2---:R-:W-:-:S05]  /*c2e80*/  IADD3 R2, P0, R216, UR15, RZ ;  /* 0x0000000fd8027c10 */ /* 0x004fca000ff1e0ff */
[----:B------:R-:W-:Y:S04]  /*c2e90*/  STL [R1+0x1868], R2 ;  /* 0x0018680201007387 */ /* 0x000fe80000100800 */
[----:B------:R-:W2:Y:S04]  /*c2ea0*/  LDL.LU.64 R68, [R1+0x22f8] ;  /* 0x0022f80001447983 */ /* 0x000ea80000300a00 */
[----:B------:R-:W2:Y:S01]  /*c2eb0*/  LDL.LU.64 R4, [R1+0x1830] ;  /* 0x0018300001047983 */ /* 0x000ea20000300a00 */
[----:B---3--:R-:W-:-:S05]  /*c2ec0*/  IADD3 R0, P1, R212, UR15, RZ ;  /* 0x0000000fd4007c10 */ /* 0x008fca000ff3e0ff */
[----:B------:R3:W-:Y:S04]  /*c2ed0*/  STL [R1+0x186c], R0 ;  /* 0x00186c0001007387 */ /* 0x0007e80000100800 */
[----:B------:R-:W2:Y:S01]  /*c2ee0*/  LDL.LU.64 R224, [R1+0x2308] ;  /* 0x0023080001e07983 */ /* 0x000ea20000300a00 */
[----:B---3--:R-:W-:-:S05]  /*c2ef0*/  IADD3.X R0, R217, UR7, RZ, P0, !PT ;  /* 0x00000007d9007c10 */ /* 0x008fca00087fe4ff */
[----:B------:R3:W-:Y:S02]  /*c2f00*/  STL [R1+0x1858], R0 ;  /* 0x0018580001007387 */ /* 0x0007e40000100800 */
[----:B---3--:R-:W-:Y:S02]  /*c2f10*/  IADD3.X R0, R213, UR7, RZ, P1, !PT ;  /* 0x00000007d5007c10 */ /* 0x008fe40008ffe4ff */
[----:B----4-:R-:W-:-:S05]  /*c2f20*/  IADD3 R2, P0, R208, UR15, RZ ;  /* 0x0000000fd0027c10 */ /* 0x010fca000ff1e0ff */
[----:B------:R3:W-:Y:S04]  /*c2f30*/  STL [R1+0x1860], R2 ;  /* 0x0018600201007387 */ /* 0x0007e80000100800 */
[----:B------:R-:W4:Y:S04]  /*c2f40*/  LDL.LU.64 R216, [R1+0x2300] ;  /* 0x0023000001d87983 */ /* 0x000f280000300a00 */
[----:B------:R-:W4:Y:S04]  /*c2f50*/  LDL.LU.64 R212, [R1+0x1820] ;  /* 0x0018200001d47983 */ /* 0x000f280000300a00 */
[----:B------:R1:W-:Y:S01]  /*c2f60*/  STL [R1+0x185c], R0 ;  /* 0x00185c0001007387 */ /* 0x0003e20000100800 */
[----:B---3--:R-:W-:-:S02]  /*c2f70*/  IADD3 R2, P1, R70, UR15, RZ ;  /* 0x0000000f46027c10 */ /* 0x008fc4000ff3e0ff */
[----:B-1----:R-:W-:-:S03]  /*c2f80*/  IADD3.X R0, R209, UR7, RZ, P0, !PT ;  /* 0x00000007d1007c10 */ /* 0x002fc600087fe4ff */
[----:B------:R-:W-:Y:S04]  /*c2f90*/  STL [R1+0x184c], R2 ;  /* 0x00184c0201007387 */ /* 0x000fe80000100800 */
[----:B------:R1:W-:Y:S02]  /*c2fa0*/  STL [R1+0x1844], R0 ;  /* 0x0018440001007387 */ /* 0x0003e40000100800 */
[----:B-1----:R-:W-:Y:S02]  /*c2fb0*/  IADD3.X R0, R71, UR7, RZ, P1, !PT ;  /* 0x0000000747007c10 */ /* 0x002fe40008ffe4ff */
[----:B--2---:R-:W-:Y:S02]  /*c2fc0*/  IADD3 R208, P0, R68, UR15, RZ ;  /* 0x0000000f44d07c10 */ /* 0x004fe4000ff1e0ff */
[----:B------:R-:W-:-:S03]  /*c2fd0*/  IADD3 R2, P2, R4, UR15, RZ ;  /* 0x0000000f04027c10 */ /* 0x000fc6000ff5e0ff */
[----:B------:R1:W-:Y:S04]  /*c2fe0*/  STL [R1+0x1850], R208 ;  /* 0x001850d001007387 */ /* 0x0003e80000100800 */
[----:B------:R-:W2:Y:S04]  /*c2ff0*/  LDL.LU.64 R220, [R1+0x2318] ;  /* 0x0023180001dc7983 */ /* 0x000ea80000300a00 */
[----:B------:R3:W-:Y:S04]  /*c3000*/  STL [R1+0x1854], R2 ;  /* 0x0018540201007387 */ /* 0x0007e80000100800 */
[----:B-1----:R-:W2:Y:S04]  /*c3010*/  LDL.LU.64 R208, [R1+0x1808] ;  /* 0x0018080001d07983 */ /* 0x002ea80000300a00 */
[----:B------:R1:W-:Y:S04]  /*c3020*/  STL [R1+0x1848], R0 ;  /* 0x0018480001007387 */ /* 0x0003e80000100800 */
[----:B------:R-:W2:Y:S01]  /*c3030*/  LDL.LU.64 R70, [R1+0x2310] ;  /* 0x0023100001467983 */ /* 0x000ea20000300a00 */
[----:B---3--:R-:W-:-:S02]  /*c3040*/  IADD3.X R2, R5, UR7, RZ, P2, !PT ;  /* 0x0000000705027c10 */ /* 0x008fc400097fe4ff */
[----:B-1----:R-:W-:-:S05]  /*c3050*/  IADD3.X R0, R69, UR7, RZ, P0, !PT ;  /* 0x0000000745007c10 */ /* 0x002fca00087fe4ff */
[----:B------:R1:W-:Y:S04]  /*c3060*/  STL [R1+0x1830], R0 ;  /* 0x0018300001007387 */ /* 0x0003e80000100800 */
[----:B------:R-:W3:Y:S01]  /*c3070*/  LDL.LU.64 R68, [R1+0x2328] ;  /* 0x0023280001447983 */ /* 0x000ee20000300a00 */
[----:B-1----:R-:W-:-:S03]  /*c3080*/  IADD3 R0, P0, R224, UR15, RZ ;  /* 0x0000000fe0007c10 */ /* 0x002fc6000ff1e0ff */
[----:B------:R4:W-:Y:S04]  /*c3090*/  STL [R1+0x1834], R2 ;  /* 0x0018340201007387 */ /* 0x0009e80000100800 */
[----:B------:R1:W-:Y:S04]  /*c30a0*/  STL [R1+0x1838], R0 ;  /* 0x0018380001007387 */ /* 0x0003e80000100800 */
[----:B------:R-:W3:Y:S01]  /*c30b0*/  LDL.LU.64 R4, [R1+0x2320] ;  /* 0x0023200001047983 */ /* 0x000ee20000300a00 */
[----:B----4-:R-:W-:Y:S02]  /*c30c0*/  IADD3 R2, P1, R216, UR15, RZ ;  /* 0x0000000fd8027c10 */ /* 0x010fe4000ff3e0ff */
[----:B-1----:R-:W-:-:S03]  /*c30d0*/  IADD3 R0, P2, R212, UR15, RZ ;  /* 0x0000000fd4007c10 */ /* 0x002fc6000ff5e0ff */
[----:B------:R-:W-:Y:S04]  /*c30e0*/  STL [R1+0x183c], R2 ;  /* 0x00183c0201007387 */ /* 0x000fe80000100800 */
[----:B------:R1:W-:Y:S02]  /*c30f0*/  STL [R1+0x1840], R0 ;  /* 0x0018400001007387 */ /* 0x0003e40000100800 */
[----:B-1----:R-:W-:Y:S02]  /*c3100*/  IADD3.X R0, R225, UR7, RZ, P0, !PT ;  /* 0x00000007e1007c10 */ /* 0x002fe400087fe4ff */
[----:B------:R-:W4:Y:S01]  /*c3110*/  LDL.LU.64 R224, [R1+0x76e0] ;  /* 0x0076e00001e07983 */ /* 0x000f220000300a00 */
[----:B------:R-:W-:-:S03]  /*c3120*/  IADD3.X R2, R217, UR7, RZ, P1, !PT ;  /* 0x00000007d9027c10 */ /* 0x000fc60008ffe4ff */
[----:B------:R1:W-:Y:S04]  /*c3130*/  STL [R1+0x181c], R0 ;  /* 0x00181c0001007387 */ /* 0x0003e80000100800 */
[----:B------:R-:W4:Y:S04]  /*c3140*/  LDL.LU.64 R216, [R1+0x2340] ;  /* 0x0023400001d87983 */ /* 0x000f280000300a00 */
[----:B------:R-:W-:Y:S01]  /*c3150*/  STL [R1+0x1820], R2 ;  /* 0x0018200201007387 */ /* 0x000fe20000100800 */
[----:B-1----:R-:W-:-:S03]  /*c3160*/  IADD3.X R0, R213, UR7, RZ, P2, !PT ;  /* 0x00000007d5007c10 */ /* 0x002fc600097fe4ff */
[----:B------:R-:W4:Y:S04]  /*c3170*/  LDL.LU.64 R212, [R1+0x17e0] ;  /* 0x0017e00001d47983 */ /* 0x000f280000300a00 */
[----:B------:R2:W-:Y:S02]  /*c3180*/  STL [R1+0x1824], R0 ;  /* 0x0018240001007387 */ /* 0x0005e40000100800 */
[----:B--2---:R-:W-:-:S05]  /*c3190*/  IADD3 R0, P0, R220, UR15, RZ ;  /* 0x0000000fdc007c10 */ /* 0x004fca000ff1e0ff */
[----:B------:R1:W-:Y:S01]  /*c31a0*/  STL [R1+0x1828], R0 ;  /* 0x0018280001007387 */ /* 0x0003e20000100800 */
[----:B------:R-:W-:-:S05]  /*c31b0*/  IADD3 R2, P1, R208, UR15, RZ ;  /* 0x0000000fd0027c10 */ /* 0x000fca000ff3e0ff */
[----:B------:R2:W-:Y:S01]  /*c31c0*/  STL [R1+0x182c], R2 ;  /* 0x00182c0201007387 */ /* 0x0005e20000100800 */
[----:B-1----:R-:W-:Y:S02]  /*c31d0*/  IADD3 R0, P2, R70, UR15, RZ ;  /* 0x0000000f46007c10 */ /* 0x002fe4000ff5e0ff */
[----:B--2---:R-:W-:Y:S02]  /*c31e0*/  IADD3.X R2, R221, UR7, RZ, P0, !PT ;  /* 0x00000007dd027c10 */ /* 0x004fe400087fe4ff */
[----:B------:R-:W2:Y:S04]  /*c31f0*/  LDL.LU.64 R220, [R1+0x76d8] ;  /* 0x0076d80001dc7983 */ /* 0x000ea80000300a00 */
[----:B------:R1:W-:Y:S04]  /*c3200*/  STL [R1+0x1814], R0 ;  /* 0x0018140001007387 */ /* 0x0003e80000100800 */
[----:B------:R3:W-:Y:S01]  /*c3210*/  STL [R1+0x1808], R2 ;  /* 0x0018080201007387 */ /* 0x0007e20000100800 */
[----:B-1----:R-:W-:-:S03]  /*c3220*/  IADD3.X R0, R209, UR7, RZ, P1, !PT ;  /* 0x00000007d1007c10 */ /* 0x002fc60008ffe4ff */
[----:B------:R-:W2:Y:S01]  /*c3230*/  LDL.LU.64 R208, [R1+0x2338] ;  /* 0x0023380001d07983 */ /* 0x000ea20000300a00 */
[----:B---3--:R-:W-:-:S03]  /*c3240*/  IADD3 R2, P0, R68, UR15, RZ ;  /* 0x0000000f44027c10 */ /* 0x008fc6000ff1e0ff */
[----:B------:R1:W-:Y:S04]  /*c3250*/  STL [R1+0x180c], R0 ;  /* 0x00180c0001007387 */ /* 0x0003e80000100800 */
[----:B------:R3:W-:Y:S01]  /*c3260*/  STL [R1+0x1818], R2 ;  /* 0x0018180201007387 */ /* 0x0007e20000100800 */
[----:B-1----:R-:W-:Y:S02]  /*c3270*/  IADD3.X R0, R71, UR7, RZ, P2, !PT ;  /* 0x0000000747007c10 */ /* 0x002fe400097fe4ff */
[----:B---3--:R-:W-:-:S03]  /*c3280*/  IADD3 R2, P1, R4, UR15, RZ ;  /* 0x0000000f04027c10 */ /* 0x008fc6000ff3e0ff */
[----:B------:R1:W-:Y:S04]  /*c3290*/  STL [R1+0x1810], R0 ;  /* 0x0018100001007387 */ /* 0x0003e80000100800 */
[----:B------:R-:W3:Y:S01]  /*c32a0*/  LDL.LU.64 R70, [R1+0x23c0] ;  /* 0x0023c00001467983 */ /* 0x000ee20000300a00 */
[----:B-1----:R-:W-:-:S03]  /*c32b0*/  IADD3.X R0, R69, UR7, RZ, P0, !PT ;  /* 0x0000000745007c10 */ /* 0x002fc600087fe4ff */
[----:B------:R-:W-:Y:S04]  /*c32c0*/  STL [R1+0x17fc], R2 ;  /* 0x0017fc0201007387 */ /* 0x000fe80000100800 */
[----:B------:R-:W3:Y:S04]  /*c32d0*/  LDL.LU.64 R68, [R1+0x23b8] ;  /* 0x0023b80001447983 */ /* 0x000ee80000300a00 */
[----:B------:R4:W-:Y:S01]  /*c32e0*/  STL [R1+0x17f4], R0 ;  /* 0x0017f40001007387 */ /* 0x0009e20000100800 */
[C---:B------:R-:W-:Y:S06]  /*c32f0*/  HMMA.1688.F32.TF32 R40, R20.reuse, R92, R40 ;  /* 0x0000005c1428723c */ /* 0x040fec0000081028 */
[C---:B------:R-:W-:Y:S06]  /*c3300*/  HMMA.1688.F32.TF32 R36, R20.reuse, R88, R36 ;  /* 0x000000581424723c */ /* 0x040fec0000081024 */
[C---:B------:R-:W-:Y:S06]  /*c3310*/  HMMA.1688.F32.TF32 R32, R20.reuse, R84, R32 ;  /* 0x000000541420723c */ /* 0x040fec0000081020 */
[C---:B------:R-:W-:Y:S06]  /*c3320*/  HMMA.1688.F32.TF32 R28, R20.reuse, R204, R28 ;  /* 0x000000cc141c723c */ /* 0x040fec000008101c */
[C---:B------:R-:W-:Y:S06]  /*c3330*/  HMMA.1688.F32.TF32 R24, R20.reuse, R80, R24 ;  /* 0x000000501418723c */ /* 0x040fec0000081018 */
[----:B------:R-:W-:Y:S01]  /*c3340*/  HMMA.1688.F32.TF32 R20, R20, R60, R52 ;  /* 0x0000003c1414723c */ /* 0x000fe20000081034 */
[----:B----4-:R-:W-:-:S05]  /*c3350*/  IADD3 R0, P0, R216, UR15, RZ ;  /* 0x0000000fd8007c10 */ /* 0x010fca000ff1e0ff */
[----:B------:R1:W-:Y:S01]  /*c3360*/  STL [R1+0x1800], R0 ;  /* 0x0018000001007387 */ /* 0x0003e20000100800 */
[----:B------:R-:W-:Y:S02]  /*c3370*/  IADD3 R2, P2, R212, UR15, RZ ;  /* 0x0000000fd4027c10 */ /* 0x000fe4000ff5e0ff */
[----:B-1----:R-:W-:Y:S02]  /*c3380*/  IADD3.X R0, R5, UR7, RZ, P1, !PT ;  /* 0x0000000705007c10 */ /* 0x002fe40008ffe4ff */
[----:B------:R-:W4:Y:S04]  /*c3390*/  LDL.LU.64 R4, [R1+0x17b8] ;  /* 0x0017b80001047983 */ /* 0x000f280000300a00 */
[----:B------:R-:W-:Y:S04]  /*c33a0*/  STL [R1+0x1804], R2 ;  /* 0x0018040201007387 */ /* 0x000fe80000100800 */
[----:B------:R1:W-:Y:S04]  /*c33b0*/  STL [R1+0x17f8], R0 ;  /* 0x0017f80001007387 */ /* 0x0003e80000100800 */
[----:B------:R-:W3:Y:S04]  /*c33c0*/  LDL.LU.64 R52, [R1+0x2330] ;  /* 0x0023300001347983 */ /* 0x000ee80000300a00 */
[----:B------:R-:W4:Y:S01]  /*c33d0*/  LDL.LU.64 R54, [R1+0x17d0] ;  /* 0x0017d00001367983 */ /* 0x000f220000300a00 */
[----:B------:R-:W-:Y:S01]  /*c33e0*/  HMMA.1688.F32.TF32 R48, R16, R134, R48 ;  /* 0x000000861030723c */ /* 0x000fe20000081030 */
[----:B-1----:R-:W-:-:S02]  /*c33f0*/  IADD3.X R0, R217, UR7, RZ, P0, !PT ;  /* 0x00000007d9007c10 */ /* 0x002fc400087fe4ff */
[----:B------:R-:W4:Y:S01]  /*c3400*/  LDL.LU.64 R216, [R1+0x76d0] ;  /* 0x0076d00001d87983 */ /* 0x000f220000300a00 */
[----:B------:R-:W-:-:S03]  /*c3410*/  IADD3.X R2, R213, UR7, RZ, P2, !PT ;  /* 0x00000007d5027c10 */ /* 0x000fc600097fe4ff */
[----:B------:R-:W4:Y:S04]  /*c3420*/  LDL.LU.64 R212, [R1+0x76c8] ;  /* 0x0076c80001d47983 */ /* 0x000f280000300a00 */
[----:B------:R2:W-:Y:S01]  /*c3430*/  STL [R1+0x17e0], R0 ;  /* 0x0017e00001007387 */ /* 0x0005e20000100800 */
[C---:B------:R-:W-:Y:S03]  /*c3440*/  HMMA.1688.F32.TF32 R12, R16.reuse, R98, R12 ;  /* 0x00000062100c723c */ /* 0x040fe6000008100c */
[----:B------:R3:W-:Y:S03]  /*c3450*/  STL [R1+0x17e4], R2 ;  /* 0x0017e40201007387 */ /* 0x0007e60000100800 */
[----:B------:R-:W-:Y:S01]  /*c3460*/  HMMA.1688.F32.TF32 R40, R16, R94, R40 ;  /* 0x0000005e1028723c */ /* 0x000fe20000081028 */
[----:B--2---:R-:W-:-:S05]  /*c3470*/  IADD3 R0, P0, R208, UR15, RZ ;  /* 0x0000000fd0007c10 */ /* 0x004fca000ff1e0ff */
[----:B------:R4:W-:Y:S01]  /*c3480*/  STL [R1+0x17e8], R0 ;  /* 0x0017e80001007387 */ /* 0x0009e20000100800 */
[----:B---3--:R-:W-:Y:S02]  /*c3490*/  IADD3 R2, P1, R52, UR15, RZ ;  /* 0x0000000f34027c10 */ /* 0x008fe4000ff3e0ff */
[----:B----4-:R-:W-:-:S03]  /*c34a0*/  IADD3 R0, P2, R54, UR15, RZ ;  /* 0x0000000f36007c10 */ /* 0x010fc6000ff5e0ff */
[----:B------:R1:W-:Y:S04]  /*c34b0*/  STL [R1+0x17ec], R2 ;  /* 0x0017ec0201007387 */ /* 0x0003e80000100800 */
[----:B------:R2:W-:Y:S01]  /*c34c0*/  STL [R1+0x17f0], R0 ;  /* 0x0017f00001007387 */ /* 0x0005e20000100800 */
[----:B-1----:R-:W-:-:S03]  /*c34d0*/  IADD3.X R2, R209, UR7, RZ, P0, !PT ;  /* 0x00000007d1027c10 */ /* 0x002fc600087fe4ff */
[----:B------:R-:W3:Y:S01]  /*c34e0*/  LDL.LU.64 R208, [R1+0x76c0] ;  /* 0x0076c00001d07983 */ /* 0x000ee20000300a00 */
[----:B--2---:R-:W-:-:S03]  /*c34f0*/  IADD3.X R0, R53, UR7, RZ, P1, !PT ;  /* 0x0000000735007c10 */ /* 0x004fc60008ffe4ff */
[----:B------:R1:W-:Y:S04]  /*c3500*/  STL.64 [R1+0x550], R48 ;  /* 0x0005503001007387 */ /* 0x0003e80000100a00 */
[----:B------:R-:W-:Y:S04]  /*c3510*/  STL.64 [R1+0x558], R50 ;  /* 0x0005583201007387 */ /* 0x000fe80000100a00 */
[----:B------:R2:W-:Y:S01]  /*c3520*/  STL [R1+0x17cc], R2 ;  /* 0x0017cc0201007387 */ /* 0x0005e20000100800 */
[----:B-1----:R-:W-:-:S03]  /*c3530*/  IADD3.X R48, R55, UR7, RZ, P2, !PT ;  /* 0x0000000737307c10 */ /* 0x002fc600097fe4ff */
[----:B------:R1:W-:Y:S01]  /*c3540*/  STL [R1+0x17d0], R0 ;  /* 0x0017d00001007387 */ /* 0x0003e20000100800 */
[----:B--2---:R-:W-:-:S03]  /*c3550*/  IADD3 R2, P0, R70, UR15, RZ ;  /* 0x0000000f46027c10 */ /* 0x004fc6000ff1e0ff */
[----:B------:R2:W-:Y:S01]  /*c3560*/  STL [R1+0x17d4], R48 ;  /* 0x0017d43001007387 */ /* 0x0005e20000100800 */
[----:B-1----:R-:W-:-:S03]  /*c3570*/  IADD3 R0, P1, R68, UR15, RZ ;  /* 0x0000000f44007c10 */ /* 0x002fc6000ff3e0ff */
[----:B------:R-:W-:Y:S04]  /*c3580*/  STL [R1+0x17d8], R2 ;  /* 0x0017d80201007387 */ /* 0x000fe80000100800 */
[----:B------:R-:W4:Y:S04]  /*c3590*/  LDL.LU.64 R54, [R1+0x23b0] ;  /* 0x0023b00001367983 */ /* 0x000f280000300a00 */
[----:B------:R1:W-:Y:S04]  /*c35a0*/  STL [R1+0x17dc], R0 ;  /* 0x0017dc0001007387 */ /* 0x0003e80000100800 */
[----:B------:R-:W3:Y:S04]  /*c35b0*/  LDL.LU.64 R52, [R1+0x17a0] ;  /* 0x0017a00001347983 */ /* 0x000ee80000300a00 */
[----:B------:R-:W-:Y:S04]  /*c35c0*/  STL.64 [R1+0x580], R12 ;  /* 0x0005800c01007387 */ /* 0x000fe80000100a00 */
[----:B------:R-:W-:Y:S04]  /*c35d0*/  STL.64 [R1+0x588], R14 ;  /* 0x0005880e01007387 */ /* 0x000fe80000100a00 */
[----:B------:R-:W3:Y:S04]  /*c35e0*/  LDL.LU.64 R50, [R1+0x23a8] ;  /* 0x0023a80001327983 */ /* 0x000ee80000300a00 */
[----:B--2---:R-:W2:Y:S01]  /*c35f0*/  LDL.LU.64 R48, [R1+0x23a0] ;  /* 0x0023a00001307983 */ /* 0x004ea20000300a00 */
[----:B-1----:R-:W-:Y:S01]  /*c3600*/  IADD3 R0, P2, R4, UR15, RZ ;  /* 0x0000000f04007c10 */ /* 0x002fe2000ff5e0ff */
[C---:B------:R-:W-:Y:S01]  /*c3610*/  HMMA.1688.F32.TF32 R36, R16.reuse, R90, R36 ;  /* 0x0000005a1024723c */ /* 0x040fe20000081024 */
[----:B------:R-:W-:Y:S01]  /*c3620*/  IADD3.X R2, R69, UR7, RZ, P1, !PT ;  /* 0x0000000745027c10 */ /* 0x000fe20008ffe4ff */
[----:B------:R-:W-:Y:S04]  /*c3630*/  LDS R12, [R3+UR14+0x1c780] ;  /* 0x01c7800e030c7984 */ /* 0x000fe80008000800 */
[----:B------:R-:W-:Y:S04]  /*c3640*/  STL [R1+0x17c8], R0 ;  /* 0x0017c80001007387 */ /* 0x000fe80000100800 */
[----:B------:R-:W-:Y:S04]  /*c3650*/  STL.64 [R1+0x590], R40 ;  /* 0x0005902801007387 */ /* 0x000fe80000100a00 */
[----:B------:R1:W-:Y:S01]  /*c3660*/  STL.64 [R1+0x598], R42 ;  /* 0x0005982a01007387 */ /* 0x0003e20000100a00 */
[C---:B------:R-:W-:Y:S03]  /*c3670*/  HMMA.1688.F32.TF32 R32, R16.reuse, R86, R32 ;  /* 0x000000561020723c */ /* 0x040fe60000081020 */
[----:B------:R-:W-:Y:S03]  /*c3680*/  LDS R14, [R3+UR14+0x1e780] ;  /* 0x01e7800e030e7984 */ /* 0x000fe60008000800 */
[C---:B------:R-:W-:Y:S01]  /*c3690*/  HMMA.1688.F32.TF32 R28, R16.reuse, R206, R28 ;  /* 0x000000ce101c723c */ /* 0x040fe2000008101c */
[----:B------:R-:W-:Y:S04]  /*c36a0*/  LDS R13, [R252+UR14+0x1c780] ;  /* 0x01c7800efc0d7984 */ /* 0x000fe80008000800 */
[----:B-1----:R-:W2:Y:S01]  /*c36b0*/  LDL.LU.64 R42, [R1+0x2398] ;  /* 0x00239800012a7983 */ /* 0x002ea20000300a00 */
[----:B------:R-:W-:Y:S01]  /*c36c0*/  IADD3.X R0, R71, UR7, RZ, P0, !PT ;  /* 0x0000000747007c10 */ /* 0x000fe200087fe4ff */
[----:B------:R-:W-:Y:S02]  /*c36d0*/  HMMA.1688.F32.TF32 R24, R16, R82, R24 ;  /* 0x000000521018723c */ /* 0x000fe40000081018 */
[----:B------:R-:W1:Y:S04]  /*c36e0*/  LDS R15, [R252+UR14+0x1e780] ;  /* 0x01e7800efc0f7984 */ /* 0x000e680008000800 */
[----:B------:R1:W-:Y:S04]  /*c36f0*/  STL [R1+0x17b4], R0 ;  /* 0x0017b40001007387 */ /* 0x0003e80000100800 */
[----:B------:R-:W2:Y:S04]  /*c3700*/  LDL.LU.64 R40, [R1+0x2390] ;  /* 0x0023900001287983 */ /* 0x000ea80000300a00 */
[----:B------:R4:W-:Y:S01]  /*c3710*/  STL [R1+0x17b8], R2 ;  /* 0x0017b80201007387 */ /* 0x0009e20000100800 */
[----:B-1----:R-:W-:-:S03]  /*c3720*/  IADD3.X R0, R5, UR7, RZ, P2, !PT ;  /* 0x0000000705007c10 */ /* 0x002fc600097fe4ff */
[----:B------:R-:W2:Y:S04]  /*c3730*/  LDL.LU.64 R4, [R1+0x2388] ;  /* 0x0023880001047983 */ /* 0x000ea80000300a00 */
[----:B------:R3:W-:Y:S01]  /*c3740*/  STL [R1+0x17bc], R0 ;  /* 0x0017bc0001007387 */ /* 0x0007e20000100800 */
[----:B----4-:R-:W-:-:S05]  /*c3750*/  IADD3 R2, P0, R54, UR15, RZ ;  /* 0x0000000f36027c10 */ /* 0x010fca000ff1e0ff */
[----:B------:R1:W-:Y:S01]  /*c3760*/  STL [R1+0x17c0], R2 ;  /* 0x0017c00201007387 */ /* 0x0003e20000100800 */
[----:B---3--:R-:W-:-:S05]  /*c3770*/  IADD3 R0, P1, R52, UR15, RZ ;  /* 0x0000000f34007c10 */ /* 0x008fca000ff3e0ff */
[----:B------:R3:W-:Y:S04]  /*c3780*/  STL [R1+0x17c4], R0 ;  /* 0x0017c40001007387 */ /* 0x0007e80000100800 */
[----:B------:R4:W-:Y:S01]  /*c3790*/  STL.64 [R1+0x5d0], R36 ;  /* 0x0005d02401007387 */ /* 0x0009e20000100a00 */
[----:B-1----:R-:W-:-:S03]  /*c37a0*/  IADD3 R2, P2, R50, UR15, RZ ;  /* 0x0000000f32027c10 */ /* 0x002fc6000ff5e0ff */
[----:B------:R-:W-:Y:S01]  /*c37b0*/  STL.64 [R1+0x5d8], R38 ;  /* 0x0005d82601007387 */ /* 0x000fe20000100a00 */
[----:B---3--:R-:W-:-:S03]  /*c37c0*/  IADD3.X R0, R55, UR7, RZ, P0, !PT ;  /* 0x0000000737007c10 */ /* 0x008fc600087fe4ff */
[----:B------:R2:W-:Y:S01]  /*c37d0*/  STL [R1+0x17ac], R2 ;  /* 0x0017ac0201007387 */ /* 0x0005e20000100800 */
[----:B----4-:R-:W-:-:S03]  /*c37e0*/  IADD3.X R36, R53, UR7, RZ, P1, !PT ;  /* 0x0000000735247c10 */ /* 0x010fc60008ffe4ff */
[----:B------:R1:W-:Y:S01]  /*c37f0*/  STL [R1+0x17a0], R0 ;  /* 0x0017a00001007387 */ /* 0x0003e20000100800 */
[----:B--2---:R-:W-:-:S03]  /*c3800*/  IADD3 R2, P0, R48, UR15, RZ ;  /* 0x0000000f30027c10 */ /* 0x004fc6000ff1e0ff */
[----:B------:R2:W-:Y:S01]  /*c3810*/  STL [R1+0x17a4], R36 ;  /* 0x0017a42401007387 */ /* 0x0005e20000100800 */
[----:B-1----:R-:W-:-:S03]  /*c3820*/  IADD3.X R0, R51, UR7, RZ, P2, !PT ;  /* 0x0000000733007c10 */ /* 0x002fc600097fe4ff */
[----:B------:R-:W-:Y:S04]  /*c3830*/  STL [R1+0x17b0], R2 ;  /* 0x0017b00201007387 */ /* 0x000fe80000100800 */
[----:B------:R-:W3:Y:S04]  /*c3840*/  LDL.LU.64 R38, [R1+0x2380] ;  /* 0x0023800001267983 */ /* 0x000ee80000300a00 */
[----:B------:R1:W-:Y:S04]  /*c3850*/  STL [R1+0x17a8], R0 ;  /* 0x0017a80001007387 */ /* 0x0003e80000100800 */
[----:B--2---:R-:W2:Y:S04]  /*c3860*/  LDL.LU.64 R36, [R1+0x2378] ;  /* 0x0023780001247983 */ /* 0x004ea80000300a00 */
[----:B------:R4:W-:Y:S04]  /*c3870*/  STL.64 [R1+0x610], R32 ;  /* 0x0006102001007387 */ /* 0x0009e80000100a00 */
[----:B------:R4:W-:Y:S01]  /*c3880*/  STL.64 [R1+0x618], R34 ;  /* 0x0006182201007387 */ /* 0x0009e20000100a00 */
[----:B-1----:R-:W-:-:S02]  /*c3890*/  IADD3 R0, P1, R42, UR15, RZ ;  /* 0x0000000f2a007c10 */ /* 0x002fc4000ff3e0ff */
[----:B----4-:R-:W-:Y:S01]  /*c38a0*/  IADD3.X R32, R49, UR7, RZ, P0, !PT ;  /* 0x0000000731207c10 */ /* 0x010fe200087fe4ff */
[----:B------:R-:W4:Y:S04]  /*c38b0*/  LDL.LU.64 R34, [R1+0x2370] ;  /* 0x0023700001227983 */ /* 0x000f280000300a00 */
[----:B------:R-:W-:Y:S04]  /*c38c0*/  STL [R1+0x1794], R0 ;  /* 0x0017940001007387 */ /* 0x000fe80000100800 */
[----:B------:R1:W-:Y:S04]  /*c38d0*/  STL [R1+0x178c], R32 ;  /* 0x00178c2001007387 */ /* 0x0003e80000100800 */
[----:B-1----:R-:W4:Y:S01]  /*c38e0*/  LDL.LU.64 R32, [R1+0x2368] ;  /* 0x0023680001207983 */ /* 0x002f220000300a00 */
[----:B------:R-:W-:-:S02]  /*c38f0*/  IADD3 R0, P0, R40, UR15, RZ ;  /* 0x0000000f28007c10 */ /* 0x000fc4000ff1e0ff */
[----:B------:R-:W-:-:S03]  /*c3900*/  IADD3 R2, P2, R4, UR15, RZ ;  /* 0x0000000f04027c10 */ /* 0x000fc6000ff5e0ff */
[----:B------:R1:W-:Y:S04]  /*c3910*/  STL [R1+0x1798], R0 ;  /* 0x0017980001007387 */ /* 0x0003e80000100800 */
[----:B------:R1:W-:Y:S02]  /*c3920*/  STL [R1+0x179c], R2 ;  /* 0x00179c0201007387 */ /* 0x0003e40000100800 */
[----:B-1----:R-:W-:Y:S02]  /*c3930*/  IADD3.X R0, R43, UR7, RZ, P1, !PT ;  /* 0x000000072b007c10 */ /* 0x002fe40008ffe4ff */
[----:B------:R-:W-:-:S03]  /*c3940*/  IADD3.X R2, R41, UR7, RZ, P0, !PT ;  /* 0x0000000729027c10 */ /* 0x000fc600087fe4ff */
[----:B------:R1:W-:Y:S04]  /*c3950*/  STL [R1+0x1790], R0 ;  /* 0x0017900001007387 */ /* 0x0003e80000100800 */
[----:B------:R-:W-:Y:S04]  /*c3960*/  STL.64 [R1+0x620], R28 ;  /* 0x0006201c01007387 */ /* 0x000fe80000100a00 */
[----:B------:R-:W-:Y:S01]  /*c3970*/  STL.64 [R1+0x628], R30 ;  /* 0x0006281e01007387 */ /* 0x000fe20000100a00 */
[----:B-1----:R-:W-:-:S03]  /*c3980*/  IADD3.X R0, R5, UR7, RZ, P2, !PT ;  /* 0x0000000705007c10 */ /* 0x002fc600097fe4ff */
[----:B------:R-:W4:Y:S04]  /*c3990*/  LDL.LU R52, [R1+0xf40] ;  /* 0x000f400001347983 */ /* 0x000f280000300800 */
[----:B------:R-:W-:Y:S04]  /*c39a0*/  STL [R1+0x1774], R2 ;  /* 0x0017740201007387 */ /* 0x000fe80000100800 */
[----:B------:R3:W-:Y:S04]  /*c39b0*/  STL [R1+0x1778], R0 ;  /* 0x0017780001007387 */ /* 0x0007e80000100800 */
[----:B------:R-:W4:Y:S01]  /*c39c0*/  LDL.LU R53, [R1+0xf44] ;  /* 0x000f440001357983 */ /* 0x000f220000300800 */
[----:B------:R-:W-:Y:S03]  /*c39d0*/  HMMA.1688.F32.TF32 R16, R16, R62, R20 ;  /* 0x0000003e1010723c */ /* 0x000fe60000081014 */
[----:B------:R-:W4:Y:S01]  /*c39e0*/  LDL.LU.64 R4, [R1+0x2360] ;  /* 0x0023600001047983 */ /* 0x000f220000300a00 */
[----:B------:R-:W-:Y:S01]  /*c39f0*/  MOV R54, R9 ;  /* 0x0000000900367202 */ /* 0x000fe20000000f00 */
[----:B------:R-:W-:Y:S01]  /*c3a00*/  IMAD.MOV.U32 R55, RZ, RZ, R8 ;  /* 0x000000ffff377224 */ /* 0x000fe200078e0008 */
[----:B---3--:R-:W-:-:S05]  /*c3a10*/  IADD3 R0, P0, R38, UR15, RZ ;  /* 0x0000000f26007c10 */ /* 0x008fca000ff1e0ff */
[----:B------:R4:W-:Y:S01]  /*c3a20*/  STL [R1+0x177c], R0 ;  /* 0x00177c0001007387 */ /* 0x0009e20000100800 */
[----:B--2---:R-:W-:-:S05]  /*c3a30*/  IADD3 R2, P1, R36, UR15, RZ ;  /* 0x0000000f24027c10 */ /* 0x004fca000ff3e0ff */
[----:B------:R1:W-:Y:S04]  /*c3a40*/  STL [R1+0x1784], R2 ;  /* 0x0017840201007387 */ /* 0x0003e80000100800 */
[----:B------:R-:W2:Y:S01]  /*c3a50*/  LDL.LU.64 R30, [R1+0x2358] ;  /* 0x00235800011e7983 */ /* 0x000ea20000300a00 */
[----:B----4-:R-:W-:-:S05]  /*c3a60*/  IADD3 R0, P2, R34, UR15, RZ ;  /* 0x0000000f22007c10 */ /* 0x010fca000ff5e0ff */
[----:B------:R3:W-:Y:S04]  /*c3a70*/  STL [R1+0x1788], R0 ;  /* 0x0017880001007387 */ /* 0x0007e80000100800 */
[----:B------:R-:W4:Y:S04]  /*c3a80*/  LDL.LU.64 R28, [R1+0x2350] ;  /* 0x00235000011c7983 */ /* 0x000f280000300a00 */
[----:B------:R3:W-:Y:S04]  /*c3a90*/  STL.64 [R1+0x650], R24 ;  /* 0x0006501801007387 */ /* 0x0007e80000100a00 */
[----:B------:R-:W-:Y:S01]  /*c3aa0*/  STL.64 [R1+0x658], R26 ;  /* 0x0006581a01007387 */ /* 0x000fe20000100a00 */
[----:B-1----:R-:W-:-:S03]  /*c3ab0*/  IADD3 R2, P3, R32, UR15, RZ ;  /* 0x0000000f20027c10 */ /* 0x002fc6000ff7e0ff */
[----:B------:R-:W4:Y:S01]  /*c3ac0*/  LDL.LU.64 R8, [R1+0x2348] ;  /* 0x0023480001087983 */ /* 0x000f220000300a00 */
[----:B---3--:R-:W-:-:S03]  /*c3ad0*/  IADD3.X R0, R39, UR7, RZ, P0, !PT ;  /* 0x0000000727007c10 */ /* 0x008fc600087fe4ff */
[----:B------:R1:W-:Y:S01]  /*c3ae0*/  STL [R1+0x1770], R2 ;  /* 0x0017700201007387 */ /* 0x0003e20000100800 */
[----:B------:R-:W-:-:S03]  /*c3af0*/  IADD3.X R24, R37, UR7, RZ, P1, !PT ;  /* 0x0000000725187c10 */ /* 0x000fc60008ffe4ff */
[----:B------:R3:W-:Y:S01]  /*c3b00*/  STL [R1+0x1760], R0 ;  /* 0x0017600001007387 */ /* 0x0007e20000100800 */
[----:B-1----:R-:W-:-:S03]  /*c3b10*/  IADD3.X R2, R35, UR7, RZ, P2, !PT ;  /* 0x0000000723027c10 */ /* 0x002fc600097fe4ff */
[----:B------:R-:W-:Y:S01]  /*c3b20*/  STL [R1+0x1764], R24 ;  /* 0x0017641801007387 */ /* 0x000fe20000100800 */
[----:B---3--:R-:W-:-:S03]  /*c3b30*/  IADD3.X R0, R33, UR7, RZ, P3, !PT ;  /* 0x0000000721007c10 */ /* 0x008fc60009ffe4ff */
[----:B------:R-:W-:Y:S04]  /*c3b40*/  STL [R1+0x1768], R2 ;  /* 0x0017680201007387 */ /* 0x000fe80000100800 */
[----:B------:R-:W3:Y:S04]  /*c3b50*/  LDL.LU R48, [R1+0xf30] ;  /* 0x000f300001307983 */ /* 0x000ee80000300800 */
[----:B------:R-:W-:Y:S04]  /*c3b60*/  STL [R1+0x176c], R0 ;  /* 0x00176c0001007387 */ /* 0x000fe80000100800 */
[----:B------:R-:W-:Y:S04]  /*c3b70*/  STL.64 [R1+0x670], R16 ;  /* 0x0006701001007387 */ /* 0x000fe80000100a00 */
[----:B------:R1:W-:Y:S04]  /*c3b80*/  STL.64 [R1+0x678], R18 ;  /* 0x0006781201007387 */ /* 0x0003e80000100a00 */
[----:B------:R-:W3:Y:S04]  /*c3b90*/  LDL.LU R49, [R1+0xf34] ;  /* 0x000f340001317983 */ /* 0x000ee80000300800 */
[----:B------:R-:W3:Y:S04]  /*c3ba0*/  LDL.LU R50, [R1+0xf38] ;  /* 0x000f380001327983 */ /* 0x000ee80000300800 */
[----:B------:R-:W3:Y:S04]  /*c3bb0*/  LDL.LU R51, [R1+0xf3c] ;  /* 0x000f3c0001337983 */ /* 0x000ee80000300800 */
[----:B------:R-:W3:Y:S04]  /*c3bc0*/  LDL.LU.64 R20, [R1+0x23e0] ;  /* 0x0023e00001147983 */ /* 0x000ee80000300a00 */
[----:B-1----:R-:W3:Y:S01]  /*c3bd0*/  LDL.LU.64 R18, [R1+0x23d8] ;  /* 0x0023d80001127983 */ /* 0x002ee20000300a00 */
[----:B------:R-:W-:-:S05]  /*c3be0*/  IADD3 R0, P0, R4, UR15, RZ ;  /* 0x0000000f04007c10 */ /* 0x000fca000ff1e0ff */
[----:B------:R2:W-:Y:S04]  /*c3bf0*/  STL [R1+0x1744], R0 ;  /* 0x0017440001007387 */ /* 0x0005e80000100800 */
[----:B------:R-:W3:Y:S01]  /*c3c00*/  LDL.LU.64 R16, [R1+0x23d0] ;  /* 0x0023d00001107983 */ /* 0x000ee20000300a00 */
[----:B--2---:R-:W-:-:S05]  /*c3c10*/  IADD3 R0, P1, R30, UR15, RZ ;  /* 0x0000000f1e007c10 */ /* 0x004fca000ff3e0ff */
[----:B------:R1:W-:Y:S01]  /*c3c20*/  STL [R1+0x174c], R0 ;  /* 0x00174c0001007387 */ /* 0x0003e20000100800 */
[----:B------:R-:W-:Y:S02]  /*c3c30*/  IADD3.X R22, R31, UR7, RZ, P1, !PT ;  /* 0x000000071f167c10 */ /* 0x000fe40008ffe4ff */
[----:B----4-:R-:W-:-:S05]  /*c3c40*/  IADD3 R2, P2, R28, UR15, RZ ;  /* 0x0000000f1c027c10 */ /* 0x010fca000ff5e0ff */
[----:B------:R-:W-:Y:S04]  /*c3c50*/  STL [R1+0x1754], R2 ;  /* 0x0017540201007387 */ /* 0x000fe80000100800 */
[----:B------:R-:W2:Y:S01]  /*c3c60*/  LDL.LU R68, [R1+0xf20] ;  /* 0x000f200001447983 */ /* 0x000ea20000300800 */
[----:B-1----:R-:W-:-:S05]  /*c3c70*/  IADD3 R0, P3, R8, UR15, RZ ;  /* 0x0000000f08007c10 */ /* 0x002fca000ff7e0ff */
[----:B------:R1:W-:Y:S04]  /*c3c80*/  STL [R1+0x175c], R0 ;  /* 0x00175c0001007387 */ /* 0x0003e80000100800 */
[----:B------:R-:W2:Y:S04]  /*c3c90*/  LDL.LU R69, [R1+0xf24] ;  /* 0x000f240001457983 */ /* 0x000ea80000300800 */
[----:B------:R-:W2:Y:S01]  /*c3ca0*/  LDL.LU R70, [R1+0xf28] ;  /* 0x000f280001467983 */ /* 0x000ea20000300800 */
[----:B-1----:R-:W-:-:S03]  /*c3cb0*/  IADD3.X R0, R5, UR7, RZ, P0, !PT ;  /* 0x0000000705007c10 */ /* 0x002fc600087fe4ff */
[----:B------:R-:W2:Y:S04]  /*c3cc0*/  LDL.LU R71, [R1+0xf2c] ;  /* 0x000f2c0001477983 */ /* 0x000ea80000300800 */
[----:B------:R-:W4:Y:S01]  /*c3cd0*/  LDL.LU.64 R4, [R1+0x23c8] ;  /* 0x0023c80001047983 */ /* 0x000f220000300a00 */
[----:B------:R-:W-:-:S03]  /*c3ce0*/  IADD3.X R2, R29, UR7, RZ, P2, !PT ;  /* 0x000000071d027c10 */ /* 0x000fc600097fe4ff */
[----:B------:R1:W-:Y:S04]  /*c3cf0*/  STL [R1+0x1740], R0 ;  /* 0x0017400001007387 */ /* 0x0003e80000100800 */
[----:B------:R-:W-:Y:S01]  /*c3d00*/  STL [R1+0x1748], R22 ;  /* 0x0017481601007387 */ /* 0x000fe20000100800 */
[----:B-1----:R-:W-:-:S03]  /*c3d10*/  IADD3.X R0, R9, UR7, RZ, P3, !PT ;  /* 0x0000000709007c10 */ /* 0x002fc60009ffe4ff */
[----:B------:R3:W-:Y:S04]  /*c3d20*/  STL [R1+0x1750], R2 ;  /* 0x0017500201007387 */ /* 0x0007e80000100800 */
[----:B------:R1:W-:Y:S04]  /*c3d30*/  STL [R1+0x1758], R0 ;  /* 0x0017580001007387 */ /* 0x0003e80000100800 */
[----:B------:R-:W2:Y:S01]  /*c3d40*/  LDL.LU.64 R30, [R1+0x2400] ;  /* 0x00240000011e7983 */ /* 0x000ea20000300a00 */
[----:B---3--:R-:W-:Y:S02]  /*c3d50*/  IADD3 R2, P0, R20, UR15, RZ ;  /* 0x0000000f14027c10 */ /* 0x008fe4000ff1e0ff */
[----:B-1----:R-:W-:-:S03]  /*c3d60*/  IADD3 R0, P1, R18, UR15, RZ ;  /* 0x0000000f12007c10 */ /* 0x002fc6000ff3e0ff */
[----:B------:R-:W-:Y:S04]  /*c3d70*/  STL [R1+0x1724], R2 ;  /* 0x0017240201007387 */ /* 0x000fe80000100800 */
[----:B------:R-:W3:Y:S04]  /*c3d80*/  LDL.LU.64 R28, [R1+0x23f8] ;  /* 0x0023f800011c7983 */ /* 0x000ee80000300a00 */
[----:B------:R1:W-:Y:S04]  /*c3d90*/  STL [R1+0x172c], R0 ;  /* 0x00172c0001007387 */ /* 0x0003e80000100800 */
[----:B------:R-:W3:Y:S04]  /*c3da0*/  LDL.LU.64 R26, [R1+0x23f0] ;  /* 0x0023f000011a7983 */ /* 0x000ee80000300a00 */
[----:B------:R-:W3:Y:S01]  /*c3db0*/  LDL.LU.64 R24, [R1+0x23e8] ;  /* 0x0023e80001187983 */ /* 0x000ee20000300a00 */
[----:B-1----:R-:W-:Y:S01]  /*c3dc0*/  IADD3 R0, P2, R16, UR15, RZ ;  /* 0x0000000f10007c10 */ /* 0x002fe2000ff5e0ff */
[----:B------:R-:W-:Y:S01]  /*c3dd0*/  HMMA.1688.F32.TF32 R8, R12, R10, R52 ;  /* 0x0000000a0c08723c */ /* 0x000fe20000081034 */
[----:B------:R-:W-:-:S03]  /*c3de0*/  IADD3.X R20, R21, UR7, RZ, P0, !PT ;  /* 0x0000000715147c10 */ /* 0x000fc600087fe4ff */
[----:B------:R4:W-:Y:S01]  /*c3df0*/  STL [R1+0x1734], R0 ;  /* 0x0017340001007387 */ /* 0x0009e20000100800 */
[----:B------:R-:W-:-:S03]  /*c3e00*/  IADD3.X R2, R19, UR7, RZ, P1, !PT ;  /* 0x0000000713027c10 */ /* 0x000fc60008ffe4ff */
[----:B------:R-:W3:Y:S04]  /*c3e10*/  LDL.LU R52, [R1+0xf10] ;  /* 0x000f100001347983 */ /* 0x000ee80000300800 */
[----:B------:R-:W3:Y:S01]  /*c3e20*/  LDL.LU R53, [R1+0xf14] ;  /* 0x000f140001357983 */ /* 0x000ee20000300800 */
[----:B----4-:R-:W-:-:S05]  /*c3e30*/  IADD3 R0, P3, R4, UR15, RZ ;  /* 0x0000000f04007c10 */ /* 0x010fca000ff7e0ff */
[----:B------:R1:W-:Y:S04]  /*c3e40*/  STL [R1+0x173c], R0 ;  /* 0x00173c0001007387 */ /* 0x0003e80000100800 */
[----:B------:R-:W-:Y:S04]  /*c3e50*/  STL [R1+0x1720], R20 ;  /* 0x0017201401007387 */ /* 0x000fe80000100800 */
[----:B------:R-:W4:Y:S01]  /*c3e60*/  LDL.LU.64 R22, [R1+0x2420] ;  /* 0x0024200001167983 */ /* 0x000f220000300a00 */
[----:B-1----:R-:W-:-:S03]  /*c3e70*/  IADD3.X R0, R17, UR7, RZ, P2, !PT ;  /* 0x0000000711007c10 */ /* 0x002fc600097fe4ff */
[----:B------:R1:W-:Y:S04]  /*c3e80*/  STL [R1+0x1728], R2 ;  /* 0x0017280201007387 */ /* 0x0003e80000100800 */
[----:B------:R2:W-:Y:S01]  /*c3e90*/  STL [R1+0x1730], R0 ;  /* 0x0017300001007387 */ /* 0x0005e20000100800 */
[----:B-1----:R-:W-:Y:S02]  /*c3ea0*/  IADD3.X R2, R5, UR7, RZ, P3, !PT ;  /* 0x0000000705027c10 */ /* 0x002fe40009ffe4ff */
[----:B--2---:R-:W-:-:S03]  /*c3eb0*/  IADD3 R0, P0, R30, UR15, RZ ;  /* 0x0000000f1e007c10 */ /* 0x004fc6000ff1e0ff */
[----:B------:R3:W-:Y:S04]  /*c3ec0*/  STL [R1+0x1738], R2 ;  /* 0x0017380201007387 */ /* 0x0007e80000100800 */
[----:B------:R-:W2:Y:S04]  /*c3ed0*/  LDL.LU.64 R20, [R1+0x2418] ;  /* 0x0024180001147983 */ /* 0x000ea80000300a00 */
[----:B------:R1:W-:Y:S01]  /*c3ee0*/  STL [R1+0x1704], R0 ;  /* 0x0017040001007387 */ /* 0x0003e20000100800 */
[----:B---3--:R-:W-:-:S05]  /*c3ef0*/  IADD3 R2, P1, R28, UR15, RZ ;  /* 0x0000000f1c027c10 */ /* 0x008fca000ff3e0ff */
[----:B------:R3:W-:Y:S01]  /*c3f00*/  STL [R1+0x170c], R2 ;  /* 0x00170c0201007387 */ /* 0x0007e20000100800 */
[----:B-1----:R-:W-:-:S03]  /*c3f10*/  IADD3 R0, P2, R26, UR15, RZ ;  /* 0x0000000f1a007c10 */ /* 0x002fc6000ff5e0ff */
[----:B------:R-:W2:Y:S04]  /*c3f20*/  LDL.LU.64 R18, [R1+0x2410] ;  /* 0x0024100001127983 */ /* 0x000ea80000300a00 */
[----:B------:R1:W-:Y:S01]  /*c3f30*/  STL [R1+0x1714], R0 ;  /* 0x0017140001007387 */ /* 0x0003e20000100800 */
[----:B---3--:R-:W-:-:S03]  /*c3f40*/  IADD3 R2, P3, R24, UR15, RZ ;  /* 0x0000000f18027c10 */ /* 0x008fc6000ff7e0ff */
[----:B------:R-:W3:Y:S01]  /*c3f50*/  LDL.LU.64 R16, [R1+0x2408] ;  /* 0x0024080001107983 */ /* 0x000ee20000300a00 */
[----:B------:R-:W-:-:S03]  /*c3f60*/  IADD3.X R28, R29, UR7, RZ, P1, !PT ;  /* 0x000000071d1c7c10 */ /* 0x000fc60008ffe4ff */
[----:B------:R1:W-:Y:S02]  /*c3f70*/  STL [R1+0x171c], R2 ;  /* 0x00171c0201007387 */ /* 0x0003e40000100800 */
[----:B-1----:R-:W-:-:S05]  /*c3f80*/  IADD3.X R0, R31, UR7, RZ, P0, !PT ;  /* 0x000000071f007c10 */ /* 0x002fca00087fe4ff */
[----:B------:R1:W-:Y:S01]  /*c3f90*/  STL [R1+0x1700], R0 ;  /* 0x0017000001007387 */ /* 0x0003e20000100800 */
[----:B------:R-:W-:-:S03]  /*c3fa0*/  IADD3.X R2, R27, UR7, RZ, P2, !PT ;  /* 0x000000071b027c10 */ /* 0x000fc600097fe4ff */
[----:B------:R1:W-:Y:S04]  /*c3fb0*/  STL [R1+0x1708], R28 ;  /* 0x0017081c01007387 */ /* 0x0003e80000100800 */
[----:B------:R-:W-:Y:S01]  /*c3fc0*/  STL [R1+0x1710], R2 ;  /* 0x0017100201007387 */ /* 0x000fe20000100800 */
[----:B-1----:R-:W-:-:S03]  /*c3fd0*/  IADD3.X R0, R25, UR7, RZ, P3, !PT ;  /* 0x0000000719007c10 */ /* 0x002fc60009ffe4ff */
[----:B------:R-:W3:Y:S04]  /*c3fe0*/  LDL.LU.64 R32, [R1+0x2438] ;  /* 0x0024380001207983 */ /* 0x000ee80000300a00 */
[----:B------:R4:W-:Y:S04]  /*c3ff0*/  STL [R1+0x1718], R0 ;  /* 0x0017180001007387 */ /* 0x0009e80000100800 */
[----:B------:R-:W3:Y:S04]  /*c4000*/  LDL.LU.64 R30, [R1+0x2430] ;  /* 0x00243000011e7983 */ /* 0x000ee80000300a00 */
[----:B------:R-:W3:Y:S01]  /*c4010*/  LDL.LU.64 R28, [R1+0x2428] ;  /* 0x00242800011c7983 */ /* 0x000ee20000300a00 */
[----:B------:R-:W-:-:S02]  /*c4020*/  IMAD.MOV.U32 R54, RZ, RZ, R229 ;  /* 0x000000ffff367224 */ /* 0x000fc400078e00e5 */
[----:B------:R-:W-:Y:S02]  /*c4030*/  IMAD.MOV.U32 R55, RZ, RZ, R228 ;  /* 0x000000ffff377224 */ /* 0x000fe400078e00e4 */
[C---:B------:R-:W-:Y:S06]  /*c4040*/  HMMA.1688.F32.TF32 R228, R12.reuse, R230, R68 ;  /* 0x000000e60ce4723c */ /* 0x040fec0000081044 */
[----:B------:R-:W-:Y:S01]  /*c4050*/  HMMA.1688.F32.TF32 R4, R12, R6, R48 ;  /* 0x000000060c04723c */ /* 0x000fe20000081030 */
[----:B----4-:R-:W-:-:S05]  /*c4060*/  IADD3 R0, P0, R22, UR15, RZ ;  /* 0x0000000f16007c10 */ /* 0x010fca000ff1e0ff */
[----:B------:R-:W-:Y:S04]  /*c4070*/  STL [R1+0x16e4], R0 ;  /* 0x0016e40001007387 */ /* 0x000fe80000100800 */
[----:B------:R-:W4:Y:S04]  /*c4080*/  LDL.LU R68, [R1+0xf70] ;  /* 0x000f700001447983 */ /* 0x000f280000300800 */
[----:B------:R-:W4:Y:S01]  /*c4090*/  LDL.LU R69, [R1+0xf74] ;  /* 0x000f740001457983 */ /* 0x000f220000300800 */
[----:B--2---:R-:W-:-:S05]  /*c40a0*/  IADD3 R2, P1, R20, UR15, RZ ;  /* 0x0000000f14027c10 */ /* 0x004fca000ff3e0ff */
[----:B------:R1:W-:Y:S01]  /*c40b0*/  STL [R1+0x16ec], R2 ;  /* 0x0016ec0201007387 */ /* 0x0003e20000100800 */
[----:B------:R-:W-:Y:S02]  /*c40c0*/  IADD3.X R20, R21, UR7, RZ, P1, !PT ;  /* 0x0000000715147c10 */ /* 0x000fe40008ffe4ff */
[----:B------:R-:W-:Y:S02]  /*c40d0*/  IADD3 R24, P2, R18, UR15, RZ ;  /* 0x0000000f12187c10 */ /* 0x000fe4000ff5e0ff */
[----:B-1----:R-:W-:Y:S01]  /*c40e0*/  IADD3.X R2, R23, UR7, RZ, P0, !PT ;  /* 0x0000000717027c10 */ /* 0x002fe200087fe4ff */
[----:B------:R-:W-:Y:S01]  /*c40f0*/  LDS R18, [R3+UR14+0x22780] ;  /* 0x0227800e03127984 */ /* 0x000fe20008000800 */
[----:B---3--:R-:W-:-:S03]  /*c4100*/  IADD3 R0, P3, R16, UR15, RZ ;  /* 0x0000000f10007c10 */ /* 0x008fc6000ff7e0ff */
[----:B------:R-:W-:Y:S04]  /*c4110*/  STL [R1+0x16f4], R24 ;  /* 0x0016f41801007387 */ /* 0x000fe80000100800 */
[----:B------:R1:W-:Y:S04]  /*c4120*/  STL [R1+0x16fc], R0 ;  /* 0x0016fc0001007387 */ /* 0x0003e80000100800 */
[----:B------:R2:W-:Y:S01]  /*c4130*/  STL [R1+0x16e0], R2 ;  /* 0x0016e00201007387 */ /* 0x0005e20000100800 */
[----:B------:R-:W-:Y:S01]  /*c4140*/  MOV R70, R225 ;  /* 0x000000e100467202 */ /* 0x000fe20000000f00 */
[----:B------:R-:W-:-:S02]  /*c4150*/  IMAD.MOV.U32 R71, RZ, RZ, R224 ;  /* 0x000000ffff477224 */ /* 0x000fc400078e00e0 */
[----:B------:R-:W-:Y:S01]  /*c4160*/  LDS R16, [R3+UR14+0x20780] ;  /* 0x0207800e03107984 */ /* 0x000fe20008000800 */
[----:B-1----:R-:W-:-:S03]  /*c4170*/  IADD3.X R0, R19, UR7, RZ, P2, !PT ;  /* 0x0000000713007c10 */ /* 0x002fc600097fe4ff */
[----:B------:R-:W-:Y:S01]  /*c4180*/  STL [R1+0x16e8], R20 ;  /* 0x0016e81401007387 */ /* 0x000fe20000100800 */
[----:B--2---:R-:W-:-:S03]  /*c4190*/  IADD3.X R2, R17, UR7, RZ, P3, !PT ;  /* 0x0000000711027c10 */ /* 0x004fc60009ffe4ff */
[----:B------:R1:W-:Y:S04]  /*c41a0*/  STL [R1+0x16f0], R0 ;  /* 0x0016f00001007387 */ /* 0x0003e80000100800 */
[----:B------:R2:W-:Y:S04]  /*c41b0*/  STL [R1+0x16f8], R2 ;  /* 0x0016f80201007387 */ /* 0x0005e80000100800 */
[----:B------:R-:W3:Y:S01]  /*c41c0*/  LDL.LU R48, [R1+0xf60] ;  /* 0x000f600001307983 */ /* 0x000ee20000300800 */
[----:B-1----:R-:W-:-:S03]  /*c41d0*/  IADD3 R0, P0, R32, UR15, RZ ;  /* 0x0000000f20007c10 */ /* 0x002fc6000ff1e0ff */
[----:B------:R-:W-:Y:S01]  /*c41e0*/  LDS R17, [R252+UR14+0x20780] ;  /* 0x0207800efc117984 */ /* 0x000fe20008000800 */
[----:B--2---:R-:W-:-:S03]  /*c41f0*/  IADD3 R2, P1, R30, UR15, RZ ;  /* 0x0000000f1e027c10 */ /* 0x004fc6000ff3e0ff */
[----:B------:R1:W-:Y:S04]  /*c4200*/  STL [R1+0xf3c], R0 ;  /* 0x000f3c0001007387 */ /* 0x0003e80000100800 */
[----:B------:R-:W3:Y:S04]  /*c4210*/  LDL.LU R49, [R1+0xf64] ;  /* 0x000f640001317983 */ /* 0x000ee80000300800 */
[----:B------:R-:W3:Y:S01]  /*c4220*/  LDL.LU R50, [R1+0xf68] ;  /* 0x000f680001327983 */ /* 0x000ee20000300800 */
[----:B-1----:R-:W-:-:S03]  /*c4230*/  IADD3 R0, P2, R28, UR15, RZ ;  /* 0x0000000f1c007c10 */ /* 0x002fc6000ff5e0ff */
[----:B------:R-:W3:Y:S04]  /*c4240*/  LDL.LU R51, [R1+0xf6c] ;  /* 0x000f6c0001337983 */ /* 0x000ee80000300800 */
[----:B------:R-:W2:Y:S04]  /*c4250*/  LDL.LU.64 R26, [R1+0x2458] ;  /* 0x00245800011a7983 */ /* 0x000ea80000300a00 */
[----:B------:R-:W-:Y:S04]  /*c4260*/  STL [R1+0xf44], R2 ;  /* 0x000f440201007387 */ /* 0x000fe80000100800 */
[----:B------:R-:W4:Y:S04]  /*c4270*/  LDL.LU.64 R24, [R1+0x2450] ;  /* 0x0024500001187983 */ /* 0x000f280000300a00 */
[----:B------:R1:W-:Y:S04]  /*c4280*/  STL [R1+0xf4c], R0 ;  /* 0x000f4c0001007387 */ /* 0x0003e80000100800 */
[----:B------:R-:W3:Y:S04]  /*c4290*/  LDL.LU.64 R22, [R1+0x2448] ;  /* 0x0024480001167983 */ /* 0x000ee80000300a00 */
[----:B------:R-:W3:Y:S01]  /*c42a0*/  LDL.LU.64 R20, [R1+0x2440] ;  /* 0x0024400001147983 */ /* 0x000ee20000300a00 */
[----:B------:R-:W-:-:S02]  /*c42b0*/  IADD3.X R32, R33, UR7, RZ, P0, !PT ;  /* 0x0000000721207c10 */ /* 0x000fc400087fe4ff */
[----:B-1----:R-:W-:Y:S01]  /*c42c0*/  IADD3.X R0, R31, UR7, RZ, P1, !PT ;  /* 0x000000071f007c10 */ /* 0x002fe20008ffe4ff */
[----:B------:R-:W1:Y:S01]  /*c42d0*/  LDS R19, [R252+UR14+0x22780] ;  /* 0x0227800efc137984 */ /* 0x000e620008000800 */
[----:B------:R-:W-:-:S03]  /*c42e0*/  IADD3.X R2, R29, UR7, RZ, P2, !PT ;  /* 0x000000071d027c10 */ /* 0x000fc600097fe4ff */
[----:B------:R-:W-:Y:S04]  /*c42f0*/  STL [R1+0xf38], R32 ;  /* 0x000f382001007387 */ /* 0x000fe80000100800 */
[----:B------:R2:W-:Y:S04]  /*c4300*/  STL [R1+0xf40], R0 ;  /* 0x000f400001007387 */ /* 0x0005e80000100800 */
[----:B------:R4:W-:Y:S04]  /*c4310*/  STL [R1+0xf48], R2 ;  /* 0x000f480201007387 */ /* 0x0009e80000100800 */
[----:B------:R-:W3:Y:S01]  /*c4320*/  LDL.LU.64 R34, [R1+0x2478] ;  /* 0x0024780001227983 */ /* 0x000ee20000300a00 */
[----:B--2---:R-:W-:-:S05]  /*c4330*/  IADD3 R0, P0, R26, UR15, RZ ;  /* 0x0000000f1a007c10 */ /* 0x004fca000ff1e0ff */
[----:B------:R3:W-:Y:S01]  /*c4340*/  STL [R1+0xf1c], R0 ;  /* 0x000f1c0001007387 */ /* 0x0007e20000100800 */
[----:B----4-:R-:W-:-:S05]  /*c4350*/  IADD3 R2, P1, R24, UR15, RZ ;  /* 0x0000000f18027c10 */ /* 0x010fca000ff3e0ff */
[----:B------:R2:W-:Y:S01]  /*c4360*/  STL [R1+0xf24], R2 ;  /* 0x000f240201007387 */ /* 0x0005e20000100800 */
[----:B---3--:R-:W-:-:S03]  /*c4370*/  IADD3 R0, P2, R22, UR15, RZ ;  /* 0x0000000f16007c10 */ /* 0x008fc6000ff5e0ff */
[----:B------:R-:W3:Y:S04]  /*c4380*/  LDL.LU.64 R32, [R1+0x2470] ;  /* 0x0024700001207983 */ /* 0x000ee80000300a00 */
[----:B------:R-:W4:Y:S04]  /*c4390*/  LDL.LU.64 R30, [R1+0x2468] ;  /* 0x00246800011e7983 */ /* 0x000f280000300a00 */
[----:B------:R1:W-:Y:S04]  /*c43a0*/  STL [R1+0xf2c], R0 ;  /* 0x000f2c0001007387 */ /* 0x0003e80000100800 */
[----:B------:R-:W4:Y:S01]  /*c43b0*/  LDL.LU.64 R28, [R1+0x2460] ;  /* 0x00246000011c7983 */ /* 0x000f220000300a00 */
[----:B--2---:R-:W-:-:S02]  /*c43c0*/  IADD3 R2, P3, R20, UR15, RZ ;  /* 0x0000000f14027c10 */ /* 0x004fc4000ff7e0ff */
[----:B------:R-:W-:Y:S02]  /*c43d0*/  IADD3.X R24, R25, UR7, RZ, P1, !PT ;  /* 0x0000000719187c10 */ /* 0x000fe40008ffe4ff */
[----:B-1----:R-:W-:Y:S01]  /*c43e0*/  IADD3.X R0, R27, UR7, RZ, P0, !PT ;  /* 0x000000071b007c10 */ /* 0x002fe200087fe4ff */
[----:B------:R1:W-:Y:S04]  /*c43f0*/  STL [R1+0xf34], R2 ;  /* 0x000f340201007387 */ /* 0x0003e80000100800 */
[----:B------:R2:W-:Y:S01]  /*c4400*/  STL [R1+0xf18], R0 ;  /* 0x000f180001007387 */ /* 0x0005e20000100800 */
[----:B-1----:R-:W-:-:S03]  /*c4410*/  IADD3.X R2, R23, UR7, RZ, P2, !PT ;  /* 0x0000000717027c10 */ /* 0x002fc600097fe4ff */
[----:B------:R1:W-:Y:S01]  /*c4420*/  STL [R1+0xf20], R24 ;  /* 0x000f201801007387 */ /* 0x0003e20000100800 */
[----:B--2---:R-:W-:-:S03]  /*c4430*/  IADD3.X R0, R21, UR7, RZ, P3, !PT ;  /* 0x0000000715007c10 */ /* 0x004fc60009ffe4ff */
[----:B------:R-:W-:Y:S04]  /*c4440*/  STL [R1+0xf28], R2 ;  /* 0x000f280201007387 */ /* 0x000fe80000100800 */
[----:B------:R-:W2:Y:S04]  /*c4450*/  LDL.LU.64 R26, [R1+0x2498] ;  /* 0x00249800011a7983 */ /* 0x000ea80000300a00 */
[----:B------:R1:W-:Y:S04]  /*c4460*/  STL [R1+0xf30], R0 ;  /* 0x000f300001007387 */ /* 0x0003e80000100800 */
[----:B-1----:R-:W2:Y:S04]  /*c4470*/  LDL.LU.64 R24, [R1+0x2490] ;  /* 0x0024900001187983 */ /* 0x002ea80000300a00 */
[----:B------:R-:W2:Y:S01]  /*c4480*/  LDL.LU.64 R22, [R1+0x2488] ;  /* 0x0024880001167983 */ /* 0x000ea20000300a00 */
[----:B------:R-:W-:-:S05]  /*c4490*/  IADD3 R0, P0, R34, UR15, RZ ;  /* 0x0000000f22007c10 */ /* 0x000fca000ff1e0ff */
[----:B------:R3:W-:Y:S04]  /*c44a0*/  STL [R1+0xeec], R0 ;  /* 0x000eec0001007387 */ /* 0x0007e80000100800 */
[----:B------:R-:W2:Y:S01]  /*c44b0*/  LDL.LU.64 R20, [R1+0x2480] ;  /* 0x0024800001147983 */ /* 0x000ea20000300a00 */
[----:B---3--:R-:W-:Y:S02]  /*c44c0*/  IADD3 R0, P1, R32, UR15, RZ ;  /* 0x0000000f20007c10 */ /* 0x008fe4000ff3e0ff */
[----:B----4-:R-:W-:-:S03]  /*c44d0*/  IADD3 R36, P2, R30, UR15, RZ ;  /* 0x0000000f1e247c10 */ /* 0x010fc6000ff5e0ff */
[----:B------:R1:W-:Y:S01]  /*c44e0*/  STL [R1+0xef4], R0 ;  /* 0x000ef40001007387 */ /* 0x0003e20000100800 */
[----:B------:R-:W-:Y:S02]  /*c44f0*/  IADD3.X R32, R33, UR7, RZ, P1, !PT ;  /* 0x0000000721207c10 */ /* 0x000fe40008ffe4ff */
[----:B------:R-:W-:Y:S01]  /*c4500*/  IADD3 R2, P3, R28, UR15, RZ ;  /* 0x0000000f1c027c10 */ /* 0x000fe2000ff7e0ff */
[----:B------:R-:W-:Y:S01]  /*c4510*/  STL [R1+0xefc], R36 ;  /* 0x000efc2401007387 */ /* 0x000fe20000100800 */
[----:B-1----:R-:W-:-:S03]  /*c4520*/  IADD3.X R0, R35, UR7, RZ, P0, !PT ;  /* 0x0000000723007c10 */ /* 0x002fc600087fe4ff */
[----:B------:R1:W-:Y:S04]  /*c4530*/  STL [R1+0xf14], R2 ;  /* 0x000f140201007387 */ /* 0x0003e80000100800 */
[----:B------:R3:W-:Y:S01]  /*c4540*/  STL [R1+0xee8], R0 ;  /* 0x000ee80001007387 */ /* 0x0007e20000100800 */
[----:B-1----:R-:W-:-:S03]  /*c4550*/  IADD3.X R2, R31, UR7, RZ, P2, !PT ;  /* 0x000000071f027c10 */ /* 0x002fc600097fe4ff */
[----:B------:R1:W-:Y:S01]  /*c4560*/  STL [R1+0xef0], R32 ;  /* 0x000ef02001007387 */ /* 0x0003e20000100800 */
[----:B---3--:R-:W-:-:S03]  /*c4570*/  IADD3.X R0, R29, UR7, RZ, P3, !PT ;  /* 0x000000071d007c10 */ /* 0x008fc60009ffe4ff */
[----:B------:R2:W-:Y:S04]  /*c4580*/  STL [R1+0xef8], R2 ;  /* 0x000ef80201007387 */ /* 0x0005e80000100800 */
[----:B------:R-:W3:Y:S04]  /*c4590*/  LDL.LU.64 R34, [R1+0x24b8] ;  /* 0x0024b80001227983 */ /* 0x000ee80000300a00 */
[----:B------:R4:W-:Y:S04]  /*c45a0*/  STL [R1+0xf10], R0 ;  /* 0x000f100001007387 */ /* 0x0009e80000100800 */
[----:B-1----:R-:W3:Y:S04]  /*c45b0*/  LDL.LU.64 R32, [R1+0x24b0] ;  /* 0x0024b00001207983 */ /* 0x002ee80000300a00 */
[----:B------:R-:W3:Y:S04]  /*c45c0*/  LDL.LU.64 R30, [R1+0x24a8] ;  /* 0x0024a800011e7983 */ /* 0x000ee80000300a00 */
[----:B------:R-:W3:Y:S01]  /*c45d0*/  LDL.LU.64 R28, [R1+0x24a0] ;  /* 0x0024a000011c7983 */ /* 0x000ee20000300a00 */
[----:B--2---:R-:W-:-:S02]  /*c45e0*/  IADD3 R2, P0, R26, UR15, RZ ;  /* 0x0000000f1a027c10 */ /* 0x004fc4000ff1e0ff */
[----:B----4-:R-:W-:Y:S02]  /*c45f0*/  IADD3 R0, P1, R24, UR15, RZ ;  /* 0x0000000f18007c10 */ /* 0x010fe4000ff3e0ff */
[----:B------:R-:W-:Y:S01]  /*c4600*/  IADD3 R36, P2, R22, UR15, RZ ;  /* 0x0000000f16247c10 */ /* 0x000fe2000ff5e0ff */
[----:B------:R1:W-:Y:S01]  /*c4610*/  STL [R1+0xecc], R2 ;  /* 0x000ecc0201007387 */ /* 0x0003e20000100800 */
[----:B------:R-:W-:-:S03]  /*c4620*/  IADD3.X R24, R25, UR7, RZ, P1, !PT ;  /* 0x0000000719187c10 */ /* 0x000fc60008ffe4ff */
[----:B------:R2:W-:Y:S01]  /*c4630*/  STL [R1+0xed4], R0 ;  /* 0x000ed40001007387 */ /* 0x0005e20000100800 */
[----:B-1----:R-:W-:-:S03]  /*c4640*/  IADD3 R2, P3, R20, UR15, RZ ;  /* 0x0000000f14027c10 */ /* 0x002fc6000ff7e0ff */
[----:B------:R-:W-:Y:S01]  /*c4650*/  STL [R1+0xedc], R36 ;  /* 0x000edc2401007387 */ /* 0x000fe20000100800 */
[----:B--2---:R-:W-:-:S03]  /*c4660*/  IADD3.X R0, R27, UR7, RZ, P0, !PT ;  /* 0x000000071b007c10 */ /* 0x004fc600087fe4ff */
[----:B------:R1:W-:Y:S04]  /*c4670*/  STL [R1+0xee4], R2 ;  /* 0x000ee40201007387 */ /* 0x0003e80000100800 */
[----:B------:R2:W-:Y:S04]  /*c4680*/  STL [R1+0xec8], R0 ;  /* 0x000ec80001007387 */ /* 0x0005e80000100800 */
[----:B------:R4:W-:Y:S01]  /*c4690*/  STL [R1+0xed0], R24 ;  /* 0x000ed01801007387 */ /* 0x0009e20000100800 */
[----:B-1----:R-:W-:-:S03]  /*c46a0*/  IADD3.X R2, R23, UR7, RZ, P2, !PT ;  /* 0x0000000717027c10 */ /* 0x002fc600097fe4ff */
[----:B------:R-:W3:Y:S01]  /*c46b0*/  LDL.LU.64 R26, [R1+0x24d8] ;  /* 0x0024d800011a7983 */ /* 0x000ee20000300a00 */
[----:B--2---:R-:W-:-:S03]  /*c46c0*/  IADD3.X R0, R21, UR7, RZ, P3, !PT ;  /* 0x0000000715007c10 */ /* 0x004fc60009ffe4ff */
[----:B------:R3:W-:Y:S04]  /*c46d0*/  STL [R1+0xed8], R2 ;  /* 0x000ed80201007387 */ /* 0x0007e80000100800 */
[----:B----4-:R-:W2:Y:S04]  /*c46e0*/  LDL.LU.64 R24, [R1+0x24d0] ;  /* 0x0024d00001187983 */ /* 0x010ea80000300a00 */
[----:B------:R1:W-:Y:S04]  /*c46f0*/  STL [R1+0xee0], R0 ;  /* 0x000ee00001007387 */ /* 0x0003e80000100800 */
[----:B------:R-:W4:Y:S04]  /*c4700*/  LDL.LU.64 R22, [R1+0x24c8] ;  /* 0x0024c80001167983 */ /* 0x000f280000300a00 */
[----:B------:R-:W4:Y:S01]  /*c4710*/  LDL.LU.64 R20, [R1+0x24c0] ;  /* 0x0024c00001147983 */ /* 0x000f220000300a00 */
[----:B---3--:R-:W-:-:S05]  /*c4720*/  IADD3 R2, P0, R34, UR15, RZ ;  /* 0x0000000f22027c10 */ /* 0x008fca000ff1e0ff */
[----:B------:R3:W-:Y:S01]  /*c4730*/  STL [R1+0xeac], R2 ;  /* 0x000eac0201007387 */ /* 0x0007e20000100800 */
[----:B-1----:R-:W-:Y:S02]  /*c4740*/  IADD3 R0, P1, R32, UR15, RZ ;  /* 0x0000000f20007c10 */ /* 0x002fe4000ff3e0ff */
[----:B------:R-:W-:-:S03]  /*c4750*/  IADD3 R36, P2, R30, UR15, RZ ;  /* 0x0000000f1e247c10 */ /* 0x000fc6000ff5e0ff */
[----:B------:R1:W-:Y:S01]  /*c4760*/  STL [R1+0xeb4], R0 ;  /* 0x000eb40001007387 */ /* 0x0003e20000100800 */
[----:B---3--:R-:W-:-:S03]  /*c4770*/  IADD3 R2, P3, R28, UR15, RZ ;  /* 0x0000000f1c027c10 */ /* 0x008fc6000ff7e0ff */
[----:B------:R-:W-:Y:S01]  /*c4780*/  STL [R1+0xebc], R36 ;  /* 0x000ebc2401007387 */ /* 0x000fe20000100800 */
[----:B------:R-:W-:Y:S02]  /*c4790*/  IADD3.X R32, R33, UR7, RZ, P1, !PT ;  /* 0x0000000721207c10 */ /* 0x000fe40008ffe4ff */
[----:B-1----:R-:W-:Y:S01]  /*c47a0*/  IADD3.X R0, R35, UR7, RZ, P0, !PT ;  /* 0x0000000723007c10 */ /* 0x002fe200087fe4ff */
[----:B------:R1:W-:Y:S04]  /*c47b0*/  STL [R1+0xec4], R2 ;  /* 0x000ec40201007387 */ /* 0x0003e80000100800 */
[----:B------:R3:W-:Y:S04]  /*c47c0*/  STL [R1+0xea8], R0 ;  /* 0x000ea80001007387 */ /* 0x0007e80000100800 */
[----:B------:R3:W-:Y:S01]  /*c47d0*/  STL [R1+0xeb0], R32 ;  /* 0x000eb02001007387 */ /* 0x0007e20000100800 */
[----:B-1----:R-:W-:-:S03]  /*c47e0*/  IADD3.X R2, R31, UR7, RZ, P2, !PT ;  /* 0x000000071f027c10 */ /* 0x002fc600097fe4ff */
[----:B------:R-:W4:Y:S01]  /*c47f0*/  LDL.LU.64 R34, [R1+0x24f8] ;  /* 0x0024f80001227983 */ /* 0x000f220000300a00 */
[----:B---3--:R-:W-:-:S03]  /*c4800*/  IADD3.X R0, R29, UR7, RZ, P3, !PT ;  /* 0x000000071d007c10 */ /* 0x008fc60009ffe4ff */
[----:B------:R1:W-:Y:S04]  /*c4810*/  STL [R1+0xeb8], R2 ;  /* 0x000eb80201007387 */ /* 0x0003e80000100800 */
[----:B------:R-:W3:Y:S04]  /*c4820*/  LDL.LU.64 R32, [R1+0x24f0] ;  /* 0x0024f00001207983 */ /* 0x000ee80000300a00 */
[----:B------:R2:W-:Y:S04]  /*c4830*/  STL [R1+0xec0], R0 ;  /* 0x000ec00001007387 */ /* 0x0005e80000100800 */
[----:B------:R-:W3:Y:S04]  /*c4840*/  LDL.LU.64 R30, [R1+0x24e8] ;  /* 0x0024e800011e7983 */ /* 0x000ee80000300a00 */
[----:B------:R-:W3:Y:S01]  /*c4850*/  LDL.LU.64 R28, [R1+0x24e0] ;  /* 0x0024e000011c7983 */ /* 0x000ee20000300a00 */
[----:B-1----:R-:W-:-:S02]  /*c4860*/  IADD3 R2, P0, R26, UR15, RZ ;  /* 0x0000000f1a027c10 */ /* 0x002fc4000ff1e0ff */
[----:B--2---:R-:W-:-:S03]  /*c4870*/  IADD3 R0, P1, R24, UR15, RZ ;  /* 0x0000000f18007c10 */ /* 0x004fc6000ff3e0ff */
[----:B------:R1:W-:Y:S01]  /*c4880*/  STL [R1+0xe8c], R2 ;  /* 0x000e8c0201007387 */ /* 0x0003e20000100800 */
[----:B----4-:R-:W-:-:S03]  /*c4890*/  IADD3 R36, P2, R22, UR15, RZ ;  /* 0x0000000f16247c10 */ /* 0x010fc6000ff5e0ff */
[----:B------:R2:W-:Y:S01]  /*c48a0*/  STL [R1+0xe94], R0 ;  /* 0x000e940001007387 */ /* 0x0005e20000100800 */
[----:B------:R-:W-:Y:S02]  /*c48b0*/  IADD3.X R24, R25, UR7, RZ, P1, !PT ;  /* 0x0000000719187c10 */ /* 0x000fe40008ffe4ff */
[----:B-1----:R-:W-:Y:S01]  /*c48c0*/  IADD3 R2, P3, R20, UR15, RZ ;  /* 0x0000000f14027c10 */ /* 0x002fe2000ff7e0ff */
[----:B------:R-:W-:Y:S01]  /*c48d0*/  STL [R1+0xe9c], R36 ;  /* 0x000e9c2401007387 */ /* 0x000fe20000100800 */
[----:B--2---:R-:W-:-:S03]  /*c48e0*/  IADD3.X R0, R27, UR7, RZ, P0, !PT ;  /* 0x000000071b007c10 */ /* 0x004fc600087fe4ff */
[----:B------:R1:W-:Y:S04]  /*c48f0*/  STL [R1+0xea4], R2 ;  /* 0x000ea40201007387 */ /* 0x0003e80000100800 */
[----:B------:R2:W-:Y:S01]  /*c4900*/  STL [R1+0xe88], R0 ;  /* 0x000e880001007387 */ /* 0x0005e20000100800 */
[----:B-1----:R-:W-:-:S03]  /*c4910*/  IADD3.X R2, R23, UR7, RZ, P2, !PT ;  /* 0x0000000717027c10 */ /* 0x002fc600097fe4ff */
[----:B------:R1:W-:Y:S01]  /*c4920*/  STL [R1+0xe90], R24 ;  /* 0x000e901801007387 */ /* 0x0003e20000100800 */
[----:B--2---:R-:W-:-:S03]  /*c4930*/  IADD3.X R0, R21, UR7, RZ, P3, !PT ;  /* 0x0000000715007c10 */ /* 0x004fc60009ffe4ff */
[----:B------:R-:W2:Y:S04]  /*c4940*/  LDL.LU.64 R26, [R1+0x2518] ;  /* 0x00251800011a7983 */ /* 0x000ea80000300a00 */
[----:B------:R4:W-:Y:S04]  /*c4950*/  STL [R1+0xe98], R2 ;  /* 0x000e980201007387 */ /* 0x0009e80000100800 */
[----:B-1----:R-:W2:Y:S04]  /*c4960*/  LDL.LU.64 R24, [R1+0x2510] ;  /* 0x0025100001187983 */ /* 0x002ea80000300a00 */
[----:B------:R3:W-:Y:S04]  /*c4970*/  STL [R1+0xea0], R0 ;  /* 0x000ea00001007387 */ /* 0x0007e80000100800 */
[----:B------:R-:W2:Y:S04]  /*c4980*/  LDL.LU.64 R22, [R1+0x2508] ;  /* 0x0025080001167983 */ /* 0x000ea80000300a00 */
[----:B------:R-:W2:Y:S01]  /*c4990*/  LDL.LU.64 R20, [R1+0x2500] ;  /* 0x0025000001147983 */ /* 0x000ea20000300a00 */
[----:B----4-:R-:W-:-:S05]  /*c49a0*/  IADD3 R2, P0, R34, UR15, RZ ;  /* 0x0000000f22027c10 */ /* 0x010fca000ff1e0ff */
[----:B------:R1:W-:Y:S01]  /*c49b0*/  STL [R1+0xe6c], R2 ;  /* 0x000e6c0201007387 */ /* 0x0003e20000100800 */
[----:B---3--:R-:W-:-:S05]  /*c49c0*/  IADD3 R0, P1, R32, UR15, RZ ;  /* 0x0000000f20007c10 */ /* 0x008fca000ff3e0ff */
[----:B------:R3:W-:Y:S01]  /*c49d0*/  STL [R1+0xe74], R0 ;  /* 0x000e740001007387 */ /* 0x0007e20000100800 */
[----:B------:R-:W-:Y:S02]  /*c49e0*/  IADD3 R36, P2, R30, UR15, RZ ;  /* 0x0000000f1e247c10 */ /* 0x000fe4000ff5e0ff */
[----:B-1----:R-:W-:-:S03]  /*c49f0*/  IADD3 R2, P3, R28, UR15, RZ ;  /* 0x0000000f1c027c10 */ /* 0x002fc6000ff7e0ff */
[----:B------:R-:W-:Y:S01]  /*c4a00*/  STL [R1+0xe7c], R36 ;  /* 0x000e7c2401007387 */ /* 0x000fe20000100800 */
[----:B------:R-:W-:Y:S02]  /*c4a10*/  IADD3.X R32, R33, UR7, RZ, P1, !PT ;  /* 0x0000000721207c10 */ /* 0x000fe40008ffe4ff */
[----:B---3--:R-:W-:Y:S01]  /*c4a20*/  IADD3.X R0, R35, UR7, RZ, P0, !PT ;  /* 0x0000000723007c10 */ /* 0x008fe200087fe4ff */
[----:B------:R1:W-:Y:S04]  /*c4a30*/  STL [R1+0xe84], R2 ;  /* 0x000e840201007387 */ /* 0x0003e80000100800 */
[----:B------:R3:W-:Y:S01]  /*c4a40*/  STL [R1+0xe68], R0 ;  /* 0x000e680001007387 */ /* 0x0007e20000100800 */
[----:B-1----:R-:W-:-:S03]  /*c4a50*/  IADD3.X R2, R31, UR7, RZ, P2, !PT ;  /* 0x000000071f027c10 */ /* 0x002fc600097fe4ff */
[----:B------:R1:W-:Y:S01]  /*c4a60*/  STL [R1+0xe70], R32 ;  /* 0x000e702001007387 */ /* 0x0003e20000100800 */
[----:B---3--:R-:W-:-:S03]  /*c4a70*/  IADD3.X R0, R29, UR7, RZ, P3, !PT ;  /* 0x000000071d007c10 */ /* 0x008fc60009ffe4ff */
[----:B-1----:R-:W3:Y:S04]  /*c4a80*/  LDL.LU.64 R32, [R1+0x2530] ;  /* 0x0025300001207983 */ /* 0x002ee80000300a00 */
[----:B------:R2:W-:Y:S04]  /*c4a90*/  STL [R1+0xe78], R2 ;  /* 0x000e780201007387 */ /* 0x0005e80000100800 */
[----:B------:R-:W4:Y:S04]  /*c4aa0*/  LDL.LU.64 R30, [R1+0x2528] ;  /* 0x00252800011e7983 */ /* 0x000f280000300a00 */
[----:B------:R1:W-:Y:S04]  /*c4ab0*/  STL [R1+0xe80], R0 ;  /* 0x000e800001007387 */ /* 0x0003e80000100800 */
[----:B------:R-:W4:Y:S01]  /*c4ac0*/  LDL.LU.64 R28, [R1+0x2520] ;  /* 0x00252000011c7983 */ /* 0x000f220000300a00 */
[----:B--2---:R-:W-:-:S02]  /*c4ad0*/  IADD3 R2, P0, R26, UR15, RZ ;  /* 0x0000000f1a027c10 */ /* 0x004fc4000ff1e0ff */
[----:B-1----:R-:W-:-:S03]  /*c4ae0*/  IADD3 R0, P1, R24, UR15, RZ ;  /* 0x0000000f18007c10 */ /* 0x002fc6000ff3e0ff */
[----:B------:R1:W-:Y:S01]  /*c4af0*/  STL [R1+0xe4c], R2 ;  /* 0x000e4c0201007387 */ /* 0x0003e20000100800 */
[----:B------:R-:W-:-:S03]  /*c4b00*/  IADD3 R34, P2, R22, UR15, RZ ;  /* 0x0000000f16227c10 */ /* 0x000fc6000ff5e0ff */
[----:B------:R2:W-:Y:S01]  /*c4b10*/  STL [R1+0xe54], R0 ;  /* 0x000e540001007387 */ /* 0x0005e20000100800 */
[----:B------:R-:W-:Y:S02]  /*c4b20*/  IADD3.X R24, R25, UR7, RZ, P1, !PT ;  /* 0x0000000719187c10 */ /* 0x000fe40008ffe4ff */
[----:B-1----:R-:W-:Y:S01]  /*c4b30*/  IADD3 R2, P3, R20, UR15, RZ ;  /* 0x0000000f14027c10 */ /* 0x002fe2000ff7e0ff */
[----:B------:R-:W-:Y:S01]  /*c4b40*/  STL [R1+0xe5c], R34 ;  /* 0x000e5c2201007387 */ /* 0x000fe20000100800 */
[----:B--2---:R-:W-:-:S03]  /*c4b50*/  IADD3.X R0, R27, UR7, RZ, P0, !PT ;  /* 0x000000071b007c10 */ /* 0x004fc600087fe4ff */
[----:B------:R1:W-:Y:S04]  /*c4b60*/  STL [R1+0xe64], R2 ;  /* 0x000e640201007387 */ /* 0x0003e80000100800 */
[----:B------:R2:W-:Y:S04]  /*c4b70*/  STL [R1+0xe48], R0 ;  /* 0x000e480001007387 */ /* 0x0005e80000100800 */
[----:B------:R2:W-:Y:S01]  /*c4b80*/  STL [R1+0xe50], R24 ;  /* 0x000e501801007387 */ /* 0x0005e20000100800 */
[----:B-1----:R-:W-:-:S03]  /*c4b90*/  IADD3.X R2, R23, UR7, RZ, P2, !PT ;  /* 0x0000000717027c10 */ /* 0x002fc600097fe4ff */
[----:B------:R-:W4:Y:S01]  /*c4ba0*/  LDL.LU.64 R38, [R1+0x2550] ;  /* 0x0025500001267983 */ /* 0x000f220000300a00 */
[----:B--2---:R-:W-:-:S03]  /*c4bb0*/  IADD3.X R0, R21, UR7, RZ, P3, !PT ;  /* 0x0000000715007c10 */ /* 0x004fc60009ffe4ff */
[----:B------:R4:W-:Y:S04]  /*c4bc0*/  STL [R1+0xe58], R2 ;  /* 0x000e580201007387 */ /* 0x0009e80000100800 */
[----:B------:R-:W2:Y:S04]  /*c4bd0*/  LDL.LU.64 R36, [R1+0x2548] ;  /* 0x0025480001247983 */ /* 0x000ea80000300a00 */
[----:B------:R1:W-:Y:S04]  /*c4be0*/  STL [R1+0xe60], R0 ;  /* 0x000e600001007387 */ /* 0x0003e80000100800 */
[----:B------:R-:W2:Y:S04]  /*c4bf0*/  LDL.LU.64 R26, [R1+0x2540] ;  /* 0x00254000011a7983 */ /* 0x000ea80000300a00 */
[----:B------:R-:W2:Y:S01]  /*c4c00*/  LDL.LU.64 R24, [R1+0x2538] ;  /* 0x0025380001187983 */ /* 0x000ea20000300a00 */
[----:B------:R-:W-:Y:S03]  /*c4c10*/  HMMA.1688.F32.TF32 R224, R12, R226, R52 ;  /* 0x000000e20ce0723c */ /* 0x000fe60000081034 */
[----:B------:R-:W-:Y:S03]  /*c4c20*/  LDS R22, [R3+UR14+0x26780] ;  /* 0x0267800e03167984 */ /* 0x000fe60008000800 */
[----:B------:R-:W-:Y:S01]  /*c4c30*/  HMMA.1688.F32.TF32 R8, R16, R44, R8 ;  /* 0x0000002c1008723c */ /* 0x000fe20000081008 */
[----:B------:R-:W-:Y:S04]  /*c4c40*/  LDS R21, [R252+UR14+0x24780] ;  /* 0x0247800efc157984 */ /* 0x000fe80008000800 */
[----:B------:R-:W-:Y:S01]  /*c4c50*/  LDS R23, [R252+UR14+0x26780] ;  /* 0x0267800efc177984 */ /* 0x000fe20008000800 */
[----:B---3--:R-:W-:-:S04]  /*c4c60*/  IADD3 R20, P0, R32, UR15, RZ ;  /* 0x0000000f20147c10 */ /* 0x008fc8000ff1e0ff */
[----:B------:R-:W-:Y:S02]  /*c4c70*/  IADD3.X R32, R33, UR7, RZ, P0, !PT ;  /* 0x0000000721207c10 */ /* 0x000fe400087fe4ff */
[----:B----4-:R-:W-:Y:S01]  /*c4c80*/  IADD3 R2, P1, R30, UR15, RZ ;  /* 0x0000000f1e027c10 */ /* 0x010fe2000ff3e0ff */
[----:B------:R-:W-:Y:S04]  /*c4c90*/  STL [R1+0xe30], R20 ;  /* 0x000e301401007387 */ /* 0x000fe80000100800 */
[----:B------:R3:W-:Y:S01]  /*c4ca0*/  STL [R1+0xe38], R2 ;  /* 0x000e380201007387 */ /* 0x0007e20000100800 */
[----:B-1----:R-:W-:Y:S01]  /*c4cb0*/  IADD3 R0, P2, R28, UR15, RZ ;  /* 0x0000000f1c007c10 */ /* 0x002fe2000ff5e0ff */
[----:B------:R-:W-:Y:S01]  /*c4cc0*/  IMAD.MOV.U32 R52, RZ, RZ, R221 ;  /* 0x000000ffff347224 */ /* 0x000fe200078e00dd */
[----:B------:R-:W-:Y:S01]  /*c4cd0*/  MOV R54, R217 ;  /* 0x000000d900367202 */ /* 0x000fe20000000f00 */
[----:B------:R-:W-:-:S02]  /*c4ce0*/  IMAD.MOV.U32 R53, RZ, RZ, R220 ;  /* 0x000000ffff357224 */ /* 0x000fc400078e00dc */
[----:B------:R-:W-:Y:S01]  /*c4cf0*/  IMAD.MOV.U32 R55, RZ, RZ, R216 ;  /* 0x000000ffff377224 */ /* 0x000fe200078e00d8 */
[----:B------:R-:W-:Y:S01]  /*c4d00*/  HMMA.1688.F32.TF32 R4, R16, R100, R4 ;  /* 0x000000641004723c */ /* 0x000fe20000081004 */
[----:B---3--:R-:W-:Y:S01]  /*c4d10*/  IADD3.X R2, R31, UR7, RZ, P1, !PT ;  /* 0x000000071f027c10 */ /* 0x008fe20008ffe4ff */
[----:B------:R1:W-:Y:S04]  /*c4d20*/  STL [R1+0xe40], R0 ;  /* 0x000e400001007387 */ /* 0x0003e80000100800 */
[----:B------:R3:W-:Y:S04]  /*c4d30*/  STL [R1+0xe2c], R32 ;  /* 0x000e2c2001007387 */ /* 0x0007e80000100800 */
[----:B------:R-:W4:Y:S01]  /*c4d40*/  LDL.LU.64 R34, [R1+0x2570] ;  /* 0x0025700001227983 */ /* 0x000f220000300a00 */
[----:B-1----:R-:W-:-:S03]  /*c4d50*/  IADD3.X R0, R29, UR7, RZ, P2, !PT ;  /* 0x000000071d007c10 */ /* 0x002fc600097fe4ff */
[----:B------:R1:W-:Y:S04]  /*c4d60*/  STL [R1+0xe34], R2 ;  /* 0x000e340201007387 */ /* 0x0003e80000100800 */
[----:B---3--:R-:W3:Y:S04]  /*c4d70*/  LDL.LU.64 R32, [R1+0x2568] ;  /* 0x0025680001207983 */ /* 0x008ee80000300a00 */
[----:B------:R2:W-:Y:S04]  /*c4d80*/  STL [R1+0xe3c], R0 ;  /* 0x000e3c0001007387 */ /* 0x0005e80000100800 */
[----:B------:R-:W3:Y:S04]  /*c4d90*/  LDL.LU.64 R30, [R1+0x2560] ;  /* 0x00256000011e7983 */ /* 0x000ee80000300a00 */
[----:B------:R-:W3:Y:S01]  /*c4da0*/  LDL.LU.64 R28, [R1+0x2558] ;  /* 0x00255800011c7983 */ /* 0x000ee20000300a00 */
[----:B-1----:R-:W-:Y:S01]  /*c4db0*/  IADD3 R2, P0, R38, UR15, RZ ;  /* 0x0000000f26027c10 */ /* 0x002fe2000ff1e0ff */
[----:B------:R-:W-:Y:S02]  /*c4dc0*/  HMMA.1688.F32.TF32 R228, R16, R104, R228 ;  /* 0x0000006810e4723c */ /* 0x000fe400000810e4 */
[----:B------:R-:W1:Y:S01]  /*c4dd0*/  LDS R20, [R3+UR14+0x24780] ;  /* 0x0247800e03147984 */ /* 0x000e620008000800 */
[----:B--2---:R-:W-:-:S03]  /*c4de0*/  IADD3 R0, P1, R36, UR15, RZ ;  /* 0x0000000f24007c10 */ /* 0x004fc6000ff3e0ff */
[----:B------:R2:W-:Y:S01]  /*c4df0*/  STL [R1+0xe00], R2 ;  /* 0x000e000201007387 */ /* 0x0005e20000100800 */
[----:B------:R-:W-:-:S03]  /*c4e00*/  IADD3 R40, P2, R26, UR15, RZ ;  /* 0x0000000f1a287c10 */ /* 0x000fc6000ff5e0ff */
[----:B------:R2:W-:Y:S02]  /*c4e10*/  STL [R1+0xe08], R0 ;  /* 0x000e080001007387 */ /* 0x0005e40000100800 */
[----:B--2---:R-:W-:Y:S02]  /*c4e20*/  IADD3 R2, P3, R24, UR15, RZ ;  /* 0x0000000f18027c10 */ /* 0x004fe4000ff7e0ff */
[----:B------:R-:W-:Y:S01]  /*c4e30*/  STL [R1+0xe10], R40 ;  /* 0x000e102801007387 */ /* 0x000fe20000100800 */
[----:B------:R-:W-:-:S03]  /*c4e40*/  IADD3.X R36, R37, UR7, RZ, P1, !PT ;  /* 0x0000000725247c10 */ /* 0x000fc60008ffe4ff */
[----:B------:R2:W-:Y:S01]  /*c4e50*/  STL [R1+0xe18], R2 ;  /* 0x000e180201007387 */ /* 0x0005e20000100800 */
[----:B------:R-:W-:-:S05]  /*c4e60*/  IADD3.X R0, R39, UR7, RZ, P0, !PT ;  /* 0x0000000727007c10 */ /* 0x000fca00087fe4ff */
[----:B------:R1:W-:Y:S01]  /*c4e70*/  STL [R1+0xdfc], R0 ;  /* 0x000dfc0001007387 */ /* 0x0003e20000100800 */
[----:B--2---:R-:W-:-:S03]  /*c4e80*/  IADD3.X R2, R27, UR7, RZ, P2, !PT ;  /* 0x000000071b027c10 */ /* 0x004fc600097fe4ff */
[----:B------:R2:W-:Y:S04]  /*c4e90*/  STL [R1+0xe04], R36 ;  /* 0x000e042401007387 */ /* 0x0005e80000100800 */
[----:B------:R-:W3:Y:S01]  /*c4ea0*/  LDL.LU.64 R38, [R1+0x2590] ;  /* 0x0025900001267983 */ /* 0x000ee20000300a00 */
[----:B-1----:R-:W-:-:S03]  /*c4eb0*/  IADD3.X R0, R25, UR7, RZ, P3, !PT ;  /* 0x0000000719007c10 */ /* 0x002fc60009ffe4ff */
[----:B------:R4:W-:Y:S04]  /*c4ec0*/  STL [R1+0xe0c], R2 ;  /* 0x000e0c0201007387 */ /* 0x0009e80000100800 */
[----:B--2---:R-:W2:Y:S04]  /*c4ed0*/  LDL.LU.64 R36, [R1+0x2588] ;  /* 0x0025880001247983 */ /* 0x004ea80000300a00 */
        /* <DEDUP_REMOVED lines=10> */
[----:B---3--:R-:W-:Y:S02]  /*c4f80*/  IADD3.X R0, R35, UR7, RZ, P0, !PT ;  /* 0x0000000723007c10 */ /* 0x008fe400087fe4ff */
[----:B------:R-:W-:Y:S01]  /*c4f90*/  IADD3.X R32, R33, UR7, RZ, P1, !PT ;  /* 0x0000000721207c10 */ /* 0x000fe20008ffe4ff */
[----:B------:R1:W-:Y:S04]  /*c4fa0*/  STL [R1+0xdd0], R2 ;  /* 0x000dd00201007387 */ /* 0x0003e80000100800 */
[----:B------:R3:W-:Y:S01]  /*c4fb0*/  STL [R1+0xdb4], R0 ;  /* 0x000db40001007387 */ /* 0x0007e20000100800 */
[----:B-1----:R-:W-:-:S03]  /*c4fc0*/  IADD3.X R2, R31, UR7, RZ, P2, !PT ;  /* 0x000000071f027c10 */ /* 0x002fc600097fe4ff */
[----:B------:R1:W-:Y:S01]  /*c4fd0*/  STL [R1+0xdbc], R32 ;  /* 0x000dbc2001007387 */ /* 0x0003e20000100800 */
[----:B---3--:R-:W-:-:S03]  /*c4fe0*/  IADD3.X R0, R29, UR7, RZ, P3, !PT ;  /* 0x000000071d007c10 */ /* 0x008fc60009ffe4ff */
[----:B------:R-:W3:Y:S04]  /*c4ff0*/  LDL.LU.64 R34, [R1+0x25b0] ;  /* 0x0025b00001227983 */ /* 0x000ee80000300a00 */
[----:B------:R4:W-:Y:S04]  /*c5000*/  STL [R1+0xdc4], R2 ;  /* 0x000dc40201007387 */ /* 0x0009e80000100800 */
[----:B-1----:R-:W3:Y:S04]  /*c5010*/  LDL.LU.64 R32, [R1+0x25a8] ;  /* 0x0025a80001207983 */ /* 0x002ee80000300a00 */
[----:B------:R2:W-:Y:S04]  /*c5020*/  STL [R1+0xdcc], R0 ;  /* 0x000dcc0001007387 */ /* 0x0005e80000100800 */
[----:B------:R-:W3:Y:S04]  /*c5030*/  LDL.LU.64 R30, [R1+0x25a0] ;  /* 0x0025a000011e7983 */ /* 0x000ee80000300a00 */
[----:B------:R-:W3:Y:S01]  /*c5040*/  LDL.LU.64 R28, [R1+0x2598] ;  /* 0x00259800011c7983 */ /* 0x000ee20000300a00 */
[----:B------:R-:W-:Y:S01]  /*c5050*/  HMMA.1688.F32.TF32 R220, R12, R222, R68 ;  /* 0x000000de0cdc723c */ /* 0x000fe20000081044 */
[----:B----4-:R-:W-:-:S06]  /*c5060*/  IADD3 R2, P0, R38, UR15, RZ ;  /* 0x0000000f26027c10 */ /* 0x010fcc000ff1e0ff */
[----:B------:R-:W-:Y:S01]  /*c5070*/  IMAD.MOV.U32 R68, RZ, RZ, R213 ;  /* 0x000000ffff447224 */ /* 0x000fe200078e00d5 */
[----:B------:R-:W-:Y:S01]  /*c5080*/  MOV R70, R209 ;  /* 0x000000d100467202 */ /* 0x000fe20000000f00 */
[----:B------:R-:W-:Y:S02]  /*c5090*/  IMAD.MOV.U32 R69, RZ, RZ, R212 ;  /* 0x000000ffff457224 */ /* 0x000fe400078e00d4 */
[----:B------:R-:W-:Y:S01]  /*c50a0*/  IMAD.MOV.U32 R71, RZ, RZ, R208 ;  /* 0x000000ffff477224 */ /* 0x000fe200078e00d0 */
[C---:B------:R-:W-:Y:S01]  /*c50b0*/  HMMA.1688.F32.TF32 R216, R12.reuse, R218, R48 ;  /* 0x000000da0cd8723c */ /* 0x040fe20000081030 */
[----:B--2---:R-:W-:Y:S01]  /*c50c0*/  IADD3 R0, P1, R36, UR15, RZ ;  /* 0x0000000f24007c10 */ /* 0x004fe2000ff3e0ff */
[----:B------:R1:W-:Y:S04]  /*c50d0*/  STL [R1+0xd84], R2 ;  /* 0x000d840201007387 */ /* 0x0003e80000100800 */
[----:B------:R-:W-:Y:S01]  /*c50e0*/  HMMA.1688.F32.TF32 R212, R12, R214, R52 ;  /* 0x000000d60cd4723c */ /* 0x000fe20000081034 */
[----:B------:R-:W-:-:S05]  /*c50f0*/  IADD3 R40, P2, R26, UR15, RZ ;  /* 0x0000000f1a287c10 */ /* 0x000fca000ff5e0ff */
[----:B------:R-:W-:Y:S01]  /*c5100*/  HMMA.1688.F32.TF32 R12, R12, R210, R68 ;  /* 0x000000d20c0c723c */ /* 0x000fe20000081044 */
[----:B-1----:R-:W-:Y:S01]  /*c5110*/  IADD3 R2, P3, R24, UR15, RZ ;  /* 0x0000000f18027c10 */ /* 0x002fe2000ff7e0ff */
[----:B------:R1:W-:Y:S01]  /*c5120*/  STL [R1+0xd8c], R0 ;  /* 0x000d8c0001007387 */ /* 0x0003e20000100800 */
[----:B------:R-:W-:-:S03]  /*c5130*/  IADD3.X R36, R37, UR7, RZ, P1, !PT ;  /* 0x0000000725247c10 */ /* 0x000fc60008ffe4ff */
[----:B------:R-:W-:Y:S01]  /*c5140*/  STL [R1+0xd94], R40 ;  /* 0x000d942801007387 */ /* 0x000fe20000100800 */
[----:B-1----:R-:W-:-:S03]  /*c5150*/  IADD3.X R0, R39, UR7, RZ, P0, !PT ;  /* 0x0000000727007c10 */ /* 0x002fc600087fe4ff */
[----:B------:R1:W-:Y:S04]  /*c5160*/  STL [R1+0xd9c], R2 ;  /* 0x000d9c0201007387 */ /* 0x0003e80000100800 */
[----:B------:R2:W-:Y:S01]  /*c5170*/  STL [R1+0xd80], R0 ;  /* 0x000d800001007387 */ /* 0x0005e20000100800 */
[----:B-1----:R-:W-:-:S03]  /*c5180*/  IADD3.X R2, R27, UR7, RZ, P2, !PT ;  /* 0x000000071b027c10 */ /* 0x002fc600097fe4ff */
[----:B------:R1:W-:Y:S01]  /*c5190*/  STL [R1+0xd88], R36 ;  /* 0x000d882401007387 */ /* 0x0003e20000100800 */
[----:B--2---:R-:W-:-:S03]  /*c51a0*/  IADD3.X R0, R25, UR7, RZ, P3, !PT ;  /* 0x0000000719007c10 */ /* 0x004fc60009ffe4ff */
[----:B------:R-:W2:Y:S04]  /*c51b0*/  LDL.LU.64 R38, [R1+0x25d0] ;  /* 0x0025d00001267983 */ /* 0x000ea80000300a00 */
[----:B------:R3:W-:Y:S04]  /*c51c0*/  STL [R1+0xd90], R2 ;  /* 0x000d900201007387 */ /* 0x0007e80000100800 */
[----:B-1----:R-:W4:Y:S04]  /*c51d0*/  LDL.LU.64 R36, [R1+0x25c8] ;  /* 0x0025c80001247983 */ /* 0x002f280000300a00 */
[----:B------:R1:W-:Y:S04]  /*c51e0*/  STL [R1+0xd98], R0 ;  /* 0x000d980001007387 */ /* 0x0003e80000100800 */
[----:B------:R-:W4:Y:S04]  /*c51f0*/  LDL.LU.64 R26, [R1+0x25c0] ;  /* 0x0025c000011a7983 */ /* 0x000f280000300a00 */
[----:B------:R-:W4:Y:S01]  /*c5200*/  LDL.LU.64 R24, [R1+0x25b8] ;  /* 0x0025b80001187983 */ /* 0x000f220000300a00 */
[C---:B------:R-:W-:Y:S06]  /*c5210*/  HMMA.1688.F32.TF32 R224, R16.reuse, R108, R224 ;  /* 0x0000006c10e0723c */ /* 0x040fec00000810e0 */
[C---:B------:R-:W-:Y:S06]  /*c5220*/  HMMA.1688.F32.TF32 R220, R16.reuse, R112, R220 ;  /* 0x0000007010dc723c */ /* 0x040fec00000810dc */
[C---:B------:R-:W-:Y:S06]  /*c5230*/  HMMA.1688.F32.TF32 R216, R16.reuse, R116, R216 ;  /* 0x0000007410d8723c */ /* 0x040fec00000810d8 */
[C---:B------:R-:W-:Y:S06]  /*c5240*/  HMMA.1688.F32.TF32 R212, R16.reuse, R120, R212 ;  /* 0x0000007810d4723c */ /* 0x040fec00000810d4 */
[----:B------:R-:W-:Y:S01]  /*c5250*/  HMMA.1688.F32.TF32 R12, R16, R124, R12 ;  /* 0x0000007c100c723c */ /* 0x000fe2000008100c */
[----:B---3--:R-:W-:-:S05]  /*c5260*/  IADD3 R2, P0, R34, UR15, RZ ;  /* 0x0000000f22027c10 */ /* 0x008fca000ff1e0ff */
[----:B------:R3:W-:Y:S01]  /*c5270*/  STL [R1+0xd3c], R2 ;  /* 0x000d3c0201007387 */ /* 0x0007e20000100800 */
[----:B-1----:R-:W-:Y:S02]  /*c5280*/  IADD3 R0, P1, R32, UR15, RZ ;  /* 0x0000000f20007c10 */ /* 0x002fe4000ff3e0ff */
[----:B------:R-:W-:-:S03]  /*c5290*/  IADD3 R16, P2, R30, UR15, RZ ;  /* 0x0000000f1e107c10 */ /* 0x000fc6000ff5e0ff */
[----:B------:R1:W-:Y:S01]  /*c52a0*/  STL [R1+0xd44], R0 ;  /* 0x000d440001007387 */ /* 0x0003e20000100800 */
[----:B---3--:R-:W-:-:S03]  /*c52b0*/  IADD3 R2, P3, R28, UR15, RZ ;  /* 0x0000000f1c027c10 */ /* 0x008fc6000ff7e0ff */
[----:B------:R3:W-:Y:S01]  /*c52c0*/  STL [R1+0xd4c], R16 ;  /* 0x000d4c1001007387 */ /* 0x0007e20000100800 */
[----:B-1----:R-:W-:-:S03]  /*c52d0*/  IADD3.X R0, R35, UR7, RZ, P0, !PT ;  /* 0x0000000723007c10 */ /* 0x002fc600087fe4ff */
[----:B------:R1:W-:Y:S01]  /*c52e0*/  STL [R1+0xd54], R2 ;  /* 0x000d540201007387 */ /* 0x0003e20000100800 */
[----:B---3--:R-:W-:-:S03]  /*c52f0*/  IADD3.X R16, R33, UR7, RZ, P1, !PT ;  /* 0x0000000721107c10 */ /* 0x008fc60008ffe4ff */
[----:B------:R3:W-:Y:S04]  /*c5300*/  STL [R1+0xd38], R0 ;  /* 0x000d380001007387 */ /* 0x0007e80000100800 */
[----:B------:R-:W-:Y:S01]  /*c5310*/  STL [R1+0xd40], R16 ;  /* 0x000d401001007387 */ /* 0x000fe20000100800 */
        /* <DEDUP_REMOVED lines=8> */
[----:B--2---:R-:W-:-:S05]  /*c53a0*/  IADD3 R2, P0, R38, UR15, RZ ;  /* 0x0000000f26027c10 */ /* 0x004fca000ff1e0ff */
[----:B------:R2:W-:Y:S01]  /*c53b0*/  STL [R1+0xd10], R2 ;  /* 0x000d100201007387 */ /* 0x0005e20000100800 */
[----:B----4-:R-:W-:-:S05]  /*c53c0*/  IADD3 R16, P1, R36, UR15, RZ ;  /* 0x0000000f24107c10 */ /* 0x010fca000ff3e0ff */
[----:B------:R4:W-:Y:S01]  /*c53d0*/  STL [R1+0xd18], R16 ;  /* 0x000d181001007387 */ /* 0x0009e20000100800 */
[----:B-1----:R-:W-:Y:S02]  /*c53e0*/  IADD3 R0, P2, R26, UR15, RZ ;  /* 0x0000000f1a007c10 */ /* 0x002fe4000ff5e0ff */
[----:B--2---:R-:W-:-:S03]  /*c53f0*/  IADD3 R2, P3, R24, UR15, RZ ;  /* 0x0000000f18027c10 */ /* 0x004fc6000ff7e0ff */
[----:B------:R1:W-:Y:S01]  /*c5400*/  STL [R1+0xd20], R0 ;  /* 0x000d200001007387 */ /* 0x0003e20000100800 */
[----:B----4-:R-:W-:-:S03]  /*c5410*/  IADD3.X R16, R39, UR7, RZ, P0, !PT ;  /* 0x0000000727107c10 */ /* 0x010fc600087fe4ff */
[----:B------:R2:W-:Y:S01]  /*c5420*/  STL [R1+0xd28], R2 ;  /* 0x000d280201007387 */ /* 0x0005e20000100800 */
[----:B-1----:R-:W-:-:S03]  /*c5430*/  IADD3.X R0, R37, UR7, RZ, P1, !PT ;  /* 0x0000000725007c10 */ /* 0x002fc60008ffe4ff */
[----:B------:R-:W-:Y:S01]  /*c5440*/  STL [R1+0xd0c], R16 ;  /* 0x000d0c1001007387 */ /* 0x000fe20000100800 */
[----:B--2---:R-:W-:-:S03]  /*c5450*/  IADD3.X R2, R27, UR7, RZ, P2, !PT ;  /* 0x000000071b027c10 */ /* 0x004fc600097fe4ff */
[----:B------:R-:W2:Y:S04]  /*c5460*/  LDL.LU.64 R26, [R1+0x2610] ;  /* 0x00261000011a7983 */ /* 0x000ea80000300a00 */
[----:B------:R1:W-:Y:S04]  /*c5470*/  STL [R1+0xd14], R0 ;  /* 0x000d140001007387 */ /* 0x0003e80000100800 */
[----:B------:R4:W-:Y:S01]  /*c5480*/  STL [R1+0xd1c], R2 ;  /* 0x000d1c0201007387 */ /* 0x0009e20000100800 */
[----:B-1----:R-:W-:-:S03]  /*c5490*/  IADD3.X R0, R25, UR7, RZ, P3, !PT ;  /* 0x0000000719007c10 */ /* 0x002fc60009ffe4ff */
[----:B------:R-:W2:Y:S04]  /*c54a0*/  LDL.LU.64 R24, [R1+0x2608] ;  /* 0x0026080001187983 */ /* 0x000ea80000300a00 */
[----:B------:R-:W2:Y:S04]  /*c54b0*/  LDL.LU.64 R18, [R1+0x2600] ;  /* 0x0026000001127983 */ /* 0x000ea80000300a00 */
[----:B------:R1:W-:Y:S04]  /*c54c0*/  STL [R1+0xd24], R0 ;  /* 0x000d240001007387 */ /* 0x0003e80000100800 */
[----:B------:R-:W2:Y:S01]  /*c54d0*/  LDL.LU.64 R16, [R1+0x25f8] ;  /* 0x0025f80001107983 */ /* 0x000ea20000300a00 */
[----:B----4-:R-:W-:-:S05]  /*c54e0*/  IADD3 R2, P0, R34, UR15, RZ ;  /* 0x0000000f22027c10 */ /* 0x010fca000ff1e0ff */
[----:B------:R4:W-:Y:S01]  /*c54f0*/  STL [R1+0xc30], R2 ;  /* 0x000c300201007387 */ /* 0x0009e20000100800 */
[----:B---3--:R-:W-:Y:S02]  /*c5500*/  IADD3 R36, P1, R32, UR15, RZ ;  /* 0x0000000f20247c10 */ /* 0x008fe4000ff3e0ff */
[----:B------:R-:W-:Y:S02]  /*c5510*/  IADD3.X R34, R35, UR7, RZ, P0, !PT ;  /* 0x0000000723227c10 */ /* 0x000fe400087fe4ff */
[----:B-1----:R-:W-:Y:S01]  /*c5520*/  IADD3 R0, P2, R30, UR15, RZ ;  /* 0x0000000f1e007c10 */ /* 0x002fe2000ff5e0ff */
[----:B------:R-:W-:Y:S01]  /*c5530*/  STL [R1+0xc38], R36 ;  /* 0x000c382401007387 */ /* 0x000fe20000100800 */
[----:B----4-:R-:W-:-:S03]  /*c5540*/  IADD3 R2, P3, R28, UR15, RZ ;  /* 0x0000000f1c027c10 */ /* 0x010fc6000ff7e0ff */
[----:B------:R1:W-:Y:S04]  /*c5550*/  STL [R1+0xc40], R0 ;  /* 0x000c400001007387 */ /* 0x0003e80000100800 */
[----:B------:R3:W-:Y:S01]  /*c5560*/  STL [R1+0xc48], R2 ;  /* 0x000c480201007387 */ /* 0x0007e20000100800 */
[----:B-1----:R-:W-:-:S03]  /*c5570*/  IADD3.X R0, R33, UR7, RZ, P1, !PT ;  /* 0x0000000721007c10 */ /* 0x002fc60008ffe4ff */
[----:B------:R-:W-:Y:S01]  /*c5580*/  STL [R1+0xb6c], R34 ;  /* 0x000b6c2201007387 */ /* 0x000fe20000100800 */
[----:B---3--:R-:W-:-:S03]  /*c5590*/  IADD3.X R2, R31, UR7, RZ, P2, !PT ;  /* 0x000000071f027c10 */ /* 0x008fc600097fe4ff */
[----:B------:R-:W3:Y:S04]  /*c55a0*/  LDL.LU.64 R32, [R1+0x2628] ;  /* 0x0026280001207983 */ /* 0x000ee80000300a00 */
[----:B------:R1:W-:Y:S04]  /*c55b0*/  STL [R1+0xc34], R0 ;  /* 0x000c340001007387 */ /* 0x0003e80000100800 */
[----:B------:R2:W-:Y:S04]  /*c55c0*/  STL [R1+0xc3c], R2 ;  /* 0x000c3c0201007387 */ /* 0x0005e80000100800 */
[----:B------:R-:W4:Y:S01]  /*c55d0*/  LDL.LU.64 R30, [R1+0x2620] ;  /* 0x00262000011e7983 */ /* 0x000f220000300a00 */
[----:B-1----:R-:W-:-:S03]  /*c55e0*/  IADD3.X R0, R29, UR7, RZ, P3, !PT ;  /* 0x000000071d007c10 */ /* 0x002fc60009ffe4ff */
[----:B------:R-:W4:Y:S04]  /*c55f0*/  LDL.LU.64 R28, [R1+0x2618] ;  /* 0x00261800011c7983 */ /* 0x000f280000300a00 */
[----:B------:R1:W-:Y:S01]  /*c5600*/  STL [R1+0xc44], R0 ;  /* 0x000c440001007387 */ /* 0x0003e20000100800 */
[----:B--2---:R-:W-:-:S05]  /*c5610*/  IADD3 R2, P0, R26, UR15, RZ ;  /* 0x0000000f1a027c10 */ /* 0x004fca000ff1e0ff */
[----:B------:R2:W-:Y:S01]  /*c5620*/  STL [R1+0xb0c], R2 ;  /* 0x000b0c0201007387 */ /* 0x0005e20000100800 */
[----:B-1----:R-:W-:Y:S02]  /*c5630*/  IADD3 R0, P1, R24, UR15, RZ ;  /* 0x0000000f18007c10 */ /* 0x002fe4000ff3e0ff */
[----:B------:R-:W-:-:S03]  /*c5640*/  IADD3 R34, P2, R18, UR15, RZ ;  /* 0x0000000f12227c10 */ /* 0x000fc6000ff5e0ff */
[----:B------:R1:W-:Y:S04]  /*c5650*/  STL [R1+0xb44], R0 ;  /* 0x000b440001007387 */ /* 0x0003e80000100800 */
[----:B------:R-:W-:Y:S01]  /*c5660*/  STL [R1+0xb4c], R34 ;  /* 0x000b4c2201007387 */ /* 0x000fe20000100800 */
[----:B--2---:R-:W-:-:S03]  /*c5670*/  IADD3 R2, P3, R16, UR15, RZ ;  /* 0x0000000f10027c10 */ /* 0x004fc6000ff7e0ff */
[----:B------:R-:W2:Y:S01]  /*c5680*/  LDL.LU.64 R42, [R1+0x2648] ;  /* 0x00264800012a7983 */ /* 0x000ea20000300a00 */
[----:B-1----:R-:W-:-:S03]  /*c5690*/  IADD3.X R0, R27, UR7, RZ, P0, !PT ;  /* 0x000000071b007c10 */ /* 0x002fc600087fe4ff */
[----:B------:R1:W-:Y:S04]  /*c56a0*/  STL [R1+0xb54], R2 ;  /* 0x000b540201007387 */ /* 0x0003e80000100800 */
[----:B------:R-:W2:Y:S04]  /*c56b0*/  LDL.LU.64 R26, [R1+0x2640] ;  /* 0x00264000011a7983 */ /* 0x000ea80000300a00 */
[----:B------:R1:W-:Y:S02]  /*c56c0*/  STL [R1+0xb08], R0 ;  /* 0x000b080001007387 */ /* 0x0003e40000100800 */
[----:B-1----:R-:W-:Y:S01]  /*c56d0*/  IADD3.X R2, R19, UR7, RZ, P2, !PT ;  /* 0x0000000713027c10 */ /* 0x002fe200097fe4ff */
[----:B------:R-:W-:Y:S01]  /*c56e0*/  HMMA.1688.F32.TF32 R224, R20, R110, R224 ;  /* 0x0000006e14e0723c */ /* 0x000fe200000810e0 */
[----:B------:R-:W-:Y:S04]  /*c56f0*/  LDS R16, [R3+UR14+0x28780] ;  /* 0x0287800e03107984 */ /* 0x000fe80008000800 */
[----:B------:R-:W-:Y:S01]  /*c5700*/  LDS R18, [R3+UR14+0x2a780] ;  /* 0x02a7800e03127984 */ /* 0x000fe20008000800 */
[----:B------:R-:W-:-:S03]  /*c5710*/  IADD3.X R0, R25, UR7, RZ, P1, !PT ;  /* 0x0000000719007c10 */ /* 0x000fc60008ffe4ff */
[----:B------:R-:W2:Y:S04]  /*c5720*/  LDL.LU.64 R24, [R1+0x2638] ;  /* 0x0026380001187983 */ /* 0x000ea80000300a00 */
[----:B------:R1:W-:Y:S04]  /*c5730*/  STL [R1+0xb40], R0 ;  /* 0x000b400001007387 */ /* 0x0003e80000100800 */
[----:B------:R-:W2:Y:S04]  /*c5740*/  LDL.LU.64 R40, [R1+0x2630] ;  /* 0x0026300001287983 */ /* 0x000ea80000300a00 */
[----:B------:R-:W-:Y:S01]  /*c5750*/  STL [R1+0xb48], R2 ;  /* 0x000b480201007387 */ /* 0x000fe20000100800 */
[----:B-1----:R-:W-:-:S03]  /*c5760*/  IADD3.X R0, R17, UR7, RZ, P3, !PT ;  /* 0x0000000711007c10 */ /* 0x002fc60009ffe4ff */
[----:B------:R-:W2:Y:S04]  /*c5770*/  LDL.LU.64 R36, [R1+0x2668] ;  /* 0x0026680001247983 */ /* 0x000ea80000300a00 */
[----:B------:R4:W-:Y:S01]  /*c5780*/  STL [R1+0xb50], R0 ;  /* 0x000b500001007387 */ /* 0x0009e20000100800 */
[C---:B------:R-:W-:Y:S03]  /*c5790*/  HMMA.1688.F32.TF32 R220, R20.reuse, R114, R220 ;  /* 0x0000007214dc723c */ /* 0x040fe600000810dc */
[----:B------:R-:W-:Y:S03]  /*c57a0*/  LDS R17, [R252+UR14+0x28780] ;  /* 0x0287800efc117984 */ /* 0x000fe60008000800 */
[----:B------:R-:W-:Y:S01]  /*c57b0*/  HMMA.1688.F32.TF32 R4, R20, R102, R4 ;  /* 0x000000661404723c */ /* 0x000fe20000081004 */
[----:B------:R-:W1:Y:S01]  /*c57c0*/  LDS R19, [R252+UR14+0x2a780] ;  /* 0x02a7800efc137984 */ /* 0x000e620008000800 */
[----:B---3--:R-:W-:-:S04]  /*c57d0*/  IADD3 R121, P0, R32, UR15, RZ ;  /* 0x0000000f20797c10 */ /* 0x008fc8000ff1e0ff */
[----:B------:R-:W-:Y:S02]  /*c57e0*/  IADD3.X R120, R33, UR7, RZ, P0, !PT ;  /* 0x0000000721787c10 */ /* 0x000fe400087fe4ff */
[----:B----4-:R-:W-:Y:S02]  /*c57f0*/  IADD3 R0, P2, R28, UR15, RZ ;  /* 0x0000000f1c007c10 */ /* 0x010fe4000ff5e0ff */
[----:B------:R-:W-:-:S03]  /*c5800*/  IADD3 R125, P1, R30, UR15, RZ ;  /* 0x0000000f1e7d7c10 */ /* 0x000fc6000ff3e0ff */
[----:B------:R3:W-:Y:S01]  /*c5810*/  STL [R1+0x99c], R0 ;  /* 0x00099c0001007387 */ /* 0x0007e20000100800 */
[----:B------:R-:W-:-:S03]  /*c5820*/  IADD3.X R124, R31, UR7, RZ, P1, !PT ;  /* 0x000000071f7c7c10 */ /* 0x000fc60008ffe4ff */
[----:B------:R-:W4:Y:S04]  /*c5830*/  LDL.LU.64 R34, [R1+0x2660] ;  /* 0x0026600001227983 */ /* 0x000f280000300a00 */
[----:B------:R-:W4:Y:S01]  /*c5840*/  LDL.LU.64 R32, [R1+0x2658] ;  /* 0x0026580001207983 */ /* 0x000f220000300a00 */
[----:B---3--:R-:W-:-:S05]  /*c5850*/  IADD3.X R0, R29, UR7, RZ, P2, !PT ;  /* 0x000000071d007c10 */ /* 0x008fca00097fe4ff */
[----:B------:R3:W-:Y:S04]  /*c5860*/  STL [R1+0x998], R0 ;  /* 0x0009980001007387 */ /* 0x0007e80000100800 */
[----:B------:R-:W3:Y:S04]  /*c5870*/  LDL.LU.64 R30, [R1+0x2650] ;  /* 0x00265000011e7983 */ /* 0x000ee80000300a00 */
[----:B------:R-:W4:Y:S01]  /*c5880*/  LDL.LU.64 R38, [R1+0x2688] ;  /* 0x0026880001267983 */ /* 0x000f220000300a00 */
[----:B------:R-:W-:Y:S03]  /*c5890*/  HMMA.1688.F32.TF32 R8, R20, R46, R8 ;  /* 0x0000002e1408723c */ /* 0x000fe60000081008 */
[----:B------:R-:W4:Y:S01]  /*c58a0*/  LDL.LU.64 R28, [R1+0x2680] ;  /* 0x00268000011c7983 */ /* 0x000f220000300a00 */
[----:B--2---:R-:W-:-:S04]  /*c58b0*/  IADD3 R111, P0, R42, UR15, RZ ;  /* 0x0000000f2a6f7c10 */ /* 0x004fc8000ff1e0ff */
[----:B------:R-:W-:Y:S02]  /*c58c0*/  IADD3.X R110, R43, UR7, RZ, P0, !PT ;  /* 0x000000072b6e7c10 */ /* 0x000fe400087fe4ff */
[----:B------:R-:W-:-:S04]  /*c58d0*/  IADD3 R113, P1, R26, UR15, RZ ;  /* 0x0000000f1a717c10 */ /* 0x000fc8000ff3e0ff */
[----:B------:R-:W-:Y:S02]  /*c58e0*/  IADD3.X R112, R27, UR7, RZ, P1, !PT ;  /* 0x000000071b707c10 */ /* 0x000fe40008ffe4ff */
[----:B------:R-:W2:Y:S01]  /*c58f0*/  LDL.LU.64 R26, [R1+0x2678] ;  /* 0x00267800011a7983 */ /* 0x000ea20000300a00 */
[----:B------:R-:W-:-:S04]  /*c5900*/  IADD3 R115, P2, R24, UR15, RZ ;  /* 0x0000000f18737c10 */ /* 0x000fc8000ff5e0ff */
[----:B------:R-:W-:Y:S02]  /*c5910*/  IADD3.X R114, R25, UR7, RZ, P2, !PT ;  /* 0x0000000719727c10 */ /* 0x000fe400097fe4ff */
[----:B------:R-:W2:Y:S04]  /*c5920*/  LDL.LU.64 R24, [R1+0x2670] ;  /* 0x0026700001187983 */ /* 0x000ea80000300a00 */
[----:B------:R-:W2:Y:S04]  /*c5930*/  LDL.LU.64 R46, [R1+0x2698] ;  /* 0x00269800012e7983 */ /* 0x000ea80000300a00 */
[----:B------:R-:W2:Y:S01]  /*c5940*/  LDL.LU.64 R44, [R1+0x2690] ;  /* 0x00269000012c7983 */ /* 0x000ea20000300a00 */
[----:B------:R-:W-:-:S03]  /*c5950*/  IADD3 R103, P0, R36, UR15, RZ ;  /* 0x0000000f24677c10 */ /* 0x000fc6000ff1e0ff */
[----:B------:R-:W2:Y:S01]  /*c5960*/  LDL.LU.64 R42, [R1+0x26a0] ;  /* 0x0026a000012a7983 */ /* 0x000ea20000300a00 */
[----:B------:R-:W-:-:S03]  /*c5970*/  IADD3.X R102, R37, UR7, RZ, P0, !PT ;  /* 0x0000000725667c10 */ /* 0x000fc600087fe4ff */
[----:B------:R-:W2:Y:S01]  /*c5980*/  LDL.LU.64 R36, [R1+0x1e70] ;  /* 0x001e700001247983 */ /* 0x000ea20000300a00 */
[----:B------:R-:W-:-:S03]  /*c5990*/  IADD3 R117, P3, R40, UR15, RZ ;  /* 0x0000000f28757c10 */ /* 0x000fc6000ff7e0ff */
[----:B------:R-:W2:Y:S01]  /*c59a0*/  LDL.LU.64 R50, [R1+0x1e90] ;  /* 0x001e900001327983 */ /* 0x000ea20000300a00 */
[----:B------:R-:W-:-:S03]  /*c59b0*/  IADD3.X R116, R41, UR7, RZ, P3, !PT ;  /* 0x0000000729747c10 */ /* 0x000fc60009ffe4ff */
[----:B------:R-:W2:Y:S04]  /*c59c0*/  LDL.LU.64 R48, [R1+0x1e88] ;  /* 0x001e880001307983 */ /* 0x000ea80000300a00 */
[----:B------:R-:W2:Y:S01]  /*c59d0*/  LDL.LU.64 R40, [R1+0x1e80] ;  /* 0x001e800001287983 */ /* 0x000ea20000300a00 */
[----:B---3--:R-:W-:-:S04]  /*c59e0*/  IADD3 R109, P3, R30, UR15, RZ ;  /* 0x0000000f1e6d7c10 */ /* 0x008fc8000ff7e0ff */
[----:B------:R-:W-:Y:S02]  /*c59f0*/  IADD3.X R108, R31, UR7, RZ, P3, !PT ;  /* 0x000000071f6c7c10 */ /* 0x000fe40009ffe4ff */
[----:B----4-:R-:W-:-:S04]  /*c5a00*/  IADD3 R31, P0, R38, UR15, RZ ;  /* 0x0000000f261f7c10 */ /* 0x010fc8000ff1e0ff */
[----:B------:R-:W-:Y:S02]  /*c5a10*/  IADD3.X R30, R39, UR7, RZ, P0, !PT ;  /* 0x00000007271e7c10 */ /* 0x000fe400087fe4ff */
[----:B------:R-:W3:Y:S01]  /*c5a20*/  LDL.LU.64 R38, [R1+0x1e78] ;  /* 0x001e780001267983 */ /* 0x000ee20000300a00 */
[----:B------:R-:W-:Y:S01]  /*c5a30*/  HMMA.1688.F32.TF32 R228, R20, R106, R228 ;  /* 0x0000006a14e4723c */ /* 0x000fe200000810e4 */
[----:B------:R-:W-:-:S06]  /*c5a40*/  IADD3 R105, P1, R34, UR15, RZ ;  /* 0x0000000f22697c10 */ /* 0x000fcc000ff3e0ff */
[----:B------:R-:W-:Y:S02]  /*c5a50*/  IADD3 R107, P2, R32, UR15, RZ ;  /* 0x0000000f206b7c10 */ /* 0x000fe4000ff5e0ff */
[----:B------:R-:W-:Y:S02]  /*c5a60*/  IADD3.X R104, R35, UR7, RZ, P1, !PT ;  /* 0x0000000723687c10 */ /* 0x000fe40008ffe4ff */
[----:B------:R-:W-:Y:S02]  /*c5a70*/  IADD3.X R106, R33, UR7, RZ, P2, !PT ;  /* 0x00000007216a7c10 */ /* 0x000fe400097fe4ff */
[----:B------:R-:W-:-:S04]  /*c5a80*/  IADD3 R33, P1, R28, UR15, RZ ;  /* 0x0000000f1c217c10 */ /* 0x000fc8000ff3e0ff */
[----:B------:R-:W-:Y:S02]  /*c5a90*/  IADD3.X R32, R29, UR7, RZ, P1, !PT ;  /* 0x000000071d207c10 */ /* 0x000fe40008ffe4ff */
[----:B--2---:R-:W-:-:S04]  /*c5aa0*/  IADD3 R35, P2, R26, UR15, RZ ;  /* 0x0000000f1a237c10 */ /* 0x004fc8000ff5e0ff */
[----:B------:R-:W-:Y:S02]  /*c5ab0*/  IADD3.X R34, R27, UR7, RZ, P2, !PT ;  /* 0x000000071b227c10 */ /* 0x000fe400097fe4ff */
[----:B------:R-:W-:-:S04]  /*c5ac0*/  IADD3 R101, P3, R24, UR15, RZ ;  /* 0x0000000f18657c10 */ /* 0x000fc8000ff7e0ff */
[----:B------:R-:W-:Y:S02]  /*c5ad0*/  IADD3.X R100, R25, UR7, RZ, P3, !PT ;  /* 0x0000000719647c10 */ /* 0x000fe40009ffe4ff */
[----:B------:R-:W-:Y:S02]  /*c5ae0*/  IADD3 R25, P1, R46, UR15, RZ ;  /* 0x0000000f2e197c10 */ /* 0x000fe4000ff3e0ff */
[----:B------:R-:W-:Y:S02]  /*c5af0*/  IADD3 R27, P2, R44, UR15, RZ ;  /* 0x0000000f2c1b7c10 */ /* 0x000fe4000ff5e0ff */
[----:B------:R-:W-:Y:S02]  /*c5b00*/  IADD3.X R24, R47, UR7, RZ, P1, !PT ;  /* 0x000000072f187c10 */ /* 0x000fe40008ffe4ff */
[----:B------:R-:W-:Y:S02]  /*c5b10*/  IADD3 R0, P0, R36, UR15, RZ ;  /* 0x0000000f24007c10 */ /* 0x000fe4000ff1e0ff */
[----:B------:R-:W-:-:S03]  /*c5b20*/  IADD3 R29, P3, R42, UR15, RZ ;  /* 0x0000000f2a1d7c10 */ /* 0x000fc6000ff7e0ff */
[----:B------:R2:W-:Y:S01]  /*c5b30*/  STL [R1+0x1d04], R0 ;  /* 0x001d040001007387 */ /* 0x0005e20000100800 */
[----:B------:R-:W-:-:S03]  /*c5b40*/  IADD3.X R26, R45, UR7, RZ, P2, !PT ;  /* 0x000000072d1a7c10 */ /* 0x000fc600097fe4ff */
[----:B------:R-:W4:Y:S01]  /*c5b50*/  LDL.LU.64 R46, [R1+0x1eb0] ;  /* 0x001eb000012e7983 */ /* 0x000f220000300a00 */
[----:B------:R-:W-:-:S03]  /*c5b60*/  IADD3.X R28, R43, UR7, RZ, P3, !PT ;  /* 0x000000072b1c7c10 */ /* 0x000fc60009ffe4ff */
[----:B------:R-:W4:Y:S01]  /*c5b70*/  LDL.LU.64 R44, [R1+0x1ea8] ;  /* 0x001ea800012c7983 */ /* 0x000f220000300a00 */
[----:B--2---:R-:W-:-:S05]  /*c5b80*/  IADD3.X R0, R37, UR7, RZ, P0, !PT ;  /* 0x0000000725007c10 */ /* 0x004fca00087fe4ff */
[----:B------:R2:W-:Y:S01]  /*c5b90*/  STL [R1+0x1d00], R0 ;  /* 0x001d000001007387 */ /* 0x0005e20000100800 */
[----:B------:R-:W-:-:S03]  /*c5ba0*/  IADD3 R2, P0, R50, UR15, RZ ;  /* 0x0000000f32027c10 */ /* 0x000fc6000ff1e0ff */
[----:B------:R-:W4:Y:S04]  /*c5bb0*/  LDL.LU.64 R42, [R1+0x1ea0] ;  /* 0x001ea000012a7983 */ /* 0x000f280000300a00 */
[----:B------:R-:W4:Y:S01]  /*c5bc0*/  LDL.LU.64 R36, [R1+0x1e98] ;  /* 0x001e980001247983 */ /* 0x000f220000300a00 */
[C---:B------:R-:W-:Y:S01]  /*c5bd0*/  HMMA.1688.F32.TF32 R216, R20.reuse, R118, R216 ;  /* 0x0000007614d8723c */ /* 0x040fe200000810d8 */
[----:B--2---:R-:W-:Y:S02]  /*c5be0*/  IADD3 R0, P1, R48, UR15, RZ ;  /* 0x0000000f30007c10 */ /* 0x004fe4000ff3e0ff */
[----:B------:R-:W-:Y:S03]  /*c5bf0*/  STL [R1+0x1ce4], R2 ;  /* 0x001ce40201007387 */ /* 0x000fe60000100800 */
[C---:B------:R-:W-:Y:S01]  /*c5c00*/  HMMA.1688.F32.TF32 R212, R20.reuse, R122, R212 ;  /* 0x0000007a14d4723c */ /* 0x040fe200000810d4 */
[----:B------:R2:W-:Y:S05]  /*c5c10*/  STL [R1+0x1cec], R0 ;  /* 0x001cec0001007387 */ /* 0x0005ea0000100800 */
[----:B------:R-:W-:Y:S07]  /*c5c20*/  HMMA.1688.F32.TF32 R12, R20, R126, R12 ;  /* 0x0000007e140c723c */ /* 0x000fee000008100c */
[----:B------:R-:W-:-:S02]  /*c5c30*/  IADD3 R20, P2, R40, UR15, RZ ;  /* 0x0000000f28147c10 */ /* 0x000fc4000ff5e0ff */
[----:B--2---:R-:W-:-:S03]  /*c5c40*/  IADD3.X R0, R51, UR7, RZ, P0, !PT ;  /* 0x0000000733007c10 */ /* 0x004fc600087fe4ff */
[----:B------:R2:W-:Y:S02]  /*c5c50*/  STL [R1+0x1cf4], R20 ;  /* 0x001cf41401007387 */ /* 0x0005e40000100800 */
[----:B--2---:R-:W-:Y:S02]  /*c5c60*/  IADD3.X R20, R49, UR7, RZ, P1, !PT ;  /* 0x0000000731147c10 */ /* 0x004fe40008ffe4ff */
[----:B---3--:R-:W-:-:S05]  /*c5c70*/  IADD3 R2, P3, R38, UR15, RZ ;  /* 0x0000000f26027c10 */ /* 0x008fca000ff7e0ff */
[----:B------:R2:W-:Y:S04]  /*c5c80*/  STL [R1+0x1cfc], R2 ;  /* 0x001cfc0201007387 */ /* 0x0005e80000100800 */
[----:B------:R3:W-:Y:S01]  /*c5c90*/  STL [R1+0x1ce0], R0 ;  /* 0x001ce00001007387 */ /* 0x0007e20000100800 */
[----:B--2---:R-:W-:-:S03]  /*c5ca0*/  IADD3.X R2, R41, UR7, RZ, P2, !PT ;  /* 0x0000000729027c10 */ /* 0x004fc600097fe4ff */
[----:B------:R2:W-:Y:S01]  /*c5cb0*/  STL [R1+0x1ce8], R20 ;  /* 0x001ce81401007387 */ /* 0x0005e20000100800 */
[----:B---3--:R-:W-:-:S03]  /*c5cc0*/  IADD3.X R0, R39, UR7, RZ, P3, !PT ;  /* 0x0000000727007c10 */ /* 0x008fc60009ffe4ff */
[----:B------:R-:W3:Y:S04]  /*c5cd0*/  LDL.LU.64 R40, [R1+0x1ed0] ;  /* 0x001ed00001287983 */ /* 0x000ee80000300a00 */
[----:B------:R4:W-:Y:S04]  /*c5ce0*/  STL [R1+0x1cf0], R2 ;  /* 0x001cf00201007387 */ /* 0x0009e80000100800 */
[----:B------:R-:W3:Y:S04]  /*c5cf0*/  LDL.LU.64 R38, [R1+0x1ec8] ;  /* 0x001ec80001267983 */ /* 0x000ee80000300a00 */
[----:B------:R1:W-:Y:S04]  /*c5d00*/  STL [R1+0x1cf8], R0 ;  /* 0x001cf80001007387 */ /* 0x0003e80000100800 */
[----:B------:R-:W3:Y:S04]  /*c5d10*/  LDL.LU.64 R22, [R1+0x1ec0] ;  /* 0x001ec00001167983 */ /* 0x000ee80000300a00 */
[----:B--2---:R-:W2:Y:S01]  /*c5d20*/  LDL.LU.64 R20, [R1+0x1eb8] ;  /* 0x001eb80001147983 */ /* 0x004ea20000300a00 */
[----:B----4-:R-:W-:-:S02]  /*c5d30*/  IADD3 R2, P0, R46, UR15, RZ ;  /* 0x0000000f2e027c10 */ /* 0x010fc4000ff1e0ff */
[----:B-1----:R-:W-:-:S03]  /*c5d40*/  IADD3 R0, P1, R44, UR15, RZ ;  /* 0x0000000f2c007c10 */ /* 0x002fc6000ff3e0ff */
[----:B------:R1:W-:Y:S04]  /*c5d50*/  STL [R1+0x1cc4], R2 ;  /* 0x001cc40201007387 */ /* 0x0003e80000100800 */
[----:B------:R4:W-:Y:S01]  /*c5d60*/  STL [R1+0x1ccc], R0 ;  /* 0x001ccc0001007387 */ /* 0x0009e20000100800 */
[----:B------:R-:W-:Y:S02]  /*c5d70*/  IADD3.X R44, R45, UR7, RZ, P1, !PT ;  /* 0x000000072d2c7c10 */ /* 0x000fe40008ffe4ff */
[----:B------:R-:W-:Y:S02]  /*c5d80*/  IADD3 R48, P2, R42, UR15, RZ ;  /* 0x0000000f2a307c10 */ /* 0x000fe4000ff5e0ff */
[----:B-1----:R-:W-:-:S03]  /*c5d90*/  IADD3 R2, P3, R36, UR15, RZ ;  /* 0x0000000f24027c10 */ /* 0x002fc6000ff7e0ff */
[----:B------:R-:W-:Y:S01]  /*c5da0*/  STL [R1+0x1cd4], R48 ;  /* 0x001cd43001007387 */ /* 0x000fe20000100800 */
[----:B----4-:R-:W-:-:S03]  /*c5db0*/  IADD3.X R0, R47, UR7, RZ, P0, !PT ;  /* 0x000000072f007c10 */ /* 0x010fc600087fe4ff */
[----:B------:R1:W-:Y:S04]  /*c5dc0*/  STL [R1+0x1cdc], R2 ;  /* 0x001cdc0201007387 */ /* 0x0003e80000100800 */
[----:B------:R4:W-:Y:S01]  /*c5dd0*/  STL [R1+0x1cc0], R0 ;  /* 0x001cc00001007387 */ /* 0x0009e20000100800 */
[----:B-1----:R-:W-:-:S03]  /*c5de0*/  IADD3.X R2, R43, UR7, RZ, P2, !PT ;  /* 0x000000072b027c10 */ /* 0x002fc600097fe4ff */
[----:B------:R1:W-:Y:S01]  /*c5df0*/  STL [R1+0x1cc8], R44 ;  /* 0x001cc82c01007387 */ /* 0x0003e20000100800 */
[----:B----4-:R-:W-:-:S03]  /*c5e00*/  IADD3.X R0, R37, UR7, RZ, P3, !PT ;  /* 0x0000000725007c10 */ /* 0x010fc60009ffe4ff */
[----:B-1----:R-:W4:Y:S04]  /*c5e10*/  LDL.LU.64 R44, [R1+0x1ee8] ;  /* 0x001ee800012c7983 */ /* 0x002f280000300a00 */
[----:B------:R3:W-:Y:S04]  /*c5e20*/  STL [R1+0x1cd0], R2 ;  /* 0x001cd00201007387 */ /* 0x0007e80000100800 */
[----:B------:R-:W4:Y:S04]  /*c5e30*/  LDL.LU.64 R42, [R1+0x1ee0] ;  /* 0x001ee000012a7983 */ /* 0x000f280000300a00 */
[----:B------:R1:W-:Y:S04]  /*c5e40*/  STL [R1+0x1cd8], R0 ;  /* 0x001cd80001007387 */ /* 0x0003e80000100800 */
[----:B------:R-:W4:Y:S01]  /*c5e50*/  LDL.LU.64 R36, [R1+0x1ed8] ;  /* 0x001ed80001247983 */ /* 0x000f220000300a00 */
[----:B---3--:R-:W-:-:S05]  /*c5e60*/  IADD3 R2, P0, R40, UR15, RZ ;  /* 0x0000000f28027c10 */ /* 0x008fca000ff1e0ff */
[----:B------:R2:W-:Y:S01]  /*c5e70*/  STL [R1+0x1ca4], R2 ;  /* 0x001ca40201007387 */ /* 0x0005e20000100800 */
[----:B-1----:R-:W-:-:S05]  /*c5e80*/  IADD3 R0, P1, R38, UR15, RZ ;  /* 0x0000000f26007c10 */ /* 0x002fca000ff3e0ff */
[----:B------:R1:W-:Y:S01]  /*c5e90*/  STL [R1+0x1cac], R0 ;  /* 0x001cac0001007387 */ /* 0x0003e20000100800 */
[----:B------:R-:W-:Y:S02]  /*c5ea0*/  IADD3 R46, P2, R22, UR15, RZ ;  /* 0x0000000f162e7c10 */ /* 0x000fe4000ff5e0ff */
[----:B--2---:R-:W-:-:S03]  /*c5eb0*/  IADD3 R2, P3, R20, UR15, RZ ;  /* 0x0000000f14027c10 */ /* 0x004fc6000ff7e0ff */
        /* <DEDUP_REMOVED lines=13> */
[----:B---3--:R-:W3:Y:S01]  /*c5f90*/  LDL.LU.64 R38, [R1+0x1a68] ;  /* 0x001a680001267983 */ /* 0x008ee20000300a00 */
[C---:B------:R-:W-:Y:S03]  /*c5fa0*/  HMMA.1688.F32.TF32 R8, R16.reuse, R128, R8 ;  /* 0x000000801008723c */ /* 0x040fe60000081008 */
[----:B------:R-:W-:Y:S03]  /*c5fb0*/  LDS R22, [R3+UR14+0x2e780] ;  /* 0x02e7800e03167984 */ /* 0x000fe60008000800 */
[----:B------:R-:W-:Y:S01]  /*c5fc0*/  HMMA.1688.F32.TF32 R4, R16, R136, R4 ;  /* 0x000000881004723c */ /* 0x000fe20000081004 */
[----:B------:R-:W-:Y:S04]  /*c5fd0*/  LDS R21, [R252+UR14+0x2c780] ;  /* 0x02c7800efc157984 */ /* 0x000fe80008000800 */
[----:B------:R-:W-:Y:S01]  /*c5fe0*/  LDS R23, [R252+UR14+0x2e780] ;  /* 0x02e7800efc177984 */ /* 0x000fe20008000800 */
[----:B----4-:R-:W-:-:S04]  /*c5ff0*/  IADD3 R20, P0, R44, UR15, RZ ;  /* 0x0000000f2c147c10 */ /* 0x010fc8000ff1e0ff */
[----:B------:R-:W-:Y:S02]  /*c6000*/  IADD3.X R44, R45, UR7, RZ, P0, !PT ;  /* 0x000000072d2c7c10 */ /* 0x000fe400087fe4ff */
[----:B-1----:R-:W-:Y:S01]  /*c6010*/  IADD3 R2, P1, R42, UR15, RZ ;  /* 0x0000000f2a027c10 */ /* 0x002fe2000ff3e0ff */
[----:B------:R-:W-:Y:S04]  /*c6020*/  STL [R1+0x1c8c], R20 ;  /* 0x001c8c1401007387 */ /* 0x000fe80000100800 */
[----:B------:R1:W-:Y:S01]  /*c6030*/  STL [R1+0x1c94], R2 ;  /* 0x001c940201007387 */ /* 0x0003e20000100800 */
[----:B------:R-:W-:Y:S01]  /*c6040*/  IADD3 R0, P2, R36, UR15, RZ ;  /* 0x0000000f24007c10 */ /* 0x000fe2000ff5e0ff */
[----:B------:R-:W-:Y:S02]  /*c6050*/  HMMA.1688.F32.TF32 R228, R16, R140, R228 ;  /* 0x0000008c10e4723c */ /* 0x000fe400000810e4 */
[----:B------:R-:W4:Y:S01]  /*c6060*/  LDS R20, [R3+UR14+0x2c780] ;  /* 0x02c7800e03147984 */ /* 0x000f220008000800 */
[----:B-1----:R-:W-:-:S03]  /*c6070*/  IADD3.X R2, R43, UR7, RZ, P1, !PT ;  /* 0x000000072b027c10 */ /* 0x002fc60008ffe4ff */
[----:B------:R1:W-:Y:S04]  /*c6080*/  STL [R1+0x1c9c], R0 ;  /* 0x001c9c0001007387 */ /* 0x0003e80000100800 */
[----:B------:R1:W-:Y:S04]  /*c6090*/  STL [R1+0x1c88], R44 ;  /* 0x001c882c01007387 */ /* 0x0003e80000100800 */
[----:B------:R-:W4:Y:S01]  /*c60a0*/  LDL.LU.64 R46, [R1+0x1aa0] ;  /* 0x001aa000012e7983 */ /* 0x000f220000300a00 */
[----:B-1----:R-:W-:-:S03]  /*c60b0*/  IADD3.X R0, R37, UR7, RZ, P2, !PT ;  /* 0x0000000725007c10 */ /* 0x002fc600097fe4ff */
[----:B------:R1:W-:Y:S04]  /*c60c0*/  STL [R1+0x1c90], R2 ;  /* 0x001c900201007387 */ /* 0x0003e80000100800 */
[----:B------:R-:W4:Y:S04]  /*c60d0*/  LDL.LU.64 R44, [R1+0x1a98] ;  /* 0x001a9800012c7983 */ /* 0x000f280000300a00 */
[----:B------:R2:W-:Y:S04]  /*c60e0*/  STL [R1+0x1c98], R0 ;  /* 0x001c980001007387 */ /* 0x0005e80000100800 */
[----:B------:R-:W4:Y:S04]  /*c60f0*/  LDL.LU.64 R42, [R1+0x1a90] ;  /* 0x001a9000012a7983 */ /* 0x000f280000300a00 */
[----:B------:R-:W4:Y:S01]  /*c6100*/  LDL.LU.64 R36, [R1+0x1a88] ;  /* 0x001a880001247983 */ /* 0x000f220000300a00 */
[----:B-1----:R-:W-:-:S05]  /*c6110*/  IADD3 R2, P0, R50, UR15, RZ ;  /* 0x0000000f32027c10 */ /* 0x002fca000ff1e0ff */
[----:B------:R3:W-:Y:S01]  /*c6120*/  STL [R1+0x3c6c], R2 ;  /* 0x003c6c0201007387 */ /* 0x0007e20000100800 */
[----:B--2---:R-:W-:-:S05]  /*c6130*/  IADD3 R0, P1, R48, UR15, RZ ;  /* 0x0000000f30007c10 */ /* 0x004fca000ff3e0ff */
[----:B------:R1:W-:Y:S01]  /*c6140*/  STL [R1+0x3c70], R0 ;  /* 0x003c700001007387 */ /* 0x0003e20000100800 */
[----:B------:R-:W-:Y:S02]  /*c6150*/  IADD3 R52, P2, R40, UR15, RZ ;  /* 0x0000000f28347c10 */ /* 0x000fe4000ff5e0ff */
[----:B---3--:R-:W-:-:S03]  /*c6160*/  IADD3 R2, P3, R38, UR15, RZ ;  /* 0x0000000f26027c10 */ /* 0x008fc6000ff7e0ff */
[----:B------:R-:W-:Y:S01]  /*c6170*/  STL [R1+0x3c74], R52 ;  /* 0x003c743401007387 */ /* 0x000fe20000100800 */
[----:B------:R-:W-:Y:S02]  /*c6180*/  IADD3.X R48, R49, UR7, RZ, P1, !PT ;  /* 0x0000000731307c10 */ /* 0x000fe40008ffe4ff */
[----:B-1----:R-:W-:Y:S01]  /*c6190*/  IADD3.X R0, R51, UR7, RZ, P0, !PT ;  /* 0x0000000733007c10 */ /* 0x002fe200087fe4ff */
[----:B------:R1:W-:Y:S04]  /*c61a0*/  STL [R1+0x3c78], R2 ;  /* 0x003c780201007387 */ /* 0x0003e80000100800 */
[----:B------:R2:W-:Y:S01]  /*c61b0*/  STL [R1+0x3c5c], R0 ;  /* 0x003c5c0001007387 */ /* 0x0005e20000100800 */
[----:B-1----:R-:W-:-:S03]  /*c61c0*/  IADD3.X R2, R41, UR7, RZ, P2, !PT ;  /* 0x0000000729027c10 */ /* 0x002fc600097fe4ff */
[----:B------:R1:W-:Y:S01]  /*c61d0*/  STL [R1+0x3c60], R48 ;  /* 0x003c603001007387 */ /* 0x0003e20000100800 */
[----:B--2---:R-:W-:-:S03]  /*c61e0*/  IADD3.X R0, R39, UR7, RZ, P3, !PT ;  /* 0x0000000727007c10 */ /* 0x004fc60009ffe4ff */
[----:B------:R-:W2:Y:S04]  /*c61f0*/  LDL.LU.64 R50, [R1+0x1ac0] ;  /* 0x001ac00001327983 */ /* 0x000ea80000300a00 */
[----:B------:R4:W-:Y:S04]  /*c6200*/  STL [R1+0x3c64], R2 ;  /* 0x003c640201007387 */ /* 0x0009e80000100800 */
[----:B-1----:R-:W3:Y:S04]  /*c6210*/  LDL.LU.64 R48, [R1+0x1ab8] ;  /* 0x001ab80001307983 */ /* 0x002ee80000300a00 */
[----:B------:R1:W-:Y:S04]  /*c6220*/  STL [R1+0x3c68], R0 ;  /* 0x003c680001007387 */ /* 0x0003e80000100800 */
[----:B------:R-:W3:Y:S04]  /*c6230*/  LDL.LU.64 R40, [R1+0x1ab0] ;  /* 0x001ab00001287983 */ /* 0x000ee80000300a00 */
[----:B------:R-:W3:Y:S01]  /*c6240*/  LDL.LU.64 R38, [R1+0x1aa8] ;  /* 0x001aa80001267983 */ /* 0x000ee20000300a00 */
[----:B----4-:R-:W-:-:S05]  /*c6250*/  IADD3 R2, P0, R46, UR15, RZ ;  /* 0x0000000f2e027c10 */ /* 0x010fca000ff1e0ff */
[----:B------:R4:W-:Y:S01]  /*c6260*/  STL [R1+0x3c4c], R2 ;  /* 0x003c4c0201007387 */ /* 0x0009e20000100800 */
[----:B-1----:R-:W-:-:S05]  /*c6270*/  IADD3 R0, P1, R44, UR15, RZ ;  /* 0x0000000f2c007c10 */ /* 0x002fca000ff3e0ff */
[----:B------:R1:W-:Y:S01]  /*c6280*/  STL [R1+0x3c50], R0 ;  /* 0x003c500001007387 */ /* 0x0003e20000100800 */
[----:B------:R-:W-:Y:S02]  /*c6290*/  IADD3 R52, P2, R42, UR15, RZ ;  /* 0x0000000f2a347c10 */ /* 0x000fe4000ff5e0ff */
[----:B----4-:R-:W-:-:S03]  /*c62a0*/  IADD3 R2, P3, R36, UR15, RZ ;  /* 0x0000000f24027c10 */ /* 0x010fc6000ff7e0ff */
[----:B------:R-:W-:Y:S01]  /*c62b0*/  STL [R1+0x3c54], R52 ;  /* 0x003c543401007387 */ /* 0x000fe20000100800 */
[----:B-1----:R-:W-:Y:S02]  /*c62c0*/  IADD3.X R0, R47, UR7, RZ, P0, !PT ;  /* 0x000000072f007c10 */ /* 0x002fe400087fe4ff */
[----:B------:R-:W-:Y:S01]  /*c62d0*/  IADD3.X R44, R45, UR7, RZ, P1, !PT ;  /* 0x000000072d2c7c10 */ /* 0x000fe20008ffe4ff */
[----:B------:R1:W-:Y:S04]  /*c62e0*/  STL [R1+0x3c58], R2 ;  /* 0x003c580201007387 */ /* 0x0003e80000100800 */
[----:B------:R4:W-:Y:S01]  /*c62f0*/  STL [R1+0x3c3c], R0 ;  /* 0x003c3c0001007387 */ /* 0x0009e20000100800 */
[----:B-1----:R-:W-:-:S03]  /*c6300*/  IADD3.X R2, R43, UR7, RZ, P2, !PT ;  /* 0x000000072b027c10 */ /* 0x002fc600097fe4ff */
[----:B------:R1:W-:Y:S01]  /*c6310*/  STL [R1+0x3c40], R44 ;  /* 0x003c402c01007387 */ /* 0x0003e20000100800 */
[----:B----4-:R-:W-:-:S03]  /*c6320*/  IADD3.X R0, R37, UR7, RZ, P3, !PT ;  /* 0x0000000725007c10 */ /* 0x010fc60009ffe4ff */
[----:B------:R-:W4:Y:S04]  /*c6330*/  LDL.LU.64 R46, [R1+0x1ae0] ;  /* 0x001ae000012e7983 */ /* 0x000f280000300a00 */
[----:B------:R2:W-:Y:S04]  /*c6340*/  STL [R1+0x3c44], R2 ;  /* 0x003c440201007387 */ /* 0x0005e80000100800 */
[----:B-1----:R-:W4:Y:S04]  /*c6350*/  LDL.LU.64 R44, [R1+0x1ad8] ;  /* 0x001ad800012c7983 */ /* 0x002f280000300a00 */
[----:B------:R3:W-:Y:S04]  /*c6360*/  STL [R1+0x3c48], R0 ;  /* 0x003c480001007387 */ /* 0x0007e80000100800 */
[----:B------:R-:W4:Y:S04]  /*c6370*/  LDL.LU.64 R42, [R1+0x1ad0] ;  /* 0x001ad000012a7983 */ /* 0x000f280000300a00 */
[----:B------:R-:W4:Y:S01]  /*c6380*/  LDL.LU.64 R36, [R1+0x1ac8] ;  /* 0x001ac80001247983 */ /* 0x000f220000300a00 */
[----:B--2---:R-:W-:-:S05]  /*c6390*/  IADD3 R2, P0, R50, UR15, RZ ;  /* 0x0000000f32027c10 */ /* 0x004fca000ff1e0ff */
[----:B------:R1:W-:Y:S01]  /*c63a0*/  STL [R1+0x3c2c], R2 ;  /* 0x003c2c0201007387 */ /* 0x0003e20000100800 */
[----:B---3--:R-:W-:-:S05]  /*c63b0*/  IADD3 R0, P1, R48, UR15, RZ ;  /* 0x0000000f30007c10 */ /* 0x008fca000ff3e0ff */
[----:B------:R2:W-:Y:S01]  /*c63c0*/  STL [R1+0x3c30], R0 ;  /* 0x003c300001007387 */ /* 0x0005e20000100800 */
[----:B------:R-:W-:Y:S02]  /*c63d0*/  IADD3 R52, P2, R40, UR15, RZ ;  /* 0x0000000f28347c10 */ /* 0x000fe4000ff5e0ff */
[----:B-1----:R-:W-:-:S03]  /*c63e0*/  IADD3 R2, P3, R38, UR15, RZ ;  /* 0x0000000f26027c10 */ /* 0x002fc6000ff7e0ff */
[----:B------:R-:W-:Y:S01]  /*c63f0*/  STL [R1+0x3c34], R52 ;  /* 0x003c343401007387 */ /* 0x000fe20000100800 */
[----:B--2---:R-:W-:Y:S02]  /*c6400*/  IADD3.X R0, R51, UR7, RZ, P0, !PT ;  /* 0x0000000733007c10 */ /* 0x004fe400087fe4ff */
[----:B------:R-:W-:Y:S01]  /*c6410*/  IADD3.X R48, R49, UR7, RZ, P1, !PT ;  /* 0x0000000731307c10 */ /* 0x000fe20008ffe4ff */
        /* <DEDUP_REMOVED lines=11> */
[C---:B------:R-:W-:Y:S06]  /*c64d0*/  HMMA.1688.F32.TF32 R224, R16.reuse, R144, R224 ;  /* 0x0000009010e0723c */ /* 0x040fec00000810e0 */
[C---:B------:R-:W-:Y:S06]  /*c64e0*/  HMMA.1688.F32.TF32 R220, R16.reuse, R148, R220 ;  /* 0x0000009410dc723c */ /* 0x040fec00000810dc */
[C---:B------:R-:W-:Y:S06]  /*c64f0*/  HMMA.1688.F32.TF32 R216, R16.reuse, R152, R216 ;  /* 0x0000009810d8723c */ /* 0x040fec00000810d8 */
[----:B------:R-:W-:Y:S01]  /*c6500*/  HMMA.1688.F32.TF32 R212, R16, R156, R212 ;  /* 0x0000009c10d4723c */ /* 0x000fe200000810d4 */
[----:B----4-:R-:W-:-:S05]  /*c6510*/  IADD3 R2, P0, R46, UR15, RZ ;  /* 0x0000000f2e027c10 */ /* 0x010fca000ff1e0ff */
[----:B------:R-:W-:Y:S01]  /*c6520*/  HMMA.1688.F32.TF32 R12, R16, R160, R12 ;  /* 0x000000a0100c723c */ /* 0x000fe2000008100c */
[----:B------:R4:W-:Y:S01]  /*c6530*/  STL [R1+0x3c0c], R2 ;  /* 0x003c0c0201007387 */ /* 0x0009e20000100800 */
[----:B-1----:R-:W-:-:S05]  /*c6540*/  IADD3 R0, P1, R44, UR15, RZ ;  /* 0x0000000f2c007c10 */ /* 0x002fca000ff3e0ff */
[----:B------:R-:W-:Y:S01]  /*c6550*/  IADD3 R16, P2, R42, UR15, RZ ;  /* 0x0000000f2a107c10 */ /* 0x000fe2000ff5e0ff */
[----:B------:R1:W-:Y:S01]  /*c6560*/  STL [R1+0x3c10], R0 ;  /* 0x003c100001007387 */ /* 0x0003e20000100800 */
[----:B----4-:R-:W-:-:S03]  /*c6570*/  IADD3 R2, P3, R36, UR15, RZ ;  /* 0x0000000f24027c10 */ /* 0x010fc6000ff7e0ff */
[----:B------:R4:W-:Y:S01]  /*c6580*/  STL [R1+0x3c14], R16 ;  /* 0x003c141001007387 */ /* 0x0009e20000100800 */
[----:B-1----:R-:W-:-:S03]  /*c6590*/  IADD3.X R0, R47, UR7, RZ, P0, !PT ;  /* 0x000000072f007c10 */ /* 0x002fc600087fe4ff */
[----:B------:R1:W-:Y:S01]  /*c65a0*/  STL [R1+0x3c18], R2 ;  /* 0x003c180201007387 */ /* 0x0003e20000100800 */
[----:B----4-:R-:W-:-:S03]  /*c65b0*/  IADD3.X R16, R45, UR7, RZ, P1, !PT ;  /* 0x000000072d107c10 */ /* 0x010fc60008ffe4ff */
[----:B------:R4:W-:Y:S04]  /*c65c0*/  STL [R1+0x3bfc], R0 ;  /* 0x003bfc0001007387 */ /* 0x0009e80000100800 */
[----:B------:R-:W-:Y:S01]  /*c65d0*/  STL [R1+0x3c00], R16 ;  /* 0x003c001001007387 */ /* 0x000fe20000100800 */
[----:B-1----:R-:W-:-:S03]  /*c65e0*/  IADD3.X R2, R43, UR7, RZ, P2, !PT ;  /* 0x000000072b027c10 */ /* 0x002fc600097fe4ff */
[----:B------:R-:W3:Y:S01]  /*c65f0*/  LDL.LU.64 R46, [R1+0x1f28] ;  /* 0x001f2800012e7983 */ /* 0x000ee20000300a00 */
[----:B----4-:R-:W-:-:S03]  /*c6600*/  IADD3.X R0, R37, UR7, RZ, P3, !PT ;  /* 0x0000000725007c10 */ /* 0x010fc60009ffe4ff */
[----:B------:R2:W-:Y:S04]  /*c6610*/  STL [R1+0x3c04], R2 ;  /* 0x003c040201007387 */ /* 0x0005e80000100800 */
[----:B------:R-:W4:Y:S04]  /*c6620*/  LDL.LU.64 R44, [R1+0x1f20] ;  /* 0x001f2000012c7983 */ /* 0x000f280000300a00 */
[----:B------:R1:W-:Y:S04]  /*c6630*/  STL [R1+0x3c08], R0 ;  /* 0x003c080001007387 */ /* 0x0003e80000100800 */
[----:B------:R-:W4:Y:S04]  /*c6640*/  LDL.LU.64 R42, [R1+0x1f18] ;  /* 0x001f1800012a7983 */ /* 0x000f280000300a00 */
[----:B------:R-:W4:Y:S01]  /*c6650*/  LDL.LU.64 R36, [R1+0x1f10] ;  /* 0x001f100001247983 */ /* 0x000f220000300a00 */
[----:B--2---:R-:W-:-:S05]  /*c6660*/  IADD3 R2, P0, R50, UR15, RZ ;  /* 0x0000000f32027c10 */ /* 0x004fca000ff1e0ff */
[----:B------:R2:W-:Y:S01]  /*c6670*/  STL [R1+0x1c6c], R2 ;  /* 0x001c6c0201007387 */ /* 0x0005e20000100800 */
[----:B---3--:R-:W-:-:S05]  /*c6680*/  IADD3 R16, P1, R48, UR15, RZ ;  /* 0x0000000f30107c10 */ /* 0x008fca000ff3e0ff */
[----:B------:R3:W-:Y:S01]  /*c6690*/  STL [R1+0x1c74], R16 ;  /* 0x001c741001007387 */ /* 0x0007e20000100800 */
[----:B-1----:R-:W-:Y:S02]  /*c66a0*/  IADD3 R0, P2, R40, UR15, RZ ;  /* 0x0000000f28007c10 */ /* 0x002fe4000ff5e0ff */
[----:B--2---:R-:W-:-:S03]  /*c66b0*/  IADD3 R2, P3, R38, UR15, RZ ;  /* 0x0000000f26027c10 */ /* 0x004fc6000ff7e0ff */
[----:B------:R1:W-:Y:S01]  /*c66c0*/  STL [R1+0x1c7c], R0 ;  /* 0x001c7c0001007387 */ /* 0x0003e20000100800 */
[----:B---3--:R-:W-:-:S03]  /*c66d0*/  IADD3.X R16, R51, UR7, RZ, P0, !PT ;  /* 0x0000000733107c10 */ /* 0x008fc600087fe4ff */
        /* <DEDUP_REMOVED lines=12> */
[----:B---3--:R-:W-:-:S05]  /*c67a0*/  IADD3 R2, P0, R46, UR15, RZ ;  /* 0x0000000f2e027c10 */ /* 0x008fca000ff1e0ff */
[----:B------:R3:W-:Y:S01]  /*c67b0*/  STL [R1+0x1c4c], R2 ;  /* 0x001c4c0201007387 */ /* 0x0007e20000100800 */
[----:B----4-:R-:W-:Y:S02]  /*c67c0*/  IADD3 R48, P1, R44, UR15, RZ ;  /* 0x0000000f2c307c10 */ /* 0x010fe4000ff3e0ff */
[----:B------:R-:W-:Y:S02]  /*c67d0*/  IADD3.X R46, R47, UR7, RZ, P0, !PT ;  /* 0x000000072f2e7c10 */ /* 0x000fe400087fe4ff */
[----:B-1----:R-:W-:Y:S01]  /*c67e0*/  IADD3 R0, P2, R42, UR15, RZ ;  /* 0x0000000f2a007c10 */ /* 0x002fe2000ff5e0ff */
[----:B------:R-:W-:Y:S01]  /*c67f0*/  STL [R1+0x1c54], R48 ;  /* 0x001c543001007387 */ /* 0x000fe20000100800 */
[----:B---3--:R-:W-:-:S03]  /*c6800*/  IADD3 R2, P3, R36, UR15, RZ ;  /* 0x0000000f24027c10 */ /* 0x008fc6000ff7e0ff */
        /* <DEDUP_REMOVED lines=8> */
[----:B------:R-:W3:Y:S01]  /*c6890*/  LDL.LU.64 R42, [R1+0x1f58] ;  /* 0x001f5800012a7983 */ /* 0x000ee20000300a00 */
[----:B-1----:R-:W-:-:S03]  /*c68a0*/  IADD3.X R0, R37, UR7, RZ, P3, !PT ;  /* 0x0000000725007c10 */ /* 0x002fc60009ffe4ff */
[----:B------:R-:W3:Y:S04]  /*c68b0*/  LDL.LU.64 R36, [R1+0x1f50] ;  /* 0x001f500001247983 */ /* 0x000ee80000300a00 */
[----:B------:R1:W-:Y:S01]  /*c68c0*/  STL [R1+0x1c60], R0 ;  /* 0x001c600001007387 */ /* 0x0003e20000100800 */
[----:B--2---:R-:W-:-:S05]  /*c68d0*/  IADD3 R46, P0, R40, UR15, RZ ;  /* 0x0000000f282e7c10 */ /* 0x004fca000ff1e0ff */
[----:B------:R2:W-:Y:S01]  /*c68e0*/  STL [R1+0x1c2c], R46 ;  /* 0x001c2c2e01007387 */ /* 0x0005e20000100800 */
[----:B----4-:R-:W-:Y:S02]  /*c68f0*/  IADD3 R2, P1, R38, UR15, RZ ;  /* 0x0000000f26027c10 */ /* 0x010fe4000ff3e0ff */
[----:B-1----:R-:W-:-:S03]  /*c6900*/  IADD3 R0, P2, R18, UR15, RZ ;  /* 0x0000000f12007c10 */ /* 0x002fc6000ff5e0ff */
[----:B------:R1:W-:Y:S01]  /*c6910*/  STL [R1+0x1c34], R2 ;  /* 0x001c340201007387 */ /* 0x0003e20000100800 */
[----:B--2---:R-:W-:-:S03]  /*c6920*/  IADD3 R46, P3, R16, UR15, RZ ;  /* 0x0000000f102e7c10 */ /* 0x004fc6000ff7e0ff */
[----:B------:R2:W-:Y:S01]  /*c6930*/  STL [R1+0x1c3c], R0 ;  /* 0x001c3c0001007387 */ /* 0x0005e20000100800 */
[----:B-1----:R-:W-:-:S03]  /*c6940*/  IADD3.X R2, R41, UR7, RZ, P0, !PT ;  /* 0x0000000729027c10 */ /* 0x002fc600087fe4ff */
[----:B------:R-:W-:Y:S04]  /*c6950*/  STL [R1+0x1c44], R46 ;  /* 0x001c442e01007387 */ /* 0x000fe80000100800 */
[----:B------:R-:W4:Y:S01]  /*c6960*/  LDL.LU.64 R50, [R1+0x1f68] ;  /* 0x001f680001327983 */ /* 0x000f220000300a00 */
[----:B--2---:R-:W-:-:S03]  /*c6970*/  IADD3.X R0, R39, UR7, RZ, P1, !PT ;  /* 0x0000000727007c10 */ /* 0x004fc60008ffe4ff */
[----:B------:R1:W-:Y:S04]  /*c6980*/  STL [R1+0x1c28], R2 ;  /* 0x001c280201007387 */ /* 0x0003e80000100800 */
[----:B------:R2:W-:Y:S04]  /*c6990*/  STL [R1+0x1c30], R0 ;  /* 0x001c300001007387 */ /* 0x0005e80000100800 */
[----:B------:R-:W4:Y:S01]  /*c69a0*/  LDL.LU.64 R48, [R1+0x1af8] ;  /* 0x001af80001307983 */ /* 0x000f220000300a00 */
[----:B-1----:R-:W-:Y:S01]  /*c69b0*/  IADD3.X R2, R19, UR7, RZ, P2, !PT ;  /* 0x0000000713027c10 */ /* 0x002fe200097fe4ff */
[C---:B------:R-:W-:Y:S02]  /*c69c0*/  HMMA.1688.F32.TF32 R8, R20.reuse, R130, R8 ;  /* 0x000000821408723c */ /* 0x040fe40000081008 */
[----:B------:R-:W-:Y:S04]  /*c69d0*/  LDS R18, [R3+UR14+0x32780] ;  /* 0x0327800e03127984 */ /* 0x000fe80008000800 */
[----:B------:R1:W-:Y:S04]  /*c69e0*/  STL [R1+0x1c38], R2 ;  /* 0x001c380201007387 */ /* 0x0003e80000100800 */
[----:B------:R-:W4:Y:S04]  /*c69f0*/  LDL.LU.64 R40, [R1+0x1af0] ;  /* 0x001af00001287983 */ /* 0x000f280000300a00 */
[----:B------:R-:W4:Y:S01]  /*c6a00*/  LDL.LU.64 R38, [R1+0x1ae8] ;  /* 0x001ae80001267983 */ /* 0x000f220000300a00 */
[----:B--2---:R-:W-:Y:S01]  /*c6a10*/  IADD3.X R0, R17, UR7, RZ, P3, !PT ;  /* 0x0000000711007c10 */ /* 0x004fe20009ffe4ff */
[C---:B------:R-:W-:Y:S02]  /*c6a20*/  HMMA.1688.F32.TF32 R4, R20.reuse, R138, R4 ;  /* 0x0000008a1404723c */ /* 0x040fe40000081004 */
[----:B------:R-:W-:Y:S04]  /*c6a30*/  LDS R17, [R252+UR14+0x30780] ;  /* 0x0307800efc117984 */ /* 0x000fe80008000800 */
[----:B------:R2:W-:Y:S01]  /*c6a40*/  STL [R1+0x1c40], R0 ;  /* 0x001c400001007387 */ /* 0x0005e20000100800 */
[----:B------:R-:W-:Y:S03]  /*c6a50*/  HMMA.1688.F32.TF32 R228, R20, R142, R228 ;  /* 0x0000008e14e4723c */ /* 0x000fe600000810e4 */
[----:B------:R-:W-:Y:S01]  /*c6a60*/  LDS R19, [R252+UR14+0x32780] ;  /* 0x0327800efc137984 */ /* 0x000fe20008000800 */
[----:B---3--:R-:W-:-:S05]  /*c6a70*/  IADD3 R16, P0, R44, UR15, RZ ;  /* 0x0000000f2c107c10 */ /* 0x008fca000ff1e0ff */
[----:B------:R-:W-:Y:S01]  /*c6a80*/  STL [R1+0x1c14], R16 ;  /* 0x001c141001007387 */ /* 0x000fe20000100800 */
[----:B------:R-:W-:Y:S03]  /*c6a90*/  HMMA.1688.F32.TF32 R224, R20, R146, R224 ;  /* 0x0000009214e0723c */ /* 0x000fe600000810e0 */
[----:B------:R-:W3:Y:S01]  /*c6aa0*/  LDS R16, [R3+UR14+0x30780] ;  /* 0x0307800e03107984 */ /* 0x000ee20008000800 */
[----:B-1----:R-:W-:Y:S02]  /*c6ab0*/  IADD3 R2, P1, R42, UR15, RZ ;  /* 0x0000000f2a027c10 */ /* 0x002fe4000ff3e0ff */
[----:B--2---:R-:W-:-:S03]  /*c6ac0*/  IADD3 R0, P2, R36, UR15, RZ ;  /* 0x0000000f24007c10 */ /* 0x004fc6000ff5e0ff */
[----:B------:R1:W-:Y:S04]  /*c6ad0*/  STL [R1+0x1c1c], R2 ;  /* 0x001c1c0201007387 */ /* 0x0003e80000100800 */
[----:B------:R2:W-:Y:S04]  /*c6ae0*/  STL [R1+0x1c24], R0 ;  /* 0x001c240001007387 */ /* 0x0005e80000100800 */
[----:B------:R-:W3:Y:S01]  /*c6af0*/  LDL.LU.64 R46, [R1+0x1b18] ;  /* 0x001b1800012e7983 */ /* 0x000ee20000300a00 */
[----:B-1----:R-:W-:Y:S02]  /*c6b00*/  IADD3.X R2, R43, UR7, RZ, P1, !PT ;  /* 0x000000072b027c10 */ /* 0x002fe40008ffe4ff */
[----:B--2---:R-:W-:-:S05]  /*c6b10*/  IADD3.X R0, R45, UR7, RZ, P0, !PT ;  /* 0x000000072d007c10 */ /* 0x004fca00087fe4ff */
[----:B------:R1:W-:Y:S04]  /*c6b20*/  STL [R1+0x1c10], R0 ;  /* 0x001c100001007387 */ /* 0x0003e80000100800 */
[----:B------:R4:W-:Y:S04]  /*c6b30*/  STL [R1+0x1c18], R2 ;  /* 0x001c180201007387 */ /* 0x0009e80000100800 */
[----:B------:R-:W2:Y:S01]  /*c6b40*/  LDL.LU.64 R44, [R1+0x1b10] ;  /* 0x001b1000012c7983 */ /* 0x000ea20000300a00 */
[----:B-1----:R-:W-:-:S03]  /*c6b50*/  IADD3.X R0, R37, UR7, RZ, P2, !PT ;  /* 0x0000000725007c10 */ /* 0x002fc600097fe4ff */
[----:B------:R-:W2:Y:S04]  /*c6b60*/  LDL.LU.64 R36, [R1+0x1b08] ;  /* 0x001b080001247983 */ /* 0x000ea80000300a00 */
[----:B------:R1:W-:Y:S04]  /*c6b70*/  STL [R1+0x1c20], R0 ;  /* 0x001c200001007387 */ /* 0x0003e80000100800 */
[----:B------:R-:W2:Y:S01]  /*c6b80*/  LDL.LU.64 R42, [R1+0x1b00] ;  /* 0x001b0000012a7983 */ /* 0x000ea20000300a00 */
[----:B----4-:R-:W-:-:S05]  /*c6b90*/  IADD3 R2, P0, R50, UR15, RZ ;  /* 0x0000000f32027c10 */ /* 0x010fca000ff1e0ff */
[----:B------:R4:W-:Y:S01]  /*c6ba0*/  STL [R1+0x1c0c], R2 ;  /* 0x001c0c0201007387 */ /* 0x0009e20000100800 */
[----:B------:R-:W-:Y:S02]  /*c6bb0*/  IADD3.X R50, R51, UR7, RZ, P0, !PT ;  /* 0x0000000733327c10 */ /* 0x000fe400087fe4ff */
[----:B------:R-:W-:-:S05]  /*c6bc0*/  IADD3 R52, P1, R48, UR15, RZ ;  /* 0x0000000f30347c10 */ /* 0x000fca000ff3e0ff */
[----:B------:R-:W-:Y:S01]  /*c6bd0*/  STL [R1+0x3bf0], R52 ;  /* 0x003bf03401007387 */ /* 0x000fe20000100800 */
[----:B-1----:R-:W-:Y:S02]  /*c6be0*/  IADD3 R0, P2, R40, UR15, RZ ;  /* 0x0000000f28007c10 */ /* 0x002fe4000ff5e0ff */
[----:B----4-:R-:W-:-:S03]  /*c6bf0*/  IADD3 R2, P3, R38, UR15, RZ ;  /* 0x0000000f26027c10 */ /* 0x010fc6000ff7e0ff */
[----:B------:R1:W-:Y:S04]  /*c6c00*/  STL [R1+0x3bf4], R0 ;  /* 0x003bf40001007387 */ /* 0x0003e80000100800 */
[----:B------:R4:W-:Y:S01]  /*c6c10*/  STL [R1+0x3bf8], R2 ;  /* 0x003bf80201007387 */ /* 0x0009e20000100800 */
[----:B-1----:R-:W-:-:S03]  /*c6c20*/  IADD3.X R0, R49, UR7, RZ, P1, !PT ;  /* 0x0000000731007c10 */ /* 0x002fc60008ffe4ff */
[----:B------:R1:W-:Y:S01]  /*c6c30*/  STL [R1+0x1c08], R50 ;  /* 0x001c083201007387 */ /* 0x0003e20000100800 */
[----:B----4-:R-:W-:-:S03]  /*c6c40*/  IADD3.X R2, R41, UR7, RZ, P2, !PT ;  /* 0x0000000729027c10 */ /* 0x010fc600097fe4ff */
[----:B-1----:R-:W4:Y:S04]  /*c6c50*/  LDL.LU.64 R50, [R1+0x1b38] ;  /* 0x001b380001327983 */ /* 0x002f280000300a00 */
[----:B------:R1:W-:Y:S04]  /*c6c60*/  STL [R1+0x3be4], R0 ;  /* 0x003be40001007387 */ /* 0x0003e80000100800 */
[----:B------:R3:W-:Y:S04]  /*c6c70*/  STL [R1+0x3be8], R2 ;  /* 0x003be80201007387 */ /* 0x0007e80000100800 */
[----:B------:R-:W4:Y:S01]  /*c6c80*/  LDL.LU.64 R40, [R1+0x1b30] ;  /* 0x001b300001287983 */ /* 0x000f220000300a00 */
[----:B-1----:R-:W-:-:S03]  /*c6c90*/  IADD3.X R0, R39, UR7, RZ, P3, !PT ;  /* 0x0000000727007c10 */ /* 0x002fc60009ffe4ff */
[----:B------:R-:W4:Y:S04]  /*c6ca0*/  LDL.LU.64 R38, [R1+0x1b28] ;  /* 0x001b280001267983 */ /* 0x000f280000300a00 */
[----:B------:R1:W-:Y:S04]  /*c6cb0*/  STL [R1+0x3bec], R0 ;  /* 0x003bec0001007387 */ /* 0x0003e80000100800 */
[----:B------:R-:W4:Y:S01]  /*c6cc0*/  LDL.LU.64 R48, [R1+0x1b20] ;  /* 0x001b200001307983 */ /* 0x000f220000300a00 */
[----:B---3--:R-:W-:-:S05]  /*c6cd0*/  IADD3 R2, P0, R46, UR15, RZ ;  /* 0x0000000f2e027c10 */ /* 0x008fca000ff1e0ff */
[----:B------:R3:W-:Y:S01]  /*c6ce0*/  STL [R1+0x3bd4], R2 ;  /* 0x003bd40201007387 */ /* 0x0007e20000100800 */
[----:B------:R-:W-:Y:S02]  /*c6cf0*/  IADD3.X R46, R47, UR7, RZ, P0, !PT ;  /* 0x000000072f2e7c10 */ /* 0x000fe400087fe4ff */
[----:B--2---:R-:W-:Y:S02]  /*c6d00*/  IADD3 R52, P1, R44, UR15, RZ ;  /* 0x0000000f2c347c10 */ /* 0x004fe4000ff3e0ff */
[----:B-1----:R-:W-:-:S03]  /*c6d10*/  IADD3 R0, P2, R36, UR15, RZ ;  /* 0x0000000f24007c10 */ /* 0x002fc6000ff5e0ff */
[----:B------:R-:W-:Y:S04]  /*c6d20*/  STL [R1+0x3bd8], R52 ;  /* 0x003bd83401007387 */ /* 0x000fe80000100800 */
[----:B------:R1:W-:Y:S01]  /*c6d30*/  STL [R1+0x3bdc], R0 ;  /* 0x003bdc0001007387 */ /* 0x0003e20000100800 */
[----:B---3--:R-:W-:-:S05]  /*c6d40*/  IADD3 R2, P3, R42, UR15, RZ ;  /* 0x0000000f2a027c10 */ /* 0x008fca000ff7e0ff */
[----:B------:R2:W-:Y:S01]  /*c6d50*/  STL [R1+0x3be0], R2 ;  /* 0x003be00201007387 */ /* 0x0005e20000100800 */
[----:B-1----:R-:W-:-:S03]  /*c6d60*/  IADD3.X R0, R45, UR7, RZ, P1, !PT ;  /* 0x000000072d007c10 */ /* 0x002fc60008ffe4ff */
[----:B------:R1:W-:Y:S01]  /*c6d70*/  STL [R1+0x3bc4], R46 ;  /* 0x003bc42e01007387 */ /* 0x0003e20000100800 */
[----:B--2---:R-:W-:-:S03]  /*c6d80*/  IADD3.X R2, R37, UR7, RZ, P2, !PT ;  /* 0x0000000725027c10 */ /* 0x004fc600097fe4ff */
[----:B------:R-:W2:Y:S04]  /*c6d90*/  LDL.LU.64 R36, [R1+0x1b58] ;  /* 0x001b580001247983 */ /* 0x000ea80000300a00 */
[----:B------:R3:W-:Y:S04]  /*c6da0*/  STL [R1+0x3bc8], R0 ;  /* 0x003bc80001007387 */ /* 0x0007e80000100800 */
[----:B------:R4:W-:Y:S04]  /*c6db0*/  STL [R1+0x3bcc], R2 ;  /* 0x003bcc0201007387 */ /* 0x0009e80000100800 */
[----:B-1----:R-:W2:Y:S01]  /*c6dc0*/  LDL.LU.64 R46, [R1+0x1b50] ;  /* 0x001b5000012e7983 */ /* 0x002ea20000300a00 */
[----:B---3--:R-:W-:-:S03]  /*c6dd0*/  IADD3.X R0, R43, UR7, RZ, P3, !PT ;  /* 0x000000072b007c10 */ /* 0x008fc60009ffe4ff */
[----:B------:R-:W3:Y:S04]  /*c6de0*/  LDL.LU.64 R44, [R1+0x1b48] ;  /* 0x001b4800012c7983 */ /* 0x000ee80000300a00 */
[----:B------:R1:W-:Y:S04]  /*c6df0*/  STL [R1+0x3bd0], R0 ;  /* 0x003bd00001007387 */ /* 0x0003e80000100800 */
[----:B------:R-:W3:Y:S01]  /*c6e00*/  LDL.LU.64 R42, [R1+0x1b40] ;  /* 0x001b4000012a7983 */ /* 0x000ee20000300a00 */
[----:B----4-:R-:W-:-:S05]  /*c6e10*/  IADD3 R52, P0, R50, UR15, RZ ;  /* 0x0000000f32347c10 */ /* 0x010fca000ff1e0ff */
[----:B------:R4:W-:Y:S01]  /*c6e20*/  STL [R1+0x3bb4], R52 ;  /* 0x003bb43401007387 */ /* 0x0009e20000100800 */
[----:B------:R-:W-:Y:S02]  /*c6e30*/  IADD3 R2, P1, R40, UR15, RZ ;  /* 0x0000000f28027c10 */ /* 0x000fe4000ff3e0ff */
[----:B-1----:R-:W-:-:S03]  /*c6e40*/  IADD3 R0, P2, R38, UR15, RZ ;  /* 0x0000000f26007c10 */ /* 0x002fc6000ff5e0ff */
[----:B------:R1:W-:Y:S01]  /*c6e50*/  STL [R1+0x3bb8], R2 ;  /* 0x003bb80201007387 */ /* 0x0003e20000100800 */
[----:B----4-:R-:W-:-:S03]  /*c6e60*/  IADD3 R52, P3, R48, UR15, RZ ;  /* 0x0000000f30347c10 */ /* 0x010fc6000ff7e0ff */
[----:B------:R4:W-:Y:S01]  /*c6e70*/  STL [R1+0x3bbc], R0 ;  /* 0x003bbc0001007387 */ /* 0x0009e20000100800 */
[----:B-1----:R-:W-:-:S03]  /*c6e80*/  IADD3.X R2, R51, UR7, RZ, P0, !PT ;  /* 0x0000000733027c10 */ /* 0x002fc600087fe4ff */
[----:B------:R-:W-:Y:S01]  /*c6e90*/  STL [R1+0x3bc0], R52 ;  /* 0x003bc03401007387 */ /* 0x000fe20000100800 */
[----:B----4-:R-:W-:-:S03]  /*c6ea0*/  IADD3.X R0, R41, UR7, RZ, P1, !PT ;  /* 0x0000000729007c10 */ /* 0x010fc60008ffe4ff */
[----:B------:R-:W4:Y:S04]  /*c6eb0*/  LDL.LU.64 R40, [R1+0x1b60] ;  /* 0x001b600001287983 */ /* 0x000f280000300a00 */
[----:B------:R1:W-:Y:S04]  /*c6ec0*/  STL [R1+0x3ba4], R2 ;  /* 0x003ba40201007387 */ /* 0x0003e80000100800 */
[----:B------:R1:W-:Y:S02]  /*c6ed0*/  STL [R1+0x3ba8], R0 ;  /* 0x003ba80001007387 */ /* 0x0003e40000100800 */
[----:B-1----:R-:W-:-:S02]  /*c6ee0*/  IADD3.X R2, R39, UR7, RZ, P2, !PT ;  /* 0x0000000727027c10 */ /* 0x002fc400097fe4ff */
[----:B------:R-:W4:Y:S01]  /*c6ef0*/  LDL.LU.64 R38, [R1+0x1f80] ;  /* 0x001f800001267983 */ /* 0x000f220000300a00 */
[----:B------:R-:W-:-:S03]  /*c6f00*/  IADD3.X R0, R49, UR7, RZ, P3, !PT ;  /* 0x0000000731007c10 */ /* 0x000fc60009ffe4ff */
[----:B------:R-:W-:Y:S04]  /*c6f10*/  STL [R1+0x3bac], R2 ;  /* 0x003bac0201007387 */ /* 0x000fe80000100800 */
[----:B------:R-:W4:Y:S04]  /*c6f20*/  LDL.LU.64 R50, [R1+0x1f78] ;  /* 0x001f780001327983 */ /* 0x000f280000300a00 */
[----:B------:R-:W4:Y:S04]  /*c6f30*/  LDL.LU.64 R48, [R1+0x1f70] ;  /* 0x001f700001307983 */ /* 0x000f280000300a00 */
[----:B------:R2:W-:Y:S01]  /*c6f40*/  STL [R1+0x3bb0], R0 ;  /* 0x003bb00001007387 */ /* 0x0005e20000100800 */
[C---:B------:R-:W-:Y:S06]  /*c6f50*/  HMMA.1688.F32.TF32 R220, R20.reuse, R150, R220 ;  /* 0x0000009614dc723c */ /* 0x040fec00000810dc */
[----:B------:R-:W-:Y:S01]  /*c6f60*/  HMMA.1688.F32.TF32 R216, R20, R154, R216 ;  /* 0x0000009a14d8723c */ /* 0x000fe200000810d8 */
[----:B--2---:R-:W-:-:S05]  /*c6f70*/  IADD3 R0, P0, R36, UR15, RZ ;  /* 0x0000000f24007c10 */ /* 0x004fca000ff1e0ff */
[C---:B------:R-:W-:Y:S01]  /*c6f80*/  HMMA.1688.F32.TF32 R212, R20.reuse, R158, R212 ;  /* 0x0000009e14d4723c */ /* 0x040fe200000810d4 */
[----:B------:R-:W-:Y:S01]  /*c6f90*/  IADD3 R2, P1, R46, UR15, RZ ;  /* 0x0000000f2e027c10 */ /* 0x000fe2000ff3e0ff */
[----:B------:R1:W-:Y:S04]  /*c6fa0*/  STL [R1+0x3b94], R0 ;  /* 0x003b940001007387 */ /* 0x0003e80000100800 */
[----:B------:R-:W-:Y:S01]  /*c6fb0*/  HMMA.1688.F32.TF32 R12, R20, R162, R12 ;  /* 0x000000a2140c723c */ /* 0x000fe2000008100c */
[----:B------:R2:W-:Y:S06]  /*c6fc0*/  STL [R1+0x3b98], R2 ;  /* 0x003b980201007387 */ /* 0x0005ec0000100800 */
[----:B---3--:R-:W-:-:S02]  /*c6fd0*/  IADD3 R20, P2, R44, UR15, RZ ;  /* 0x0000000f2c147c10 */ /* 0x008fc4000ff5e0ff */
[----:B-1----:R-:W-:Y:S02]  /*c6fe0*/  IADD3 R0, P3, R42, UR15, RZ ;  /* 0x0000000f2a007c10 */ /* 0x002fe4000ff7e0ff */
[----:B--2---:R-:W-:Y:S01]  /*c6ff0*/  IADD3.X R2, R37, UR7, RZ, P0, !PT ;  /* 0x0000000725027c10 */ /* 0x004fe200087fe4ff */
[----:B------:R-:W-:Y:S04]  /*c7000*/  STL [R1+0x3b9c], R20 ;  /* 0x003b9c1401007387 */ /* 0x000fe80000100800 */
[----:B------:R-:W2:Y:S04]  /*c7010*/  LDL.LU.64 R36, [R1+0x1fa0] ;  /* 0x001fa00001247983 */ /* 0x000ea80000300a00 */
[----:B------:R1:W-:Y:S04]  /*c7020*/  STL [R1+0x3ba0], R0 ;  /* 0x003ba00001007387 */ /* 0x0003e80000100800 */
[----:B------:R3:W-:Y:S01]  /*c7030*/  STL [R1+0x3b84], R2 ;  /* 0x003b840201007387 */ /* 0x0007e20000100800 */
[----:B-1----:R-:W-:-:S03]  /*c7040*/  IADD3.X R0, R47, UR7, RZ, P1, !PT ;  /* 0x000000072f007c10 */ /* 0x002fc60008ffe4ff */
[----:B------:R-:W2:Y:S01]  /*c7050*/  LDL.LU.64 R46, [R1+0x1f98] ;  /* 0x001f9800012e7983 */ /* 0x000ea20000300a00 */
[----:B---3--:R-:W-:-:S03]  /*c7060*/  IADD3.X R2, R45, UR7, RZ, P2, !PT ;  /* 0x000000072d027c10 */ /* 0x008fc600097fe4ff */
[----:B------:R1:W-:Y:S04]  /*c7070*/  STL [R1+0x3b88], R0 ;  /* 0x003b880001007387 */ /* 0x0003e80000100800 */
[----:B------:R-:W3:Y:S04]  /*c7080*/  LDL.LU.64 R44, [R1+0x1f90] ;  /* 0x001f9000012c7983 */ /* 0x000ee80000300a00 */
[----:B------:R-:W-:Y:S01]  /*c7090*/  STL [R1+0x3b8c], R2 ;  /* 0x003b8c0201007387 */ /* 0x000fe20000100800 */
[----:B-1----:R-:W-:-:S03]  /*c70a0*/  IADD3.X R0, R43, UR7, RZ, P3, !PT ;  /* 0x000000072b007c10 */ /* 0x002fc60009ffe4ff */
[----:B------:R-:W3:Y:S04]  /*c70b0*/  LDL.LU.64 R42, [R1+0x1f88] ;  /* 0x001f8800012a7983 */ /* 0x000ee80000300a00 */
[----:B------:R4:W-:Y:S02]  /*c70c0*/  STL [R1+0x3b90], R0 ;  /* 0x003b900001007387 */ /* 0x0009e40000100800 */
[----:B----4-:R-:W-:-:S05]  /*c70d0*/  IADD3 R0, P0, R40, UR15, RZ ;  /* 0x0000000f28007c10 */ /* 0x010fca000ff1e0ff */
[----:B------:R1:W-:Y:S01]  /*c70e0*/  STL [R1+0x3b80], R0 ;  /* 0x003b800001007387 */ /* 0x0003e20000100800 */
[----:B------:R-:W-:-:S05]  /*c70f0*/  IADD3 R2, P1, R38, UR15, RZ ;  /* 0x0000000f26027c10 */ /* 0x000fca000ff3e0ff */
[----:B------:R4:W-:Y:S01]  /*c7100*/  STL [R1+0x1bf4], R2 ;  /* 0x001bf40201007387 */ /* 0x0009e20000100800 */
[----:B------:R-:W-:Y:S02]  /*c7110*/  IADD3 R20, P2, R50, UR15, RZ ;  /* 0x0000000f32147c10 */ /* 0x000fe4000ff5e0ff */
[----:B-1----:R-:W-:-:S03]  /*c7120*/  IADD3 R0, P3, R48, UR15, RZ ;  /* 0x0000000f30007c10 */ /* 0x002fc6000ff7e0ff */
        /* <DEDUP_REMOVED lines=8> */
[----:B------:R1:W-:Y:S04]  /*c71b0*/  STL [R1+0x1bf0], R0 ;  /* 0x001bf00001007387 */ /* 0x0003e80000100800 */
[----:B------:R-:W4:Y:S04]  /*c71c0*/  LDL.LU.64 R22, [R1+0x1fb0] ;  /* 0x001fb00001167983 */ /* 0x000f280000300a00 */
[----:B------:R-:W-:Y:S04]  /*c71d0*/  STL [R1+0x1bf8], R2 ;  /* 0x001bf80201007387 */ /* 0x000fe80000100800 */
[----:B------:R-:W4:Y:S01]  /*c71e0*/  LDL.LU.64 R20, [R1+0x1fa8] ;  /* 0x001fa80001147983 */ /* 0x000f220000300a00 */
[----:B-1----:R-:W-:-:S05]  /*c71f0*/  IADD3.X R0, R49, UR7, RZ, P3, !PT ;  /* 0x0000000731007c10 */ /* 0x002fca0009ffe4ff */
[----:B------:R2:W-:Y:S02]  /*c7200*/  STL [R1+0x1c00], R0 ;  /* 0x001c000001007387 */ /* 0x0005e40000100800 */
[----:B--2---:R-:W-:Y:S02]  /*c7210*/  IADD3 R0, P0, R36, UR15, RZ ;  /* 0x0000000f24007c10 */ /* 0x004fe4000ff1e0ff */
[----:B------:R-:W-:-:S03]  /*c7220*/  IADD3 R2, P1, R46, UR15, RZ ;  /* 0x0000000f2e027c10 */ /* 0x000fc6000ff3e0ff */
[----:B------:R1:W-:Y:S01]  /*c7230*/  STL [R1+0x1bd4], R0 ;  /* 0x001bd40001007387 */ /* 0x0003e20000100800 */
[----:B---3--:R-:W-:-:S03]  /*c7240*/  IADD3 R48, P2, R44, UR15, RZ ;  /* 0x0000000f2c307c10 */ /* 0x008fc6000ff5e0ff */
[----:B------:R2:W-:Y:S04]  /*c7250*/  STL [R1+0x1bdc], R2 ;  /* 0x001bdc0201007387 */ /* 0x0005e80000100800 */
[----:B------:R3:W-:Y:S01]  /*c7260*/  STL [R1+0x1be4], R48 ;  /* 0x001be43001007387 */ /* 0x0007e20000100800 */
[----:B-1----:R-:W-:Y:S02]  /*c7270*/  IADD3 R0, P3, R42, UR15, RZ ;  /* 0x0000000f2a007c10 */ /* 0x002fe4000ff7e0ff */
[----:B--2---:R-:W-:Y:S02]  /*c7280*/  IADD3.X R2, R37, UR7, RZ, P0, !PT ;  /* 0x0000000725027c10 */ /* 0x004fe400087fe4ff */
[----:B------:R-:W2:Y:S04]  /*c7290*/  LDL.LU.64 R36, [R1+0x1fd8] ;  /* 0x001fd80001247983 */ /* 0x000ea80000300a00 */
[----:B------:R1:W-:Y:S04]  /*c72a0*/  STL [R1+0x1bec], R0 ;  /* 0x001bec0001007387 */ /* 0x0003e80000100800 */
[----:B------:R1:W-:Y:S04]  /*c72b0*/  STL [R1+0x1bd0], R2 ;  /* 0x001bd00201007387 */ /* 0x0003e80000100800 */
[----:B---3--:R-:W3:Y:S01]  /*c72c0*/  LDL.LU.64 R48, [R1+0x1fd0] ;  /* 0x001fd00001307983 */ /* 0x008ee20000300a00 */
[----:B-1----:R-:W-:-:S05]  /*c72d0*/  IADD3.X R0, R47, UR7, RZ, P1, !PT ;  /* 0x000000072f007c10 */ /* 0x002fca0008ffe4ff */
[----:B------:R1:W-:Y:S01]  /*c72e0*/  STL [R1+0x1bd8], R0 ;  /* 0x001bd80001007387 */ /* 0x0003e20000100800 */
[----:B------:R-:W-:-:S03]  /*c72f0*/  IADD3.X R2, R45, UR7, RZ, P2, !PT ;  /* 0x000000072d027c10 */ /* 0x000fc600097fe4ff */
[----:B------:R-:W3:Y:S01]  /*c7300*/  LDL.LU.64 R50, [R1+0x1fc8] ;  /* 0x001fc80001327983 */ /* 0x000ee20000300a00 */
[----:B-1----:R-:W-:-:S03]  /*c7310*/  IADD3.X R0, R43, UR7, RZ, P3, !PT ;  /* 0x000000072b007c10 */ /* 0x002fc60009ffe4ff */
[----:B------:R-:W-:Y:S04]  /*c7320*/  STL [R1+0x1be0], R2 ;  /* 0x001be00201007387 */ /* 0x000fe80000100800 */
[----:B------:R-:W3:Y:S04]  /*c7330*/  LDL.LU.64 R46, [R1+0x1fe8] ;  /* 0x001fe800012e7983 */ /* 0x000ee80000300a00 */
[----:B------:R4:W-:Y:S02]  /*c7340*/  STL [R1+0x1be8], R0 ;  /* 0x001be80001007387 */ /* 0x0009e40000100800 */
[----:B----4-:R-:W-:-:S05]  /*c7350*/  IADD3 R0, P0, R40, UR15, RZ ;  /* 0x0000000f28007c10 */ /* 0x010fca000ff1e0ff */
[----:B------:R1:W-:Y:S01]  /*c7360*/  STL [R1+0x1bb4], R0 ;  /* 0x001bb40001007387 */ /* 0x0003e20000100800 */
[----:B------:R-:W-:Y:S02]  /*c7370*/  IADD3 R2, P1, R38, UR15, RZ ;  /* 0x0000000f26027c10 */ /* 0x000fe4000ff3e0ff */
[----:B------:R-:W-:-:S03]  /*c7380*/  IADD3 R42, P2, R22, UR15, RZ ;  /* 0x0000000f162a7c10 */ /* 0x000fc6000ff5e0ff */
[----:B------:R4:W-:Y:S04]  /*c7390*/  STL [R1+0x1bbc], R2 ;  /* 0x001bbc0201007387 */ /* 0x0009e80000100800 */
[----:B------:R4:W-:Y:S01]  /*c73a0*/  STL [R1+0x1bc4], R42 ;  /* 0x001bc42a01007387 */ /* 0x0009e20000100800 */
[----:B-1----:R-:W-:-:S03]  /*c73b0*/  IADD3 R0, P3, R20, UR15, RZ ;  /* 0x0000000f14007c10 */ /* 0x002fc6000ff7e0ff */
[----:B------:R-:W3:Y:S01]  /*c73c0*/  LDL.LU.64 R44, [R1+0x1fe0] ;  /* 0x001fe000012c7983 */ /* 0x000ee20000300a00 */
[----:B----4-:R-:W-:-:S03]  /*c73d0*/  IADD3.X R2, R41, UR7, RZ, P0, !PT ;  /* 0x0000000729027c10 */ /* 0x010fc600087fe4ff */
[----:B------:R1:W-:Y:S04]  /*c73e0*/  STL [R1+0x1bcc], R0 ;  /* 0x001bcc0001007387 */ /* 0x0003e80000100800 */
[----:B------:R4:W-:Y:S04]  /*c73f0*/  STL [R1+0x1bb0], R2 ;  /* 0x001bb00201007387 */ /* 0x0009e80000100800 */
[----:B------:R-:W3:Y:S01]  /*c7400*/  LDL.LU.64 R42, [R1+0x1b70] ;  /* 0x001b7000012a7983 */ /* 0x000ee20000300a00 */
[----:B-1----:R-:W-:Y:S01]  /*c7410*/  IADD3.X R0, R39, UR7, RZ, P1, !PT ;  /* 0x0000000727007c10 */ /* 0x002fe20008ffe4ff */
[C---:B------:R-:W-:Y:S02]  /*c7420*/  HMMA.1688.F32.TF32 R8, R16.reuse, R164, R8 ;  /* 0x000000a41008723c */ /* 0x040fe40000081008 */
[----:B------:R-:W-:Y:S04]  /*c7430*/  LDS R22, [R3+UR14+0x36780] ;  /* 0x0367800e03167984 */ /* 0x000fe80008000800 */
[----:B------:R1:W-:Y:S04]  /*c7440*/  STL [R1+0x1bb8], R0 ;  /* 0x001bb80001007387 */ /* 0x0003e80000100800 */
[----:B------:R-:W3:Y:S01]  /*c7450*/  LDL.LU.64 R40, [R1+0x1b68] ;  /* 0x001b680001287983 */ /* 0x000ee20000300a00 */
[----:B----4-:R-:W-:Y:S01]  /*c7460*/  IADD3.X R2, R23, UR7, RZ, P2, !PT ;  /* 0x0000000717027c10 */ /* 0x010fe200097fe4ff */
[----:B------:R-:W-:Y:S02]  /*c7470*/  HMMA.1688.F32.TF32 R4, R16, R168, R4 ;  /* 0x000000a81004723c */ /* 0x000fe40000081004 */
[----:B------:R-:W-:Y:S01]  /*c7480*/  LDS R23, [R252+UR14+0x36780] ;  /* 0x0367800efc177984 */ /* 0x000fe20008000800 */
[----:B-1----:R-:W-:-:S03]  /*c7490*/  IADD3.X R0, R21, UR7, RZ, P3, !PT ;  /* 0x0000000715007c10 */ /* 0x002fc60009ffe4ff */
[----:B------:R3:W-:Y:S04]  /*c74a0*/  STL [R1+0x1bc0], R2 ;  /* 0x001bc00201007387 */ /* 0x0007e80000100800 */
[----:B------:R-:W4:Y:S01]  /*c74b0*/  LDL.LU.64 R38, [R1+0x1d10] ;  /* 0x001d100001267983 */ /* 0x000f220000300a00 */
[----:B--2---:R-:W-:-:S03]  /*c74c0*/  IADD3 R20, P0, R36, UR15, RZ ;  /* 0x0000000f24147c10 */ /* 0x004fc6000ff1e0ff */
[----:B------:R1:W-:Y:S04]  /*c74d0*/  STL [R1+0x1bc8], R0 ;  /* 0x001bc80001007387 */ /* 0x0003e80000100800 */
[----:B------:R-:W-:Y:S01]  /*c74e0*/  STL [R1+0x1b9c], R20 ;  /* 0x001b9c1401007387 */ /* 0x000fe20000100800 */
[C---:B------:R-:W-:Y:S03]  /*c74f0*/  HMMA.1688.F32.TF32 R228, R16.reuse, R172, R228 ;  /* 0x000000ac10e4723c */ /* 0x040fe600000810e4 */
[----:B------:R-:W-:Y:S01]  /*c7500*/  LDS R20, [R3+UR14+0x34780] ;  /* 0x0347800e03147984 */ /* 0x000fe20008000800 */
[----:B---3--:R-:W-:Y:S02]  /*c7510*/  IADD3 R2, P1, R48, UR15, RZ ;  /* 0x0000000f30027c10 */ /* 0x008fe4000ff3e0ff */
[----:B------:R-:W-:Y:S01]  /*c7520*/  HMMA.1688.F32.TF32 R224, R16, R176, R224 ;  /* 0x000000b010e0723c */ /* 0x000fe200000810e0 */
[----:B------:R-:W2:Y:S04]  /*c7530*/  LDS R21, [R252+UR14+0x34780] ;  /* 0x0347800efc157984 */ /* 0x000ea80008000800 */
[----:B------:R3:W-:Y:S01]  /*c7540*/  STL [R1+0x1ba4], R2 ;  /* 0x001ba40201007387 */ /* 0x0007e20000100800 */
[----:B-1----:R-:W-:-:S05]  /*c7550*/  IADD3 R0, P2, R50, UR15, RZ ;  /* 0x0000000f32007c10 */ /* 0x002fca000ff5e0ff */
[----:B------:R1:W-:Y:S01]  /*c7560*/  STL [R1+0x1bac], R0 ;  /* 0x001bac0001007387 */ /* 0x0003e20000100800 */
[----:B---3--:R-:W-:Y:S02]  /*c7570*/  IADD3.X R2, R49, UR7, RZ, P1, !PT ;  /* 0x0000000731027c10 */ /* 0x008fe40008ffe4ff */
[----:B-1----:R-:W-:Y:S02]  /*c7580*/  IADD3.X R0, R37, UR7, RZ, P0, !PT ;  /* 0x0000000725007c10 */ /* 0x002fe400087fe4ff */
[----:B------:R-:W3:Y:S04]  /*c7590*/  LDL.LU.64 R36, [R1+0x1d08] ;  /* 0x001d080001247983 */ /* 0x000ee80000300a00 */
[----:B------:R1:W-:Y:S04]  /*c75a0*/  STL [R1+0x1b98], R0 ;  /* 0x001b980001007387 */ /* 0x0003e80000100800 */
[----:B------:R-:W2:Y:S04]  /*c75b0*/  LDL.LU.64 R48, [R1+0x1b80] ;  /* 0x001b800001307983 */ /* 0x000ea80000300a00 */
[----:B------:R-:W-:Y:S01]  /*c75c0*/  STL [R1+0x1ba0], R2 ;  /* 0x001ba00201007387 */ /* 0x000fe20000100800 */
[----:B-1----:R-:W-:-:S03]  /*c75d0*/  IADD3.X R0, R51, UR7, RZ, P2, !PT ;  /* 0x0000000733007c10 */ /* 0x002fc600097fe4ff */
[----:B------:R-:W2:Y:S04]  /*c75e0*/  LDL.LU.64 R52, [R1+0x1b78] ;  /* 0x001b780001347983 */ /* 0x000ea80000300a00 */
[----:B------:R1:W-:Y:S02]  /*c75f0*/  STL [R1+0x1ba8], R0 ;  /* 0x001ba80001007387 */ /* 0x0003e40000100800 */
[----:B-1----:R-:W-:-:S05]  /*c7600*/  IADD3 R0, P0, R46, UR15, RZ ;  /* 0x0000000f2e007c10 */ /* 0x002fca000ff1e0ff */
[----:B------:R-:W-:Y:S01]  /*c7610*/  STL [R1+0x1b8c], R0 ;  /* 0x001b8c0001007387 */ /* 0x000fe20000100800 */
[----:B------:R-:W-:-:S05]  /*c7620*/  IADD3 R2, P1, R44, UR15, RZ ;  /* 0x0000000f2c027c10 */ /* 0x000fca000ff3e0ff */
[----:B------:R1:W-:Y:S01]  /*c7630*/  STL [R1+0x1b94], R2 ;  /* 0x001b940201007387 */ /* 0x0003e20000100800 */
[----:B------:R-:W-:Y:S02]  /*c7640*/  IADD3 R50, P2, R42, UR15, RZ ;  /* 0x0000000f2a327c10 */ /* 0x000fe4000ff5e0ff */
[----:B-1----:R-:W-:-:S03]  /*c7650*/  IADD3.X R2, R47, UR7, RZ, P0, !PT ;  /* 0x000000072f027c10 */ /* 0x002fc600087fe4ff */
[----:B------:R-:W-:Y:S04]  /*c7660*/  STL [R1+0x3b74], R50 ;  /* 0x003b743201007387 */ /* 0x000fe80000100800 */
[----:B------:R-:W2:Y:S01]  /*c7670*/  LDL.LU.64 R46, [R1+0x1d30] ;  /* 0x001d3000012e7983 */ /* 0x000ea20000300a00 */
[----:B------:R-:W-:-:S05]  /*c7680*/  IADD3 R0, P3, R40, UR15, RZ ;  /* 0x0000000f28007c10 */ /* 0x000fca000ff7e0ff */
[----:B------:R1:W-:Y:S04]  /*c7690*/  STL [R1+0x3b78], R0 ;  /* 0x003b780001007387 */ /* 0x0003e80000100800 */
[----:B------:R4:W-:Y:S01]  /*c76a0*/  STL [R1+0x1b88], R2 ;  /* 0x001b880201007387 */ /* 0x0009e20000100800 */
[----:B-1----:R-:W-:-:S03]  /*c76b0*/  IADD3.X R0, R45, UR7, RZ, P1, !PT ;  /* 0x000000072d007c10 */ /* 0x002fc60008ffe4ff */
[----:B------:R-:W2:Y:S01]  /*c76c0*/  LDL.LU.64 R44, [R1+0x1d28] ;  /* 0x001d2800012c7983 */ /* 0x000ea20000300a00 */
[----:B----4-:R-:W-:-:S03]  /*c76d0*/  IADD3.X R2, R43, UR7, RZ, P2, !PT ;  /* 0x000000072b027c10 */ /* 0x010fc600097fe4ff */
[----:B------:R1:W-:Y:S04]  /*c76e0*/  STL [R1+0x1b90], R0 ;  /* 0x001b900001007387 */ /* 0x0003e80000100800 */
[----:B------:R-:W4:Y:S04]  /*c76f0*/  LDL.LU.64 R42, [R1+0x1d20] ;  /* 0x001d2000012a7983 */ /* 0x000f280000300a00 */
[----:B------:R1:W-:Y:S02]  /*c7700*/  STL [R1+0x3b6c], R2 ;  /* 0x003b6c0201007387 */ /* 0x0003e40000100800 */
[----:B-1----:R-:W-:-:S02]  /*c7710*/  IADD3.X R0, R41, UR7, RZ, P3, !PT ;  /* 0x0000000729007c10 */ /* 0x002fc40009ffe4ff */
[----:B------:R-:W4:Y:S04]  /*c7720*/  LDL.LU.64 R40, [R1+0x1d18] ;  /* 0x001d180001287983 */ /* 0x000f280000300a00 */
[----:B------:R3:W-:Y:S01]  /*c7730*/  STL [R1+0x3b70], R0 ;  /* 0x003b700001007387 */ /* 0x0007e20000100800 */
[----:B------:R-:W-:-:S05]  /*c7740*/  IADD3 R2, P0, R38, UR15, RZ ;  /* 0x0000000f26027c10 */ /* 0x000fca000ff1e0ff */
[----:B------:R1:W-:Y:S01]  /*c7750*/  STL [R1+0x1d10], R2 ;  /* 0x001d100201007387 */ /* 0x0003e20000100800 */
[----:B---3--:R-:W-:Y:S02]  /*c7760*/  IADD3 R0, P1, R36, UR15, RZ ;  /* 0x0000000f24007c10 */ /* 0x008fe4000ff3e0ff */
[----:B--2---:R-:W-:-:S03]  /*c7770*/  IADD3 R50, P2, R48, UR15, RZ ;  /* 0x0000000f30327c10 */ /* 0x004fc6000ff5e0ff */
[----:B------:R2:W-:Y:S04]  /*c7780*/  STL [R1+0x3b60], R0 ;  /* 0x003b600001007387 */ /* 0x0005e80000100800 */
[----:B------:R-:W-:Y:S01]  /*c7790*/  STL [R1+0x3b64], R50 ;  /* 0x003b643201007387 */ /* 0x000fe20000100800 */
[----:B-1----:R-:W-:Y:S02]  /*c77a0*/  IADD3 R2, P3, R52, UR15, RZ ;  /* 0x0000000f34027c10 */ /* 0x002fe4000ff7e0ff */
[----:B--2---:R-:W-:Y:S02]  /*c77b0*/  IADD3.X R0, R39, UR7, RZ, P0, !PT ;  /* 0x0000000727007c10 */ /* 0x004fe400087fe4ff */
[----:B------:R-:W2:Y:S04]  /*c77c0*/  LDL.LU.64 R38, [R1+0x1d50] ;  /* 0x001d500001267983 */ /* 0x000ea80000300a00 */
[----:B------:R1:W-:Y:S04]  /*c77d0*/  STL [R1+0x3b68], R2 ;  /* 0x003b680201007387 */ /* 0x0003e80000100800 */
[----:B------:R3:W-:Y:S01]  /*c77e0*/  STL [R1+0x1d08], R0 ;  /* 0x001d080001007387 */ /* 0x0007e20000100800 */
[----:B-1----:R-:W-:-:S03]  /*c77f0*/  IADD3.X R2, R37, UR7, RZ, P1, !PT ;  /* 0x0000000725027c10 */ /* 0x002fc60008ffe4ff */
[----:B------:R-:W2:Y:S01]  /*c7800*/  LDL.LU.64 R36, [R1+0x1d48] ;  /* 0x001d480001247983 */ /* 0x000ea20000300a00 */
[----:B---3--:R-:W-:-:S03]  /*c7810*/  IADD3.X R0, R49, UR7, RZ, P2, !PT ;  /* 0x0000000731007c10 */ /* 0x008fc600097fe4ff */
[----:B------:R-:W-:Y:S04]  /*c7820*/  STL [R1+0x1d0c], R2 ;  /* 0x001d0c0201007387 */ /* 0x000fe80000100800 */
[----:B------:R-:W3:Y:S04]  /*c7830*/  LDL.LU.64 R50, [R1+0x1d40] ;  /* 0x001d400001327983 */ /* 0x000ee80000300a00 */
[----:B------:R-:W3:Y:S04]  /*c7840*/  LDL.LU.64 R48, [R1+0x1d38] ;  /* 0x001d380001307983 */ /* 0x000ee80000300a00 */
[----:B------:R1:W-:Y:S04]  /*c7850*/  STL [R1+0x3b58], R0 ;  /* 0x003b580001007387 */ /* 0x0003e80000100800 */
[----:B------:R-:W3:Y:S01]  /*c7860*/  LDL.LU.64 R54, [R1+0x1d60] ;  /* 0x001d600001367983 */ /* 0x000ee20000300a00 */
[----:B-1----:R-:W-:-:S05]  /*c7870*/  IADD3.X R0, R53, UR7, RZ, P3, !PT ;  /* 0x0000000735007c10 */ /* 0x002fca0009ffe4ff */
[----:B------:R1:W-:Y:S02]  /*c7880*/  STL [R1+0x3b5c], R0 ;  /* 0x003b5c0001007387 */ /* 0x0003e40000100800 */
[----:B-1----:R-:W-:-:S05]  /*c7890*/  IADD3 R0, P0, R46, UR15, RZ ;  /* 0x0000000f2e007c10 */ /* 0x002fca000ff1e0ff */
[----:B------:R-:W-:Y:S01]  /*c78a0*/  STL [R1+0x1d30], R0 ;  /* 0x001d300001007387 */ /* 0x000fe20000100800 */
[----:B------:R-:W-:-:S05]  /*c78b0*/  IADD3 R2, P1, R44, UR15, RZ ;  /* 0x0000000f2c027c10 */ /* 0x000fca000ff3e0ff */
[----:B------:R1:W-:Y:S01]  /*c78c0*/  STL [R1+0x1d28], R2 ;  /* 0x001d280201007387 */ /* 0x0003e20000100800 */
[----:B----4-:R-:W-:-:S05]  /*c78d0*/  IADD3 R52, P2, R42, UR15, RZ ;  /* 0x0000000f2a347c10 */ /* 0x010fca000ff5e0ff */
[----:B------:R4:W-:Y:S01]  /*c78e0*/  STL [R1+0x3b50], R52 ;  /* 0x003b503401007387 */ /* 0x0009e20000100800 */
[----:B-1----:R-:W-:Y:S02]  /*c78f0*/  IADD3.X R2, R47, UR7, RZ, P0, !PT ;  /* 0x000000072f027c10 */ /* 0x002fe400087fe4ff */
[----:B------:R-:W-:Y:S01]  /*c7900*/  IADD3 R0, P3, R40, UR15, RZ ;  /* 0x0000000f28007c10 */ /* 0x000fe2000ff7e0ff */
[----:B----4-:R-:W4:Y:S04]  /*c7910*/  LDL.LU.64 R52, [R1+0x1d58] ;  /* 0x001d580001347983 */ /* 0x010f280000300a00 */
[----:B------:R1:W-:Y:S04]  /*c7920*/  STL [R1+0x3b54], R0 ;  /* 0x003b540001007387 */ /* 0x0003e80000100800 */
[----:B------:R1:W-:Y:S04]  /*c7930*/  STL [R1+0x1d18], R2 ;  /* 0x001d180201007387 */ /* 0x0003e80000100800 */
[----:B------:R-:W4:Y:S01]  /*c7940*/  LDL.LU.64 R46, [R1+0x1ff8] ;  /* 0x001ff800012e7983 */ /* 0x000f220000300a00 */
[----:B-1----:R-:W-:-:S03]  /*c7950*/  IADD3.X R0, R45, UR7, RZ, P1, !PT ;  /* 0x000000072d007c10 */ /* 0x002fc60008ffe4ff */
[----:B------:R-:W4:Y:S01]  /*c7960*/  LDL.LU.64 R44, [R1+0x1ff0] ;  /* 0x001ff000012c7983 */ /* 0x000f220000300a00 */
[----:B------:R-:W-:-:S03]  /*c7970*/  IADD3.X R2, R43, UR7, RZ, P2, !PT ;  /* 0x000000072b027c10 */ /* 0x000fc600097fe4ff */
[----:B------:R1:W-:Y:S04]  /*c7980*/  STL [R1+0x1d20], R0 ;  /* 0x001d200001007387 */ /* 0x0003e80000100800 */
[----:B------:R-:W4:Y:S01]  /*c7990*/  LDL.LU.64 R42, [R1+0x2018] ;  /* 0x00201800012a7983 */ /* 0x000f220000300a00 */
[----:B-1----:R-:W-:-:S03]  /*c79a0*/  IADD3.X R0, R41, UR7, RZ, P3, !PT ;  /* 0x0000000729007c10 */ /* 0x002fc60009ffe4ff */
[----:B------:R-:W-:Y:S04]  /*c79b0*/  STL [R1+0x1d24], R2 ;  /* 0x001d240201007387 */ /* 0x000fe80000100800 */
[----:B------:R-:W4:Y:S04]  /*c79c0*/  LDL.LU.64 R40, [R1+0x2010] ;  /* 0x0020100001287983 */ /* 0x000f280000300a00 */
[----:B------:R2:W-:Y:S01]  /*c79d0*/  STL [R1+0x1d1c], R0 ;  /* 0x001d1c0001007387 */ /* 0x0005e20000100800 */
[C---:B------:R-:W-:Y:S06]  /*c79e0*/  HMMA.1688.F32.TF32 R220, R16.reuse, R180, R220 ;  /* 0x000000b410dc723c */ /* 0x040fec00000810dc */
[----:B------:R-:W-:Y:S01]  /*c79f0*/  HMMA.1688.F32.TF32 R216, R16, R184, R216 ;  /* 0x000000b810d8723c */ /* 0x000fe200000810d8 */
[----:B--2---:R-:W-:-:S02]  /*c7a00*/  IADD3 R0, P0, R38, UR15, RZ ;  /* 0x0000000f26007c10 */ /* 0x004fc4000ff1e0ff */
[----:B------:R-:W-:-:S03]  /*c7a10*/  IADD3 R2, P1, R36, UR15, RZ ;  /* 0x0000000f24027c10 */ /* 0x000fc6000ff3e0ff */
[C---:B------:R-:W-:Y:S01]  /*c7a20*/  HMMA.1688.F32.TF32 R212, R16.reuse, R188, R212 ;  /* 0x000000bc10d4723c */ /* 0x040fe200000810d4 */
[----:B------:R1:W-:Y:S05]  /*c7a30*/  STL [R1+0x1d50], R0 ;  /* 0x001d500001007387 */ /* 0x0003ea0000100800 */
        /* <DEDUP_REMOVED lines=14> */
[----:B------:R1:W-:Y:S02]  /*c7b20*/  STL [R1+0x1d44], R2 ;  /* 0x001d440201007387 */ /* 0x0003e40000100800 */
[----:B-1----:R-:W-:-:S02]  /*c7b30*/  IADD3.X R0, R49, UR7, RZ, P3, !PT ;  /* 0x0000000731007c10 */ /* 0x002fc40009ffe4ff */
[----:B------:R-:W3:Y:S04]  /*c7b40*/  LDL.LU.64 R48, [R1+0x2030] ;  /* 0x0020300001307983 */ /* 0x000ee80000300a00 */
[----:B------:R4:W-:Y:S01]  /*c7b50*/  STL [R1+0x1d3c], R0 ;  /* 0x001d3c0001007387 */ /* 0x0009e20000100800 */
[----:B------:R-:W-:-:S05]  /*c7b60*/  IADD3 R2, P0, R54, UR15, RZ ;  /* 0x0000000f36027c10 */ /* 0x000fca000ff1e0ff */
[----:B------:R1:W-:Y:S01]  /*c7b70*/  STL [R1+0x1d60], R2 ;  /* 0x001d600201007387 */ /* 0x0003e20000100800 */
[----:B----4-:R-:W-:-:S05]  /*c7b80*/  IADD3 R0, P1, R52, UR15, RZ ;  /* 0x0000000f34007c10 */ /* 0x010fca000ff3e0ff */
[----:B------:R-:W-:Y:S01]  /*c7b90*/  STL [R1+0x3b44], R0 ;  /* 0x003b440001007387 */ /* 0x000fe20000100800 */
[----:B------:R-:W-:Y:S02]  /*c7ba0*/  IADD3 R16, P2, R46, UR15, RZ ;  /* 0x0000000f2e107c10 */ /* 0x000fe4000ff5e0ff */
[----:B-1----:R-:W-:-:S03]  /*c7bb0*/  IADD3 R2, P3, R44, UR15, RZ ;  /* 0x0000000f2c027c10 */ /* 0x002fc6000ff7e0ff */
[----:B------:R1:W-:Y:S04]  /*c7bc0*/  STL [R1+0x1b7c], R16 ;  /* 0x001b7c1001007387 */ /* 0x0003e80000100800 */
[----:B------:R-:W4:Y:S04]  /*c7bd0*/  LDL.LU.64 R18, [R1+0x2028] ;  /* 0x0020280001127983 */ /* 0x000f280000300a00 */
[----:B------:R1:W-:Y:S04]  /*c7be0*/  STL [R1+0x1b84], R2 ;  /* 0x001b840201007387 */ /* 0x0003e80000100800 */
[----:B-1----:R-:W4:Y:S01]  /*c7bf0*/  LDL.LU.64 R16, [R1+0x2020] ;  /* 0x0020200001107983 */ /* 0x002f220000300a00 */
[----:B------:R-:W-:-:S02]  /*c7c00*/  IADD3.X R0, R55, UR7, RZ, P0, !PT ;  /* 0x0000000737007c10 */ /* 0x000fc400087fe4ff */
[----:B------:R-:W-:-:S03]  /*c7c10*/  IADD3.X R52, R53, UR7, RZ, P1, !PT ;  /* 0x0000000735347c10 */ /* 0x000fc60008ffe4ff */
[----:B------:R1:W-:Y:S01]  /*c7c20*/  STL [R1+0x1d58], R0 ;  /* 0x001d580001007387 */ /* 0x0003e20000100800 */
[----:B------:R-:W-:-:S03]  /*c7c30*/  IADD3.X R2, R47, UR7, RZ, P2, !PT ;  /* 0x000000072f027c10 */ /* 0x000fc600097fe4ff */
[----:B------:R-:W-:Y:S04]  /*c7c40*/  STL [R1+0x1d5c], R52 ;  /* 0x001d5c3401007387 */ /* 0x000fe80000100800 */
[----:B------:R-:W4:Y:S01]  /*c7c50*/  LDL.LU.64 R46, [R1+0x2050] ;  /* 0x00205000012e7983 */ /* 0x000f220000300a00 */
[----:B-1----:R-:W-:-:S03]  /*c7c60*/  IADD3.X R0, R45, UR7, RZ, P3, !PT ;  /* 0x000000072d007c10 */ /* 0x002fc60009ffe4ff */
[----:B------:R1:W-:Y:S04]  /*c7c70*/  STL [R1+0x1b78], R2 ;  /* 0x001b780201007387 */ /* 0x0003e80000100800 */
[----:B------:R-:W4:Y:S04]  /*c7c80*/  LDL.LU.64 R44, [R1+0x2048] ;  /* 0x00204800012c7983 */ /* 0x000f280000300a00 */
[----:B------:R1:W-:Y:S02]  /*c7c90*/  STL [R1+0x1b80], R0 ;  /* 0x001b800001007387 */ /* 0x0003e40000100800 */
[----:B-1----:R-:W-:-:S02]  /*c7ca0*/  IADD3 R2, P0, R42, UR15, RZ ;  /* 0x0000000f2a027c10 */ /* 0x002fc4000ff1e0ff */
[----:B------:R-:W-:-:S03]  /*c7cb0*/  IADD3 R0, P1, R40, UR15, RZ ;  /* 0x0000000f28007c10 */ /* 0x000fc6000ff3e0ff */
[----:B------:R-:W-:Y:S04]  /*c7cc0*/  STL [R1+0x1b5c], R2 ;  /* 0x001b5c0201007387 */ /* 0x000fe80000100800 */
[----:B------:R1:W-:Y:S01]  /*c7cd0*/  STL [R1+0x1b64], R0 ;  /* 0x001b640001007387 */ /* 0x0003e20000100800 */
[----:B--2---:R-:W-:Y:S02]  /*c7ce0*/  IADD3 R52, P2, R38, UR15, RZ ;  /* 0x0000000f26347c10 */ /* 0x004fe4000ff5e0ff */
[----:B-1----:R-:W-:-:S03]  /*c7cf0*/  IADD3.X R0, R43, UR7, RZ, P0, !PT ;  /* 0x000000072b007c10 */ /* 0x002fc600087fe4ff */
[----:B------:R-:W-:Y:S01]  /*c7d00*/  STL [R1+0x1b6c], R52 ;  /* 0x001b6c3401007387 */ /* 0x000fe20000100800 */
[----:B------:R-:W-:-:S03]  /*c7d10*/  IADD3.X R40, R41, UR7, RZ, P1, !PT ;  /* 0x0000000729287c10 */ /* 0x000fc60008ffe4ff */
[----:B------:R-:W2:Y:S01]  /*c7d20*/  LDL.LU.64 R42, [R1+0x2040] ;  /* 0x00204000012a7983 */ /* 0x000ea20000300a00 */
[----:B------:R-:W-:-:S05]  /*c7d30*/  IADD3 R2, P3, R36, UR15, RZ ;  /* 0x0000000f24027c10 */ /* 0x000fca000ff7e0ff */
[----:B------:R1:W-:Y:S04]  /*c7d40*/  STL [R1+0x1b74], R2 ;  /* 0x001b740201007387 */ /* 0x0003e80000100800 */
[----:B------:R3:W-:Y:S04]  /*c7d50*/  STL [R1+0x1b58], R0 ;  /* 0x001b580001007387 */ /* 0x0007e80000100800 */
[----:B------:R3:W-:Y:S01]  /*c7d60*/  STL [R1+0x1b60], R40 ;  /* 0x001b602801007387 */ /* 0x0007e20000100800 */
[----:B-1----:R-:W-:Y:S02]  /*c7d70*/  IADD3.X R2, R37, UR7, RZ, P3, !PT ;  /* 0x0000000725027c10 */ /* 0x002fe40009ffe4ff */
[----:B---3--:R-:W-:-:S05]  /*c7d80*/  IADD3.X R0, R39, UR7, RZ, P2, !PT ;  /* 0x0000000727007c10 */ /* 0x008fca00097fe4ff */
[----:B------:R1:W-:Y:S04]  /*c7d90*/  STL [R1+0x1b68], R0 ;  /* 0x001b680001007387 */ /* 0x0003e80000100800 */
[----:B------:R3:W-:Y:S04]  /*c7da0*/  STL [R1+0x1b70], R2 ;  /* 0x001b700201007387 */ /* 0x0007e80000100800 */
[----:B------:R-:W2:Y:S01]  /*c7db0*/  LDL.LU.64 R40, [R1+0x2068] ;  /* 0x0020680001287983 */ /* 0x000ea20000300a00 */
[----:B-1----:R-:W-:-:S03]  /*c7dc0*/  IADD3 R0, P0, R50, UR15, RZ ;  /* 0x0000000f32007c10 */ /* 0x002fc6000ff1e0ff */
[----:B------:R-:W2:Y:S01]  /*c7dd0*/  LDL.LU.64 R68, [R1+0x2060] ;  /* 0x0020600001447983 */ /* 0x000ea20000300a00 */
[----:B---3--:R-:W-:-:S03]  /*c7de0*/  IADD3 R2, P1, R48, UR15, RZ ;  /* 0x0000000f30027c10 */ /* 0x008fc6000ff3e0ff */
[----:B------:R-:W-:Y:S04]  /*c7df0*/  STL [R1+0x1b3c], R0 ;  /* 0x001b3c0001007387 */ /* 0x000fe80000100800 */
[----:B------:R-:W3:Y:S04]  /*c7e00*/  LDL.LU.64 R38, [R1+0x2058] ;  /* 0x0020580001267983 */ /* 0x000ee80000300a00 */
[----:B------:R-:W3:Y:S01]  /*c7e10*/  LDL.LU.64 R36, [R1+0x1d68] ;  /* 0x001d680001247983 */ /* 0x000ee20000300a00 */
[----:B------:R-:W-:-:S03]  /*c7e20*/  IADD3.X R48, R49, UR7, RZ, P1, !PT ;  /* 0x0000000731307c10 */ /* 0x000fc60008ffe4ff */
[----:B------:R1:W-:Y:S02]  /*c7e30*/  STL [R1+0x1b44], R2 ;  /* 0x001b440201007387 */ /* 0x0003e40000100800 */
[----:B-1----:R-:W-:Y:S02]  /*c7e40*/  IADD3.X R2, R51, UR7, RZ, P0, !PT ;  /* 0x0000000733027c10 */ /* 0x002fe400087fe4ff */
[----:B----4-:R-:W-:Y:S01]  /*c7e50*/  IADD3 R52, P2, R18, UR15, RZ ;  /* 0x0000000f12347c10 */ /* 0x010fe2000ff5e0ff */
[----:B------:R-:W-:Y:S01]  /*c7e60*/  HMMA.1688.F32.TF32 R8, R20, R166, R8 ;  /* 0x000000a61408723c */ /* 0x000fe20000081008 */
[----:B------:R-:W-:Y:S01]  /*c7e70*/  LDS R18, [R3+UR14+0x3a780] ;  /* 0x03a7800e03127984 */ /* 0x000fe20008000800 */
[----:B------:R-:W-:-:S03]  /*c7e80*/  IADD3 R0, P3, R16, UR15, RZ ;  /* 0x0000000f10007c10 */ /* 0x000fc6000ff7e0ff */
[----:B------:R-:W-:Y:S04]  /*c7e90*/  STL [R1+0x1b4c], R52 ;  /* 0x001b4c3401007387 */ /* 0x000fe80000100800 */
[----:B------:R1:W-:Y:S04]  /*c7ea0*/  STL [R1+0x1b54], R0 ;  /* 0x001b540001007387 */ /* 0x0003e80000100800 */
[----:B------:R4:W-:Y:S01]  /*c7eb0*/  STL [R1+0x1b38], R2 ;  /* 0x001b380201007387 */ /* 0x0009e20000100800 */
[----:B------:R-:W-:Y:S03]  /*c7ec0*/  HMMA.1688.F32.TF32 R4, R20, R170, R4 ;  /* 0x000000aa1404723c */ /* 0x000fe60000081004 */
[----:B------:R-:W-:Y:S01]  /*c7ed0*/  LDS R16, [R3+UR14+0x38780] ;  /* 0x0387800e03107984 */ /* 0x000fe20008000800 */
[----:B-1----:R-:W-:-:S03]  /*c7ee0*/  IADD3.X R0, R19, UR7, RZ, P2, !PT ;  /* 0x0000000713007c10 */ /* 0x002fc600097fe4ff */
[----:B------:R-:W-:Y:S01]  /*c7ef0*/  STL [R1+0x1b40], R48 ;  /* 0x001b403001007387 */ /* 0x000fe20000100800 */
[----:B----4-:R-:W-:-:S03]  /*c7f00*/  IADD3.X R2, R17, UR7, RZ, P3, !PT ;  /* 0x0000000711027c10 */ /* 0x010fc60009ffe4ff */
[----:B------:R1:W-:Y:S04]  /*c7f10*/  STL [R1+0x1b48], R0 ;  /* 0x001b480001007387 */ /* 0x0003e80000100800 */
[----:B------:R4:W-:Y:S04]  /*c7f20*/  STL [R1+0x1b50], R2 ;  /* 0x001b500201007387 */ /* 0x0009e80000100800 */
[----:B------:R-:W3:Y:S01]  /*c7f30*/  LDL.LU.64 R54, [R1+0x1d88] ;  /* 0x001d880001367983 */ /* 0x000ee20000300a00 */
[----:B-1----:R-:W-:-:S03]  /*c7f40*/  IADD3 R0, P0, R46, UR15, RZ ;  /* 0x0000000f2e007c10 */ /* 0x002fc6000ff1e0ff */
[----:B------:R-:W3:Y:S04]  /*c7f50*/  LDL.LU.64 R52, [R1+0x1d80] ;  /* 0x001d800001347983 */ /* 0x000ee80000300a00 */
[----:B------:R2:W-:Y:S04]  /*c7f60*/  STL [R1+0x1b24], R0 ;  /* 0x001b240001007387 */ /* 0x0005e80000100800 */
[----:B------:R-:W3:Y:S04]  /*c7f70*/  LDL.LU.64 R50, [R1+0x1d78] ;  /* 0x001d780001327983 */ /* 0x000ee80000300a00 */
[----:B------:R-:W3:Y:S01]  /*c7f80*/  LDL.LU.64 R48, [R1+0x1d70] ;  /* 0x001d700001307983 */ /* 0x000ee20000300a00 */
[----:B----4-:R-:W-:-:S02]  /*c7f90*/  IADD3 R2, P1, R44, UR15, RZ ;  /* 0x0000000f2c027c10 */ /* 0x010fc4000ff3e0ff */
[----:B------:R-:W-:Y:S01]  /*c7fa0*/  IADD3.X R46, R47, UR7, RZ, P0, !PT ;  /* 0x000000072f2e7c10 */ /* 0x000fe200087fe4ff */
[----:B------:R-:W-:Y:S01]  /*c7fb0*/  HMMA.1688.F32.TF32 R228, R20, R174, R228 ;  /* 0x000000ae14e4723c */ /* 0x000fe200000810e4 */
[----:B------:R-:W-:Y:S04]  /*c7fc0*/  LDS R17, [R252+UR14+0x38780] ;  /* 0x0387800efc117984 */ /* 0x000fe80008000800 */
[----:B------:R-:W1:Y:S01]  /*c7fd0*/  LDS R19, [R252+UR14+0x3a780] ;  /* 0x03a7800efc137984 */ /* 0x000e620008000800 */
[----:B--2---:R-:W-:-:S03]  /*c7fe0*/  IADD3 R0, P2, R42, UR15, RZ ;  /* 0x0000000f2a007c10 */ /* 0x004fc6000ff5e0ff */
[----:B------:R2:W-:Y:S04]  /*c7ff0*/  STL [R1+0x1b2c], R2 ;  /* 0x001b2c0201007387 */ /* 0x0005e80000100800 */
[----:B------:R4:W-:Y:S01]  /*c8000*/  STL [R1+0x1b34], R0 ;  /* 0x001b340001007387 */ /* 0x0009e20000100800 */
[----:B--2---:R-:W-:-:S03]  /*c8010*/  IADD3.X R2, R45, UR7, RZ, P1, !PT ;  /* 0x000000072d027c10 */ /* 0x004fc60008ffe4ff */
[----:B------:R2:W-:Y:S01]  /*c8020*/  STL [R1+0x1b20], R46 ;  /* 0x001b202e01007387 */ /* 0x0005e20000100800 */
[----:B----4-:R-:W-:-:S03]  /*c8030*/  IADD3.X R0, R43, UR7, RZ, P2, !PT ;  /* 0x000000072b007c10 */ /* 0x010fc600097fe4ff */
[----:B--2---:R-:W2:Y:S04]  /*c8040*/  LDL.LU.64 R46, [R1+0x1da8] ;  /* 0x001da800012e7983 */ /* 0x004ea80000300a00 */
[----:B------:R4:W-:Y:S04]  /*c8050*/  STL [R1+0x1b28], R2 ;  /* 0x001b280201007387 */ /* 0x0009e80000100800 */
[----:B------:R-:W2:Y:S04]  /*c8060*/  LDL.LU.64 R44, [R1+0x1da0] ;  /* 0x001da000012c7983 */ /* 0x000ea80000300a00 */
[----:B------:R1:W-:Y:S01]  /*c8070*/  STL [R1+0x1b30], R0 ;  /* 0x001b300001007387 */ /* 0x0003e20000100800 */
[----:B----4-:R-:W-:-:S03]  /*c8080*/  IADD3 R2, P0, R40, UR15, RZ ;  /* 0x0000000f28027c10 */ /* 0x010fc6000ff1e0ff */
[----:B------:R-:W4:Y:S01]  /*c8090*/  LDL.LU.64 R42, [R1+0x1d98] ;  /* 0x001d9800012a7983 */ /* 0x000f220000300a00 */
[----:B-1----:R-:W-:-:S03]  /*c80a0*/  IADD3 R0, P1, R68, UR15, RZ ;  /* 0x0000000f44007c10 */ /* 0x002fc6000ff3e0ff */
[----:B------:R1:W-:Y:S01]  /*c80b0*/  STL [R1+0x1b0c], R2 ;  /* 0x001b0c0201007387 */ /* 0x0003e20000100800 */
[----:B---3--:R-:W-:-:S03]  /*c80c0*/  IADD3 R70, P2, R38, UR15, RZ ;  /* 0x0000000f26467c10 */ /* 0x008fc6000ff5e0ff */
[----:B------:R3:W-:Y:S04]  /*c80d0*/  STL [R1+0x1b14], R0 ;  /* 0x001b140001007387 */ /* 0x0007e80000100800 */
[----:B------:R-:W-:Y:S01]  /*c80e0*/  STL [R1+0x1b1c], R70 ;  /* 0x001b1c4601007387 */ /* 0x000fe20000100800 */
[----:B-1----:R-:W-:Y:S02]  /*c80f0*/  IADD3 R2, P3, R36, UR15, RZ ;  /* 0x0000000f24027c10 */ /* 0x002fe4000ff7e0ff */
[----:B---3--:R-:W-:Y:S02]  /*c8100*/  IADD3.X R0, R41, UR7, RZ, P0, !PT ;  /* 0x0000000729007c10 */ /* 0x008fe400087fe4ff */
[----:B------:R-:W3:Y:S01]  /*c8110*/  LDL.LU.64 R40, [R1+0x1d90] ;  /* 0x001d900001287983 */ /* 0x000ee20000300a00 */
[----:B------:R-:W-:-:S03]  /*c8120*/  IADD3.X R68, R69, UR7, RZ, P1, !PT ;  /* 0x0000000745447c10 */ /* 0x000fc60008ffe4ff */
[----:B------:R1:W-:Y:S04]  /*c8130*/  STL [R1+0x3b40], R2 ;  /* 0x003b400201007387 */ /* 0x0003e80000100800 */
[----:B------:R1:W-:Y:S02]  /*c8140*/  STL [R1+0x1b08], R0 ;  /* 0x001b080001007387 */ /* 0x0003e40000100800 */
[----:B-1----:R-:W-:Y:S02]  /*c8150*/  IADD3.X R2, R39, UR7, RZ, P2, !PT ;  /* 0x0000000727027c10 */ /* 0x002fe400097fe4ff */
[----:B------:R-:W-:Y:S01]  /*c8160*/  STL [R1+0x1b10], R68 ;  /* 0x001b104401007387 */ /* 0x000fe20000100800 */
[----:B------:R-:W-:-:S03]  /*c8170*/  IADD3.X R0, R37, UR7, RZ, P3, !PT ;  /* 0x0000000725007c10 */ /* 0x000fc60009ffe4ff */
[----:B------:R-:W3:Y:S04]  /*c8180*/  LDL.LU.64 R70, [R1+0x1dc8] ;  /* 0x001dc80001467983 */ /* 0x000ee80000300a00 */
[----:B------:R1:W-:Y:S04]  /*c8190*/  STL [R1+0x1b18], R2 ;  /* 0x001b180201007387 */ /* 0x0003e80000100800 */
[----:B------:R-:W3:Y:S04]  /*c81a0*/  LDL.LU.64 R38, [R1+0x1dc0] ;  /* 0x001dc00001267983 */ /* 0x000ee80000300a00 */
[----:B------:R1:W-:Y:S04]  /*c81b0*/  STL [R1+0x1d68], R0 ;  /* 0x001d680001007387 */ /* 0x0003e80000100800 */
[----:B------:R-:W3:Y:S01]  /*c81c0*/  LDL.LU.64 R36, [R1+0x1db8] ;  /* 0x001db80001247983 */ /* 0x000ee20000300a00 */
[----:B-1----:R-:W-:-:S02]  /*c81d0*/  IADD3 R2, P0, R54, UR15, RZ ;  /* 0x0000000f36027c10 */ /* 0x002fc4000ff1e0ff */
[----:B------:R-:W-:-:S03]  /*c81e0*/  IADD3 R0, P1, R52, UR15, RZ ;  /* 0x0000000f34007c10 */ /* 0x000fc6000ff3e0ff */
[----:B------:R1:W-:Y:S01]  /*c81f0*/  STL [R1+0x1d88], R2 ;  /* 0x001d880201007387 */ /* 0x0003e20000100800 */
[----:B------:R-:W-:-:S03]  /*c8200*/  IADD3 R68, P2, R50, UR15, RZ ;  /* 0x0000000f32447c10 */ /* 0x000fc6000ff5e0ff */
[----:B------:R-:W-:Y:S04]  /*c8210*/  STL [R1+0x1d80], R0 ;  /* 0x001d800001007387 */ /* 0x000fe80000100800 */
[----:B------:R1:W-:Y:S02]  /*c8220*/  STL [R1+0x3b38], R68 ;  /* 0x003b384401007387 */ /* 0x0003e40000100800 */
[----:B-1----:R-:W-:Y:S02]  /*c8230*/  IADD3 R2, P3, R48, UR15, RZ ;  /* 0x0000000f30027c10 */ /* 0x002fe4000ff7e0ff */
[----:B------:R-:W3:Y:S01]  /*c8240*/  LDL.LU.64 R68, [R1+0x1db0] ;  /* 0x001db00001447983 */ /* 0x000ee20000300a00 */
[----:B------:R-:W-:Y:S02]  /*c8250*/  IADD3.X R0, R55, UR7, RZ, P0, !PT ;  /* 0x0000000737007c10 */ /* 0x000fe400087fe4ff */
[----:B------:R-:W-:Y:S01]  /*c8260*/  IADD3.X R52, R53, UR7, RZ, P1, !PT ;  /* 0x0000000735347c10 */ /* 0x000fe20008ffe4ff */
[----:B------:R1:W-:Y:S04]  /*c8270*/  STL [R1+0x3b3c], R2 ;  /* 0x003b3c0201007387 */ /* 0x0003e80000100800 */
[----:B------:R1:W-:Y:S02]  /*c8280*/  STL [R1+0x1d70], R0 ;  /* 0x001d700001007387 */ /* 0x0003e40000100800 */
[----:B-1----:R-:W-:-:S02]  /*c8290*/  IADD3.X R2, R51, UR7, RZ, P2, !PT ;  /* 0x0000000733027c10 */ /* 0x002fc400097fe4ff */
[----:B------:R1:W-:Y:S01]  /*c82a0*/  STL [R1+0x1d78], R52 ;  /* 0x001d783401007387 */ /* 0x0003e20000100800 */
[----:B------:R-:W-:-:S03]  /*c82b0*/  IADD3.X R0, R49, UR7, RZ, P3, !PT ;  /* 0x0000000731007c10 */ /* 0x000fc60009ffe4ff */
[----:B------:R-:W3:Y:S04]  /*c82c0*/  LDL.LU.64 R54, [R1+0x1de0] ;  /* 0x001de00001367983 */ /* 0x000ee80000300a00 */
[----:B------:R2:W-:Y:S04]  /*c82d0*/  STL [R1+0x1d7c], R2 ;  /* 0x001d7c0201007387 */ /* 0x0005e80000100800 */
[----:B-1----:R-:W3:Y:S04]  /*c82e0*/  LDL.LU.64 R52, [R1+0x1dd8] ;  /* 0x001dd80001347983 */ /* 0x002ee80000300a00 */
[----:B------:R1:W-:Y:S04]  /*c82f0*/  STL [R1+0x1d74], R0 ;  /* 0x001d740001007387 */ /* 0x0003e80000100800 */
[----:B------:R-:W3:Y:S04]  /*c8300*/  LDL.LU.64 R50, [R1+0x1dd0] ;  /* 0x001dd00001327983 */ /* 0x000ee80000300a00 */
[----:B------:R-:W3:Y:S01]  /*c8310*/  LDL.LU.64 R48, [R1+0x2070] ;  /* 0x0020700001307983 */ /* 0x000ee20000300a00 */
[----:B--2---:R-:W-:-:S02]  /*c8320*/  IADD3 R2, P0, R46, UR15, RZ ;  /* 0x0000000f2e027c10 */ /* 0x004fc4000ff1e0ff */
[----:B-1----:R-:W-:Y:S02]  /*c8330*/  IADD3 R0, P1, R44, UR15, RZ ;  /* 0x0000000f2c007c10 */ /* 0x002fe4000ff3e0ff */
[----:B----4-:R-:W-:Y:S01]  /*c8340*/  IADD3 R118, P2, R42, UR15, RZ ;  /* 0x0000000f2a767c10 */ /* 0x010fe2000ff5e0ff */
[----:B------:R-:W-:Y:S01]  /*c8350*/  STL [R1+0x1da8], R2 ;  /* 0x001da80201007387 */ /* 0x000fe20000100800 */
[----:B------:R-:W-:-:S03]  /*c8360*/  IADD3.X R44, R45, UR7, RZ, P1, !PT ;  /* 0x000000072d2c7c10 */ /* 0x000fc60008ffe4ff */
[----:B------:R1:W-:Y:S04]  /*c8370*/  STL [R1+0x1da0], R0 ;  /* 0x001da00001007387 */ /* 0x0003e80000100800 */
[----:B------:R-:W-:Y:S01]  /*c8380*/  STL [R1+0x3b30], R118 ;  /* 0x003b307601007387 */ /* 0x000fe20000100800 */
[----:B-1----:R-:W-:Y:S02]  /*c8390*/  IADD3.X R0, R47, UR7, RZ, P0, !PT ;  /* 0x000000072f007c10 */ /* 0x002fe400087fe4ff */
[----:B---3--:R-:W-:-:S05]  /*c83a0*/  IADD3 R2, P3, R40, UR15, RZ ;  /* 0x0000000f28027c10 */ /* 0x008fca000ff7e0ff */
[----:B------:R1:W-:Y:S04]  /*c83b0*/  STL [R1+0x3b34], R2 ;  /* 0x003b340201007387 */ /* 0x0003e80000100800 */
[----:B------:R2:W-:Y:S01]  /*c83c0*/  STL [R1+0x1d90], R0 ;  /* 0x001d900001007387 */ /* 0x0005e20000100800 */
[----:B-1----:R-:W-:-:S03]  /*c83d0*/  IADD3.X R2, R43, UR7, RZ, P2, !PT ;  /* 0x000000072b027c10 */ /* 0x002fc600097fe4ff */
[----:B------:R1:W-:Y:S01]  /*c83e0*/  STL [R1+0x1d98], R44 ;  /* 0x001d982c01007387 */ /* 0x0003e20000100800 */
[----:B--2---:R-:W-:-:S03]  /*c83f0*/  IADD3.X R0, R41, UR7, RZ, P3, !PT ;  /* 0x0000000729007c10 */ /* 0x004fc60009ffe4ff */
[----:B------:R-:W2:Y:S01]  /*c8400*/  LDL.LU.64 R46, [R1+0x2090] ;  /* 0x00209000012e7983 */ /* 0x000ea20000300a00 */
[C---:B------:R-:W-:Y:S03]  /*c8410*/  HMMA.1688.F32.TF32 R224, R20.reuse, R178, R224 ;  /* 0x000000b214e0723c */ /* 0x040fe600000810e0 */
[----:B------:R3:W-:Y:S04]  /*c8420*/  STL [R1+0x1d9c], R2 ;  /* 0x001d9c0201007387 */ /* 0x0007e80000100800 */
[----:B-1----:R-:W4:Y:S01]  /*c8430*/  LDL.LU.64 R44, [R1+0x2088] ;  /* 0x00208800012c7983 */ /* 0x002f220000300a00 */
[C---:B------:R-:W-:Y:S03]  /*c8440*/  HMMA.1688.F32.TF32 R220, R20.reuse, R182, R220 ;  /* 0x000000b614dc723c */ /* 0x040fe600000810dc */
[----:B------:R1:W-:Y:S03]  /*c8450*/  STL [R1+0x1d94], R0 ;  /* 0x001d940001007387 */ /* 0x0003e60000100800 */
[----:B------:R-:W-:Y:S01]  /*c8460*/  HMMA.1688.F32.TF32 R216, R20, R186, R216 ;  /* 0x000000ba14d8723c */ /* 0x000fe200000810d8 */
[----:B------:R-:W4:Y:S01]  /*c8470*/  LDL.LU.64 R42, [R1+0x2080] ;  /* 0x00208000012a7983 */ /* 0x000f220000300a00 */
[----:B---3--:R-:W-:-:S03]  /*c8480*/  IADD3 R2, P1, R38, UR15, RZ ;  /* 0x0000000f26027c10 */ /* 0x008fc6000ff3e0ff */
[----:B------:R-:W3:Y:S01]  /*c8490*/  LDL.LU.64 R40, [R1+0x2078] ;  /* 0x0020780001287983 */ /* 0x000ee20000300a00 */
[----:B------:R-:W-:Y:S01]  /*c84a0*/  HMMA.1688.F32.TF32 R212, R20, R190, R212 ;  /* 0x000000be14d4723c */ /* 0x000fe200000810d4 */
[----:B-1----:R-:W-:-:S05]  /*c84b0*/  IADD3 R0, P2, R36, UR15, RZ ;  /* 0x0000000f24007c10 */ /* 0x002fca000ff5e0ff */
[----:B------:R-:W-:Y:S07]  /*c84c0*/  HMMA.1688.F32.TF32 R12, R20, R194, R12 ;  /* 0x000000c2140c723c */ /* 0x000fee000008100c */
[----:B------:R-:W-:-:S05]  /*c84d0*/  IADD3 R20, P0, R70, UR15, RZ ;  /* 0x0000000f46147c10 */ /* 0x000fca000ff1e0ff */
[----:B------:R-:W-:Y:S04]  /*c84e0*/  STL [R1+0x1dc8], R20 ;  /* 0x001dc81401007387 */ /* 0x000fe80000100800 */
[----:B------:R1:W-:Y:S04]  /*c84f0*/  STL [R1+0x1dc0], R2 ;  /* 0x001dc00201007387 */ /* 0x0003e80000100800 */
[----:B------:R1:W-:Y:S02]  /*c8500*/  STL [R1+0x3b28], R0 ;  /* 0x003b280001007387 */ /* 0x0003e40000100800 */
[----:B-1----:R-:W-:-:S02]  /*c8510*/  IADD3.X R2, R71, UR7, RZ, P0, !PT ;  /* 0x0000000747027c10 */ /* 0x002fc400087fe4ff */
[----:B------:R-:W-:Y:S02]  /*c8520*/  IADD3.X R0, R39, UR7, RZ, P1, !PT ;  /* 0x0000000727007c10 */ /* 0x000fe40008ffe4ff */
[----:B------:R-:W-:-:S05]  /*c8530*/  IADD3 R20, P3, R68, UR15, RZ ;  /* 0x0000000f44147c10 */ /* 0x000fca000ff7e0ff */
[----:B------:R-:W-:Y:S04]  /*c8540*/  STL [R1+0x3b2c], R20 ;  /* 0x003b2c1401007387 */ /* 0x000fe80000100800 */
[----:B------:R-:W3:Y:S04]  /*c8550*/  LDL.LU.64 R38, [R1+0x20b0] ;  /* 0x0020b00001267983 */ /* 0x000ee80000300a00 */
[----:B------:R1:W-:Y:S04]  /*c8560*/  STL [R1+0x1db0], R2 ;  /* 0x001db00201007387 */ /* 0x0003e80000100800 */
[----:B------:R1:W-:Y:S02]  /*c8570*/  STL [R1+0x1db8], R0 ;  /* 0x001db80001007387 */ /* 0x0003e40000100800 */
[----:B-1----:R-:W-:-:S02]  /*c8580*/  IADD3.X R2, R37, UR7, RZ, P2, !PT ;  /* 0x0000000725027c10 */ /* 0x002fc400097fe4ff */
[----:B------:R-:W3:Y:S01]  /*c8590*/  LDL.LU.64 R36, [R1+0x20a8] ;  /* 0x0020a80001247983 */ /* 0x000ee20000300a00 */
[----:B------:R-:W-:-:S03]  /*c85a0*/  IADD3.X R0, R69, UR7, RZ, P3, !PT ;  /* 0x0000000745007c10 */ /* 0x000fc60009ffe4ff */
[----:B------:R1:W-:Y:S01]  /*c85b0*/  STL [R1+0x1dbc], R2 ;  /* 0x001dbc0201007387 */ /* 0x0003e20000100800 */
[----:B------:R-:W-:-:S03]  /*c85c0*/  IADD3 R68, P0, R54, UR15, RZ ;  /* 0x0000000f36447c10 */ /* 0x000fc6000ff1e0ff */
[----:B------:R-:W3:Y:S04]  /*c85d0*/  LDL.LU.64 R22, [R1+0x20a0] ;  /* 0x0020a00001167983 */ /* 0x000ee80000300a00 */
[----:B------:R-:W3:Y:S01]  /*c85e0*/  LDL.LU.64 R20, [R1+0x2098] ;  /* 0x0020980001147983 */ /* 0x000ee20000300a00 */
[----:B-1----:R-:W-:-:S03]  /*c85f0*/  IADD3 R2, P1, R52, UR15, RZ ;  /* 0x0000000f34027c10 */ /* 0x002fc6000ff3e0ff */
[----:B------:R1:W-:Y:S04]  /*c8600*/  STL [R1+0x1db4], R0 ;  /* 0x001db40001007387 */ /* 0x0003e80000100800 */
[----:B------:R1:W-:Y:S02]  /*c8610*/  STL [R1+0x1de0], R68 ;  /* 0x001de04401007387 */ /* 0x0003e40000100800 */
[----:B-1----:R-:W-:Y:S02]  /*c8620*/  IADD3 R0, P2, R50, UR15, RZ ;  /* 0x0000000f32007c10 */ /* 0x002fe4000ff5e0ff */
[----:B------:R1:W-:Y:S01]  /*c8630*/  STL [R1+0x3b20], R2 ;  /* 0x003b200201007387 */ /* 0x0003e20000100800 */
[----:B------:R-:W-:-:S03]  /*c8640*/  IADD3 R68, P3, R48, UR15, RZ ;  /* 0x0000000f30447c10 */ /* 0x000fc6000ff7e0ff */
[----:B------:R1:W-:Y:S02]  /*c8650*/  STL [R1+0x3b24], R0 ;  /* 0x003b240001007387 */ /* 0x0003e40000100800 */
[----:B-1----:R-:W-:Y:S02]  /*c8660*/  IADD3.X R2, R55, UR7, RZ, P0, !PT ;  /* 0x0000000737027c10 */ /* 0x002fe400087fe4ff */
[----:B------:R-:W-:Y:S01]  /*c8670*/  STL [R1+0x1b04], R68 ;  /* 0x001b044401007387 */ /* 0x000fe20000100800 */
[----:B------:R-:W-:-:S03]  /*c8680*/  IADD3.X R0, R53, UR7, RZ, P1, !PT ;  /* 0x0000000735007c10 */ /* 0x000fc60008ffe4ff */
[----:B------:R-:W3:Y:S04]  /*c8690*/  LDL.LU.64 R54, [R1+0x20c8] ;  /* 0x0020c80001367983 */ /* 0x000ee80000300a00 */
[----:B------:R1:W-:Y:S04]  /*c86a0*/  STL [R1+0x1dd0], R2 ;  /* 0x001dd00201007387 */ /* 0x0003e80000100800 */
[----:B------:R2:W-:Y:S04]  /*c86b0*/  STL [R1+0x1dd8], R0 ;  /* 0x001dd80001007387 */ /* 0x0005e80000100800 */
[----:B------:R-:W3:Y:S01]  /*c86c0*/  LDL.LU.64 R52, [R1+0x20c0] ;  /* 0x0020c00001347983 */ /* 0x000ee20000300a00 */
[----:B-1----:R-:W-:-:S05]  /*c86d0*/  IADD3.X R2, R51, UR7, RZ, P2, !PT ;  /* 0x0000000733027c10 */ /* 0x002fca00097fe4ff */
[----:B------:R1:W-:Y:S04]  /*c86e0*/  STL [R1+0x1dd4], R2 ;  /* 0x001dd40201007387 */ /* 0x0003e80000100800 */
[----:B------:R-:W3:Y:S01]  /*c86f0*/  LDL.LU.64 R50, [R1+0x20b8] ;  /* 0x0020b80001327983 */ /* 0x000ee20000300a00 */
[----:B--2---:R-:W-:Y:S02]  /*c8700*/  IADD3.X R0, R49, UR7, RZ, P3, !PT ;  /* 0x0000000731007c10 */ /* 0x004fe40009ffe4ff */
[----:B-1----:R-:W-:-:S03]  /*c8710*/  IADD3 R2, P0, R46, UR15, RZ ;  /* 0x0000000f2e027c10 */ /* 0x002fc6000ff1e0ff */
[----:B------:R1:W-:Y:S01]  /*c8720*/  STL [R1+0x1b00], R0 ;  /* 0x001b000001007387 */ /* 0x0003e20000100800 */
[----:B----4-:R-:W-:-:S03]  /*c8730*/  IADD3 R48, P2, R42, UR15, RZ ;  /* 0x0000000f2a307c10 */ /* 0x010fc6000ff5e0ff */
[----:B------:R3:W-:Y:S01]  /*c8740*/  STL [R1+0x1ae4], R2 ;  /* 0x001ae40201007387 */ /* 0x0007e20000100800 */
[----:B-1----:R-:W-:Y:S02]  /*c8750*/  IADD3 R0, P1, R44, UR15, RZ ;  /* 0x0000000f2c007c10 */ /* 0x002fe4000ff3e0ff */
[----:B---3--:R-:W-:-:S03]  /*c8760*/  IADD3 R2, P3, R40, UR15, RZ ;  /* 0x0000000f28027c10 */ /* 0x008fc6000ff7e0ff */
[----:B------:R1:W-:Y:S01]  /*c8770*/  STL [R1+0x1aec], R0 ;  /* 0x001aec0001007387 */ /* 0x0003e20000100800 */
[----:B------:R-:W-:-:S03]  /*c8780*/  IADD3.X R44, R45, UR7, RZ, P1, !PT ;  /* 0x000000072d2c7c10 */ /* 0x000fc60008ffe4ff */
[----:B------:R-:W-:Y:S01]  /*c8790*/  STL [R1+0x1af4], R48 ;  /* 0x001af43001007387 */ /* 0x000fe20000100800 */
[----:B-1----:R-:W-:-:S03]  /*c87a0*/  IADD3.X R0, R47, UR7, RZ, P0, !PT ;  /* 0x000000072f007c10 */ /* 0x002fc600087fe4ff */
[----:B------:R1:W-:Y:S04]  /*c87b0*/  STL [R1+0x1afc], R2 ;  /* 0x001afc0201007387 */ /* 0x0003e80000100800 */
[----:B------:R2:W-:Y:S01]  /*c87c0*/  STL [R1+0x1ae0], R0 ;  /* 0x001ae00001007387 */ /* 0x0005e20000100800 */
[----:B-1----:R-:W-:-:S03]  /*c87d0*/  IADD3.X R2, R43, UR7, RZ, P2, !PT ;  /* 0x000000072b027c10 */ /* 0x002fc600097fe4ff */
[----:B------:R-:W-:Y:S01]  /*c87e0*/  STL [R1+0x1ae8], R44 ;  /* 0x001ae82c01007387 */ /* 0x000fe20000100800 */
[----:B--2---:R-:W-:-:S03]  /*c87f0*/  IADD3.X R0, R41, UR7, RZ, P3, !PT ;  /* 0x0000000729007c10 */ /* 0x004fc60009ffe4ff */
[----:B------:R1:W-:Y:S04]  /*c8800*/  STL [R1+0x1af0], R2 ;  /* 0x001af00201007387 */ /* 0x0003e80000100800 */
[----:B------:R2:W-:Y:S04]  /*c8810*/  STL [R1+0x1af8], R0 ;  /* 0x001af80001007387 */ /* 0x0005e80000100800 */
[----:B------:R-:W3:Y:S01]  /*c8820*/  LDL.LU.64 R46, [R1+0x20e8] ;  /* 0x0020e800012e7983 */ /* 0x000ee20000300a00 */
[----:B-1----:R-:W-:-:S03]  /*c8830*/  IADD3 R2, P0, R38, UR15, RZ ;  /* 0x0000000f26027c10 */ /* 0x002fc6000ff1e0ff */
[----:B------:R-:W-:Y:S04]  /*c8840*/  LDS R38, [R3+UR14+0x3e780] ;  /* 0x03e7800e03267984 */ /* 0x000fe80008000800 */
[----:B------:R1:W-:Y:S04]  /*c8850*/  STL [R1+0x1ac4], R2 ;  /* 0x001ac40201007387 */ /* 0x0003e80000100800 */
[----:B------:R-:W4:Y:S01]  /*c8860*/  LDL.LU.64 R44, [R1+0x20e0] ;  /* 0x0020e000012c7983 */ /* 0x000f220000300a00 */
[----:B--2---:R-:W-:-:S05]  /*c8870*/  IADD3 R0, P1, R36, UR15, RZ ;  /* 0x0000000f24007c10 */ /* 0x004fca000ff3e0ff */
[----:B------:R2:W-:Y:S01]  /*c8880*/  STL [R1+0x1acc], R0 ;  /* 0x001acc0001007387 */ /* 0x0005e20000100800 */
[----:B------:R-:W-:-:S03]  /*c8890*/  IADD3 R48, P2, R22, UR15, RZ ;  /* 0x0000000f16307c10 */ /* 0x000fc6000ff5e0ff */
[----:B------:R-:W4:Y:S01]  /*c88a0*/  LDL.LU.64 R42, [R1+0x20d8] ;  /* 0x0020d800012a7983 */ /* 0x000f220000300a00 */
[----:B-1----:R-:W-:-:S03]  /*c88b0*/  IADD3 R2, P3, R20, UR15, RZ ;  /* 0x0000000f14027c10 */ /* 0x002fc6000ff7e0ff */
[----:B------:R-:W4:Y:S01]  /*c88c0*/  LDL.LU.64 R40, [R1+0x20d0] ;  /* 0x0020d00001287983 */ /* 0x000f220000300a00 */
[----:B--2---:R-:W-:-:S03]  /*c88d0*/  IADD3.X R0, R39, UR7, RZ, P0, !PT ;  /* 0x0000000727007c10 */ /* 0x004fc600087fe4ff */
[----:B------:R-:W-:Y:S01]  /*c88e0*/  STL [R1+0x1ad4], R48 ;  /* 0x001ad43001007387 */ /* 0x000fe20000100800 */
[----:B------:R-:W-:-:S03]  /*c88f0*/  IADD3.X R36, R37, UR7, RZ, P1, !PT ;  /* 0x0000000725247c10 */ /* 0x000fc60008ffe4ff */
[----:B------:R1:W-:Y:S04]  /*c8900*/  STL [R1+0x1adc], R2 ;  /* 0x001adc0201007387 */ /* 0x0003e80000100800 */
[----:B------:R2:W-:Y:S01]  /*c8910*/  STL [R1+0x1ac0], R0 ;  /* 0x001ac00001007387 */ /* 0x0005e20000100800 */
[----:B------:R-:W-:Y:S03]  /*c8920*/  HMMA.1688.F32.TF32 R220, R16, R84, R220 ;  /* 0x0000005410dc723c */ /* 0x000fe600000810dc */
[----:B------:R-:W-:Y:S01]  /*c8930*/  LDS R39, [R252+UR14+0x3e780] ;  /* 0x03e7800efc277984 */ /* 0x000fe20008000800 */
[----:B-1----:R-:W-:-:S03]  /*c8940*/  IADD3.X R2, R23, UR7, RZ, P2, !PT ;  /* 0x0000000717027c10 */ /* 0x002fc600097fe4ff */
[----:B------:R-:W-:Y:S01]  /*c8950*/  STL [R1+0x1ac8], R36 ;  /* 0x001ac82401007387 */ /* 0x000fe20000100800 */
[----:B--2---:R-:W-:-:S03]  /*c8960*/  IADD3.X R0, R21, UR7, RZ, P3, !PT ;  /* 0x0000000715007c10 */ /* 0x004fc60009ffe4ff */
[----:B------:R1:W-:Y:S04]  /*c8970*/  STL [R1+0x1ad0], R2 ;  /* 0x001ad00201007387 */ /* 0x0003e80000100800 */
[----:B------:R2:W-:Y:S04]  /*c8980*/  STL [R1+0x1ad8], R0 ;  /* 0x001ad80001007387 */ /* 0x0005e80000100800 */
[----:B------:R-:W4:Y:S01]  /*c8990*/  LDL.LU.64 R70, [R1+0x1e00] ;  /* 0x001e000001467983 */ /* 0x000f220000300a00 */
[----:B-1----:R-:W-:-:S03]  /*c89a0*/  IADD3 R2, P0, R54, UR15, RZ ;  /* 0x0000000f36027c10 */ /* 0x002fc6000ff1e0ff */
[----:B------:R1:W-:Y:S04]  /*c89b0*/  LDS R36, [R3+UR14+0x3c780] ;  /* 0x03c7800e03247984 */ /* 0x0003e80008000800 */
[----:B------:R-:W4:Y:S01]  /*c89c0*/  LDS R37, [R252+UR14+0x3c780] ;  /* 0x03c7800efc257984 */ /* 0x000f220008000800 */
[----:B--2---:R-:W-:-:S03]  /*c89d0*/  IADD3 R0, P1, R52, UR15, RZ ;  /* 0x0000000f34007c10 */ /* 0x004fc6000ff3e0ff */
[----:B------:R-:W-:Y:S04]  /*c89e0*/  STL [R1+0x1ab4], R2 ;  /* 0x001ab40201007387 */ /* 0x000fe80000100800 */
[----:B------:R-:W2:Y:S04]  /*c89f0*/  LDL.LU.64 R48, [R1+0x1df8] ;  /* 0x001df80001307983 */ /* 0x000ea80000300a00 */
[----:B------:R1:W-:Y:S04]  /*c8a00*/  STL [R1+0x1ab8], R0 ;  /* 0x001ab80001007387 */ /* 0x0003e80000100800 */
[----:B------:R-:W2:Y:S04]  /*c8a10*/  LDL.LU.64 R22, [R1+0x1df0] ;  /* 0x001df00001167983 */ /* 0x000ea80000300a00 */
[----:B------:R-:W2:Y:S01]  /*c8a20*/  LDL.LU.64 R20, [R1+0x1de8] ;  /* 0x001de80001147983 */ /* 0x000ea20000300a00 */
[----:B-1----:R-:W-:-:S02]  /*c8a30*/  IADD3.X R3, R55, UR7, RZ, P0, !PT ;  /* 0x0000000737037c10 */ /* 0x002fc400087fe4ff */
[----:B------:R-:W-:Y:S02]  /*c8a40*/  IADD3 R0, P2, R50, UR15, RZ ;  /* 0x0000000f32007c10 */ /* 0x000fe4000ff5e0ff */
[----:B------:R-:W-:-:S03]  /*c8a50*/  IADD3.X R2, R53, UR7, RZ, P1, !PT ;  /* 0x0000000735027c10 */ /* 0x000fc60008ffe4ff */
[----:B------:R1:W-:Y:S04]  /*c8a60*/  STL [R1+0x1abc], R0 ;  /* 0x001abc0001007387 */ /* 0x0003e80000100800 */
[----:B------:R-:W-:Y:S04]  /*c8a70*/  STL [R1+0x1aa8], R3 ;  /* 0x001aa80301007387 */ /* 0x000fe80000100800 */
[----:B------:R-:W2:Y:S01]  /*c8a80*/  LDL.LU.64 R68, [R1+0x1e20] ;  /* 0x001e200001447983 */ /* 0x000ea20000300a00 */
[----:B-1----:R-:W-:-:S03]  /*c8a90*/  IADD3.X R0, R51, UR7, RZ, P2, !PT ;  /* 0x0000000733007c10 */ /* 0x002fc600097fe4ff */
[----:B------:R3:W-:Y:S04]  /*c8aa0*/  STL [R1+0x1aac], R2 ;  /* 0x001aac0201007387 */ /* 0x0007e80000100800 */
[----:B------:R-:W2:Y:S04]  /*c8ab0*/  LDL.LU.64 R54, [R1+0x1e18] ;  /* 0x001e180001367983 */ /* 0x000ea80000300a00 */
[----:B------:R4:W-:Y:S04]  /*c8ac0*/  STL [R1+0x1ab0], R0 ;  /* 0x001ab00001007387 */ /* 0x0009e80000100800 */
[----:B------:R-:W2:Y:S04]  /*c8ad0*/  LDL.LU.64 R52, [R1+0x1e10] ;  /* 0x001e100001347983 */ /* 0x000ea80000300a00 */
[----:B------:R-:W2:Y:S01]  /*c8ae0*/  LDL.LU.64 R50, [R1+0x1e08] ;  /* 0x001e080001327983 */ /* 0x000ea20000300a00 */
[----:B---3--:R-:W-:-:S05]  /*c8af0*/  IADD3 R2, P0, R46, UR15, RZ ;  /* 0x0000000f2e027c10 */ /* 0x008fca000ff1e0ff */
[----:B------:R-:W-:Y:S01]  /*c8b00*/  STL [R1+0x1a8c], R2 ;  /* 0x001a8c0201007387 */ /* 0x000fe20000100800 */
[----:B----4-:R-:W-:-:S05]  /*c8b10*/  IADD3 R0, P1, R44, UR15, RZ ;  /* 0x0000000f2c007c10 */ /* 0x010fca000ff3e0ff */
[----:B------:R1:W-:Y:S01]  /*c8b20*/  STL [R1+0x1a94], R0 ;  /* 0x001a940001007387 */ /* 0x0003e20000100800 */
[----:B------:R-:W-:Y:S02]  /*c8b30*/  IADD3 R3, P2, R42, UR15, RZ ;  /* 0x0000000f2a037c10 */ /* 0x000fe4000ff5e0ff */
[----:B-1----:R-:W-:Y:S02]  /*c8b40*/  IADD3.X R0, R47, UR7, RZ, P0, !PT ;  /* 0x000000072f007c10 */ /* 0x002fe400087fe4ff */
[----:B------:R-:W-:Y:S01]  /*c8b50*/  IADD3 R2, P3, R40, UR15, RZ ;  /* 0x0000000f28027c10 */ /* 0x000fe2000ff7e0ff */
[----:B------:R1:W-:Y:S04]  /*c8b60*/  STL [R1+0x1a9c], R3 ;  /* 0x001a9c0301007387 */ /* 0x0003e80000100800 */
[----:B------:R3:W-:Y:S01]  /*c8b70*/  STL [R1+0x1aa4], R2 ;  /* 0x001aa40201007387 */ /* 0x0007e20000100800 */
[----:B-1----:R-:W-:-:S03]  /*c8b80*/  IADD3.X R3, R45, UR7, RZ, P1, !PT ;  /* 0x000000072d037c10 */ /* 0x002fc60008ffe4ff */
[----:B------:R1:W-:Y:S01]  /*c8b90*/  STL [R1+0x1a88], R0 ;  /* 0x001a880001007387 */ /* 0x0003e20000100800 */
[----:B---3--:R-:W-:-:S03]  /*c8ba0*/  IADD3.X R2, R43, UR7, RZ, P2, !PT ;  /* 0x000000072b027c10 */ /* 0x008fc600097fe4ff */
[----:B------:R-:W-:Y:S04]  /*c8bb0*/  STL [R1+0x1a90], R3 ;  /* 0x001a900301007387 */ /* 0x000fe80000100800 */
[----:B------:R-:W3:Y:S01]  /*c8bc0*/  LDL.LU.64 R46, [R1+0x1e60] ;  /* 0x001e6000012e7983 */ /* 0x000ee20000300a00 */
[----:B-1----:R-:W-:-:S03]  /*c8bd0*/  IADD3.X R0, R41, UR7, RZ, P3, !PT ;  /* 0x0000000729007c10 */ /* 0x002fc60009ffe4ff */
[----:B------:R1:W-:Y:S04]  /*c8be0*/  STL [R1+0x1a98], R2 ;  /* 0x001a980201007387 */ /* 0x0003e80000100800 */
[----:B------:R-:W4:Y:S04]  /*c8bf0*/  LDL.LU.64 R42, [R1+0x1e58] ;  /* 0x001e5800012a7983 */ /* 0x000f280000300a00 */
[----:B------:R2:W-:Y:S01]  /*c8c00*/  STL [R1+0x1aa0], R0 ;  /* 0x001aa00001007387 */ /* 0x0005e20000100800 */
[----:B-1----:R-:W-:-:S03]  /*c8c10*/  IADD3 R2, P0, R70, UR15, RZ ;  /* 0x0000000f46027c10 */ /* 0x002fc6000ff1e0ff */
[----:B------:R-:W4:Y:S04]  /*c8c20*/  LDL.LU.64 R40, [R1+0x1e50] ;  /* 0x001e500001287983 */ /* 0x000f280000300a00 */
[----:B------:R-:W4:Y:S04]  /*c8c30*/  LDL.LU.64 R44, [R1+0x1e48] ;  /* 0x001e4800012c7983 */ /* 0x000f280000300a00 */
[----:B------:R1:W-:Y:S01]  /*c8c40*/  STL [R1+0x1e00], R2 ;  /* 0x001e000201007387 */ /* 0x0003e20000100800 */
[----:B--2---:R-:W-:-:S05]  /*c8c50*/  IADD3 R0, P1, R48, UR15, RZ ;  /* 0x0000000f30007c10 */ /* 0x004fca000ff3e0ff */
[----:B------:R2:W-:Y:S01]  /*c8c60*/  STL [R1+0x1df8], R0 ;  /* 0x001df80001007387 */ /* 0x0005e20000100800 */
[----:B------:R-:W-:Y:S02]  /*c8c70*/  IADD3 R3, P2, R22, UR15, RZ ;  /* 0x0000000f16037c10 */ /* 0x000fe4000ff5e0ff */
[----:B-1----:R-:W-:-:S03]  /*c8c80*/  IADD3 R2, P3, R20, UR15, RZ ;  /* 0x0000000f14027c10 */ /* 0x002fc6000ff7e0ff */
[----:B------:R1:W-:Y:S01]  /*c8c90*/  STL [R1+0x3b18], R3 ;  /* 0x003b180301007387 */ /* 0x0003e20000100800 */
[----:B--2---:R-:W-:-:S03]  /*c8ca0*/  IADD3.X R0, R71, UR7, RZ, P0, !PT ;  /* 0x0000000747007c10 */ /* 0x004fc600087fe4ff */
[----:B------:R2:W-:Y:S01]  /*c8cb0*/  STL [R1+0x3b1c], R2 ;  /* 0x003b1c0201007387 */ /* 0x0005e20000100800 */
[----:B-1----:R-:W-:-:S03]  /*c8cc0*/  IADD3.X R3, R49, UR7, RZ, P1, !PT ;  /* 0x0000000731037c10 */ /* 0x002fc60008ffe4ff */
[----:B------:R1:W-:Y:S01]  /*c8cd0*/  STL [R1+0x1de8], R0 ;  /* 0x001de80001007387 */ /* 0x0003e20000100800 */
[----:B--2---:R-:W-:-:S03]  /*c8ce0*/  IADD3.X R2, R23, UR7, RZ, P2, !PT ;  /* 0x0000000717027c10 */ /* 0x004fc600097fe4ff */
[----:B------:R-:W-:Y:S04]  /*c8cf0*/  STL [R1+0x1df0], R3 ;  /* 0x001df00301007387 */ /* 0x000fe80000100800 */
[----:B------:R-:W2:Y:S01]  /*c8d00*/  LDL.LU.64 R22, [R1+0x1e40] ;  /* 0x001e400001167983 */ /* 0x000ea20000300a00 */
[----:B-1----:R-:W-:-:S03]  /*c8d10*/  IADD3.X R0, R21, UR7, RZ, P3, !PT ;  /* 0x0000000715007c10 */ /* 0x002fc60009ffe4ff */
[----:B------:R1:W-:Y:S01]  /*c8d20*/  STL [R1+0x1df4], R2 ;  /* 0x001df40201007387 */ /* 0x0003e20000100800 */
[----:B------:R-:W-:-:S03]  /*c8d30*/  IADD3 R70, P0, R68, UR15, RZ ;  /* 0x0000000f44467c10 */ /* 0x000fc6000ff1e0ff */
[----:B-1----:R-:W2:Y:S04]  /*c8d40*/  LDL.LU.64 R2, [R1+0x1e38] ;  /* 0x001e380001027983 */ /* 0x002ea80000300a00 */
[----:B------:R1:W-:Y:S04]  /*c8d50*/  STL [R1+0x1dec], R0 ;  /* 0x001dec0001007387 */ /* 0x0003e80000100800 */
[----:B------:R-:W2:Y:S04]  /*c8d60*/  LDL.LU.64 R48, [R1+0x1e30] ;  /* 0x001e300001307983 */ /* 0x000ea80000300a00 */
[----:B------:R-:W2:Y:S01]  /*c8d70*/  LDL.LU.64 R20, [R1+0x1e28] ;  /* 0x001e280001147983 */ /* 0x000ea20000300a00 */
[----:B-1----:R-:W-:-:S02]  /*c8d80*/  IADD3 R0, P1, R54, UR15, RZ ;  /* 0x0000000f36007c10 */ /* 0x002fc4000ff3e0ff */
[----:B------:R-:W-:Y:S01]  /*c8d90*/  IADD3 R71, P2, R52, UR15, RZ ;  /* 0x0000000f34477c10 */ /* 0x000fe2000ff5e0ff */
[----:B------:R1:W-:Y:S01]  /*c8da0*/  STL [R1+0x1e20], R70 ;  /* 0x001e204601007387 */ /* 0x0003e20000100800 */
[----:B------:R-:W-:-:S03]  /*c8db0*/  IADD3.X R54, R55, UR7, RZ, P1, !PT ;  /* 0x0000000737367c10 */ /* 0x000fc60008ffe4ff */
[----:B------:R1:W-:Y:S02]  /*c8dc0*/  STL [R1+0x1e18], R0 ;  /* 0x001e180001007387 */ /* 0x0003e40000100800 */
[----:B-1----:R-:W-:Y:S02]  /*c8dd0*/  IADD3 R70, P3, R50, UR15, RZ ;  /* 0x0000000f32467c10 */ /* 0x002fe4000ff7e0ff */
[----:B------:R-:W-:Y:S01]  /*c8de0*/  STL [R1+0x3b10], R71 ;  /* 0x003b104701007387 */ /* 0x000fe20000100800 */
[----:B------:R-:W-:-:S03]  /*c8df0*/  IADD3.X R0, R69, UR7, RZ, P0, !PT ;  /* 0x0000000745007c10 */ /* 0x000fc600087fe4ff */
[----:B------:R-:W-:Y:S04]  /*c8e00*/  STL [R1+0x3b14], R70 ;  /* 0x003b144601007387 */ /* 0x000fe80000100800 */
[----:B------:R1:W-:Y:S04]  /*c8e10*/  STL [R1+0x1e08], R0 ;  /* 0x001e080001007387 */ /* 0x0003e80000100800 */
[----:B------:R1:W-:Y:S04]  /*c8e20*/  STL [R1+0x1e10], R54 ;  /* 0x001e103601007387 */ /* 0x0003e80000100800 */
[----:B------:R-:W2:Y:S01]  /*c8e30*/  LDL.LU.64 R84, [R1+0x2168] ;  /* 0x0021680001547983 */ /* 0x000ea20000300a00 */
[----:B------:R-:W-:-:S02]  /*c8e40*/  IADD3.X R52, R53, UR7, RZ, P2, !PT ;  /* 0x0000000735347c10 */ /* 0x000fc400097fe4ff */
[----:B-1----:R-:W-:Y:S01]  /*c8e50*/  IADD3.X R0, R51, UR7, RZ, P3, !PT ;  /* 0x0000000733007c10 */ /* 0x002fe20009ffe4ff */
[C---:B------:R-:W-:Y:S02]  /*c8e60*/  HMMA.1688.F32.TF32 R212, R16.reuse, R80, R212 ;  /* 0x0000005010d4723c */ /* 0x040fe400000810d4 */
[----:B------:R1:W-:Y:S04]  /*c8e70*/  STL [R1+0x1e14], R52 ;  /* 0x001e143401007387 */ /* 0x0003e80000100800 */
[----:B------:R-:W2:Y:S01]  /*c8e80*/  LDL.LU.64 R80, [R1+0x2160] ;  /* 0x0021600001507983 */ /* 0x000ea20000300a00 */
[C---:B------:R-:W-:Y:S03]  /*c8e90*/  HMMA.1688.F32.TF32 R8, R16.reuse, R132, R8 ;  /* 0x000000841008723c */ /* 0x040fe60000081008 */
[----:B------:R3:W-:Y:S04]  /*c8ea0*/  STL [R1+0x1e0c], R0 ;  /* 0x001e0c0001007387 */ /* 0x0007e80000100800 */
[----:B------:R-:W2:Y:S01]  /*c8eb0*/  LDL.LU.64 R54, [R1+0x2158] ;  /* 0x0021580001367983 */ /* 0x000ea20000300a00 */
[C---:B------:R-:W-:Y:S03]  /*c8ec0*/  HMMA.1688.F32.TF32 R4, R16.reuse, R96, R4 ;  /* 0x000000601004723c */ /* 0x040fe60000081004 */
[----:B-1----:R-:W2:Y:S03]  /*c8ed0*/  LDL.LU.64 R52, [R1+0x2150] ;  /* 0x0021500001347983 */ /* 0x002ea60000300a00 */
[C---:B------:R-:W-:Y:S06]  /*c8ee0*/  HMMA.1688.F32.TF32 R228, R16.reuse, R92, R228 ;  /* 0x0000005c10e4723c */ /* 0x040fec00000810e4 */
[C---:B------:R-:W-:Y:S06]  /*c8ef0*/  HMMA.1688.F32.TF32 R224, R16.reuse, R88, R224 ;  /* 0x0000005810e0723c */ /* 0x040fec00000810e0 */
[C---:B------:R-:W-:Y:S06]  /*c8f00*/  HMMA.1688.F32.TF32 R216, R16.reuse, R204, R216 ;  /* 0x000000cc10d8723c */ /* 0x040fec00000810d8 */
[----:B------:R-:W-:Y:S01]  /*c8f10*/  HMMA.1688.F32.TF32 R12, R16, R60, R12 ;  /* 0x0000003c100c723c */ /* 0x000fe2000008100c */
[----:B---3--:R-:W-:-:S05]  /*c8f20*/  IADD3 R0, P0, R46, UR15, RZ ;  /* 0x0000000f2e007c10 */ /* 0x008fca000ff1e0ff */
[----:B------:R1:W-:Y:S01]  /*c8f30*/  STL [R1+0x1e60], R0 ;  /* 0x001e600001007387 */ /* 0x0003e20000100800 */
[----:B----4-:R-:W-:-:S05]  /*c8f40*/  IADD3 R17, P1, R42, UR15, RZ ;  /* 0x0000000f2a117c10 */ /* 0x010fca000ff3e0ff */
[----:B------:R3:W-:Y:S01]  /*c8f50*/  STL [R1+0x1e58], R17 ;  /* 0x001e581101007387 */ /* 0x0007e20000100800 */
[----:B------:R-:W-:Y:S02]  /*c8f60*/  IADD3 R16, P2, R40, UR15, RZ ;  /* 0x0000000f28107c10 */ /* 0x000fe4000ff5e0ff */
[----:B-1----:R-:W-:-:S03]  /*c8f70*/  IADD3 R0, P3, R44, UR15, RZ ;  /* 0x0000000f2c007c10 */ /* 0x002fc6000ff7e0ff */
[----:B------:R1:W-:Y:S01]  /*c8f80*/  STL [R1+0x3b08], R16 ;  /* 0x003b081001007387 */ /* 0x0003e20000100800 */
[----:B---3--:R-:W-:-:S03]  /*c8f90*/  IADD3.X R17, R47, UR7, RZ, P0, !PT ;  /* 0x000000072f117c10 */ /* 0x008fc600087fe4ff */
[----:B------:R3:W-:Y:S01]  /*c8fa0*/  STL [R1+0x3b0c], R0 ;  /* 0x003b0c0001007387 */ /* 0x0007e20000100800 */
[----:B-1----:R-:W-:-:S03]  /*c8fb0*/  IADD3.X R16, R43, UR7, RZ, P1, !PT ;  /* 0x000000072b107c10 */ /* 0x002fc60008ffe4ff */
[----:B------:R-:W-:Y:S01]  /*c8fc0*/  STL [R1+0x1e48], R17 ;  /* 0x001e481101007387 */ /* 0x000fe20000100800 */
[----:B---3--:R-:W-:-:S03]  /*c8fd0*/  IADD3.X R0, R41, UR7, RZ, P2, !PT ;  /* 0x0000000729007c10 */ /* 0x008fc600097fe4ff */
[----:B------:R-:W3:Y:S04]  /*c8fe0*/  LDL.LU.64 R70, [R1+0x2148] ;  /* 0x0021480001467983 */ /* 0x000ee80000300a00 */
[----:B------:R-:W-:Y:S04]  /*c8ff0*/  STL [R1+0x1e50], R16 ;  /* 0x001e501001007387 */ /* 0x000fe80000100800 */
[----:B------:R-:W4:Y:S04]  /*c9000*/  LDL.LU.64 R68, [R1+0x2140] ;  /* 0x0021400001447983 */ /* 0x000f280000300a00 */
[----:B------:R1:W-:Y:S04]  /*c9010*/  STL [R1+0x1e54], R0 ;  /* 0x001e540001007387 */ /* 0x0003e80000100800 */
[----:B------:R-:W4:Y:S04]  /*c9020*/  LDL.LU.64 R42, [R1+0x2138] ;  /* 0x00213800012a7983 */ /* 0x000f280000300a00 */
[----:B------:R-:W4:Y:S01]  /*c9030*/  LDL.LU.64 R40, [R1+0x2130] ;  /* 0x0021300001287983 */ /* 0x000f220000300a00 */
[----:B-1----:R-:W-:-:S02]  /*c9040*/  IADD3.X R0, R45, UR7, RZ, P3, !PT ;  /* 0x000000072d007c10 */ /* 0x002fc40009ffe4ff */
[----:B------:R-:W-:Y:S03]  /*c9050*/  HMMA.1688.F32.TF32 R44, R36, R134, R8 ;  /* 0x00000086242c723c */ /* 0x000fe60000081008 */
[----:B------:R1:W-:Y:S04]  /*c9060*/  STL [R1+0x1e4c], R0 ;  /* 0x001e4c0001007387 */ /* 0x0003e80000100800 */
[----:B--2---:R-:W-:Y:S02]  /*c9070*/  IADD3 R9, P0, R22, UR15, RZ ;  /* 0x0000000f16097c10 */ /* 0x004fe4000ff1e0ff */
[----:B------:R-:W-:-:S03]  /*c9080*/  IADD3 R8, P1, R2, UR15, RZ ;  /* 0x0000000f02087c10 */ /* 0x000fc6000ff3e0ff */
[----:B------:R2:W-:Y:S04]  /*c9090*/  STL [R1+0x1e40], R9 ;  /* 0x001e400901007387 */ /* 0x0005e80000100800 */
[----:B------:R2:W-:Y:S01]  /*c90a0*/  STL [R1+0x1e38], R8 ;  /* 0x001e380801007387 */ /* 0x0005e20000100800 */
[----:B-1----:R-:W-:Y:S02]  /*c90b0*/  IADD3 R0, P2, R48, UR15, RZ ;  /* 0x0000000f30007c10 */ /* 0x002fe4000ff5e0ff */
[----:B--2---:R-:W-:-:S03]  /*c90c0*/  IADD3 R9, P3, R20, UR15, RZ ;  /* 0x0000000f14097c10 */ /* 0x004fc6000ff7e0ff */
[----:B------:R1:W-:Y:S01]  /*c90d0*/  STL [R1+0x3b00], R0 ;  /* 0x003b000001007387 */ /* 0x0003e20000100800 */
[----:B------:R-:W-:-:S03]  /*c90e0*/  IADD3.X R8, R23, UR7, RZ, P0, !PT ;  /* 0x0000000717087c10 */ /* 0x000fc600087fe4ff */
[----:B------:R-:W-:Y:S04]  /*c90f0*/  STL [R1+0x3b04], R9 ;  /* 0x003b040901007387 */ /* 0x000fe80000100800 */
[----:B------:R-:W2:Y:S01]  /*c9100*/  LDL.LU.64 R60, [R1+0x2128] ;  /* 0x00212800013c7983 */ /* 0x000ea20000300a00 */
[----:B-1----:R-:W-:-:S03]  /*c9110*/  IADD3.X R0, R3, UR7, RZ, P1, !PT ;  /* 0x0000000703007c10 */ /* 0x002fc60008ffe4ff */
[----:B------:R1:W-:Y:S04]  /*c9120*/  STL [R1+0x1e28], R8 ;  /* 0x001e280801007387 */ /* 0x0003e80000100800 */
[----:B------:R-:W2:Y:S04]  /*c9130*/  LDL.LU.64 R2, [R1+0x2120] ;  /* 0x0021200001027983 */ /* 0x000ea80000300a00 */
[----:B------:R1:W-:Y:S04]  /*c9140*/  STL [R1+0x1e30], R0 ;  /* 0x001e300001007387 */ /* 0x0003e80000100800 */
[----:B------:R-:W2:Y:S01]  /*c9150*/  LDL.LU.64 R22, [R1+0x2118] ;  /* 0x0021180001167983 */ /* 0x000ea20000300a00 */
[----:B-1----:R-:W-:-:S03]  /*c9160*/  IADD3.X R8, R49, UR7, RZ, P2, !PT ;  /* 0x0000000731087c10 */ /* 0x002fc600097fe4ff */
[----:B------:R-:W2:Y:S01]  /*c9170*/  LDL.LU.64 R16, [R1+0x2110] ;  /* 0x0021100001107983 */ /* 0x000ea20000300a00 */
[----:B------:R-:W-:Y:S01]  /*c9180*/  HMMA.1688.F32.TF32 R48, R36, R98, R4 ;  /* 0x000000622430723c */ /* 0x000fe20000081004 */
[----:B------:R-:W-:Y:S02]  /*c9190*/  IADD3.X R0, R21, UR7, RZ, P3, !PT ;  /* 0x0000000715007c10 */ /* 0x000fe40009ffe4ff */
[----:B------:R-:W-:Y:S04]  /*c91a0*/  STL [R1+0x1e34], R8 ;  /* 0x001e340801007387 */ /* 0x000fe80000100800 */
[----:B------:R-:W-:Y:S01]  /*c91b0*/  IADD3 R5, P0, R84, UR15, RZ ;  /* 0x0000000f54057c10 */ /* 0x000fe2000ff1e0ff */
[----:B------:R1:W-:Y:S04]  /*c91c0*/  STL [R1+0x1e2c], R0 ;  /* 0x001e2c0001007387 */ /* 0x0003e80000100800 */
[----:B------:R1:W-:Y:S04]  /*c91d0*/  STL [R1+0x1a6c], R5 ;  /* 0x001a6c0501007387 */ /* 0x0003e80000100800 */
[----:B------:R-:W2:Y:S01]  /*c91e0*/  LDL.LU.64 R20, [R1+0x2108] ;  /* 0x0021080001147983 */ /* 0x000ea20000300a00 */
[----:B-1----:R-:W-:-:S02]  /*c91f0*/  IADD3 R0, P1, R80, UR15, RZ ;  /* 0x0000000f50007c10 */ /* 0x002fc4000ff3e0ff */
[----:B------:R-:W-:-:S03]  /*c9200*/  IADD3 R4, P2, R54, UR15, RZ ;  /* 0x0000000f36047c10 */ /* 0x000fc6000ff5e0ff */
[----:B------:R1:W-:Y:S01]  /*c9210*/  STL [R1+0x1a74], R0 ;  /* 0x001a740001007387 */ /* 0x0003e20000100800 */
[----:B------:R-:W-:-:S03]  /*c9220*/  IADD3.X R5, R85, UR7, RZ, P0, !PT ;  /* 0x0000000755057c10 */ /* 0x000fc600087fe4ff */
[----:B------:R1:W-:Y:S02]  /*c9230*/  STL [R1+0x1a7c], R4 ;  /* 0x001a7c0401007387 */ /* 0x0003e40000100800 */
[----:B-1----:R-:W-:Y:S02]  /*c9240*/  IADD3 R0, P3, R52, UR15, RZ ;  /* 0x0000000f34007c10 */ /* 0x002fe4000ff7e0ff */
[----:B------:R-:W-:-:S03]  /*c9250*/  IADD3.X R4, R81, UR7, RZ, P1, !PT ;  /* 0x0000000751047c10 */ /* 0x000fc60008ffe4ff */
[----:B------:R1:W-:Y:S04]  /*c9260*/  STL [R1+0x1a84], R0 ;  /* 0x001a840001007387 */ /* 0x0003e80000100800 */
[----:B------:R-:W-:Y:S04]  /*c9270*/  STL [R1+0x1a68], R5 ;  /* 0x001a680501007387 */ /* 0x000fe80000100800 */
[----:B------:R-:W2:Y:S01]  /*c9280*/  LDL.LU.64 R18, [R1+0x2100] ;  /* 0x0021000001127983 */ /* 0x000ea20000300a00 */
[----:B-1----:R-:W-:-:S03]  /*c9290*/  IADD3.X R0, R55, UR7, RZ, P2, !PT ;  /* 0x0000000737007c10 */ /* 0x002fc600097fe4ff */
[----:B------:R1:W-:Y:S04]  /*c92a0*/  STL [R1+0x1a70], R4 ;  /* 0x001a700401007387 */ /* 0x0003e80000100800 */
[----:B------:R3:W-:Y:S01]  /*c92b0*/  STL [R1+0x1a78], R0 ;  /* 0x001a780001007387 */ /* 0x0007e20000100800 */
[----:B-1----:R-:W-:-:S05]  /*c92c0*/  IADD3.X R4, R53, UR7, RZ, P3, !PT ;  /* 0x0000000735047c10 */ /* 0x002fca0009ffe4ff */
[----:B------:R4:W-:Y:S01]  /*c92d0*/  STL [R1+0x1a80], R4 ;  /* 0x001a800401007387 */ /* 0x0009e20000100800 */
[----:B---3--:R-:W-:-:S05]  /*c92e0*/  IADD3 R0, P0, R70, UR15, RZ ;  /* 0x0000000f46007c10 */ /* 0x008fca000ff1e0ff */
[----:B------:R1:W-:Y:S01]  /*c92f0*/  STL [R1+0xf68], R0 ;  /* 0x000f680001007387 */ /* 0x0003e20000100800 */
[----:B----4-:R-:W-:Y:S02]  /*c9300*/  IADD3 R4, P1, R68, UR15, RZ ;  /* 0x0000000f44047c10 */ /* 0x010fe4000ff3e0ff */
[----:B------:R-:W-:-:S03]  /*c9310*/  IADD3 R5, P2, R42, UR15, RZ ;  /* 0x0000000f2a057c10 */ /* 0x000fc6000ff5e0ff */
[----:B------:R3:W-:Y:S01]  /*c9320*/  STL [R1+0xf70], R4 ;  /* 0x000f700401007387 */ /* 0x0007e20000100800 */
[----:B-1----:R-:W-:-:S03]  /*c9330*/  IADD3 R0, P3, R40, UR15, RZ ;  /* 0x0000000f28007c10 */ /* 0x002fc6000ff7e0ff */
[----:B------:R-:W-:Y:S04]  /*c9340*/  STL [R1+0xf78], R5 ;  /* 0x000f780501007387 */ /* 0x000fe80000100800 */
[----:B------:R-:W4:Y:S01]  /*c9350*/  LDL.LU.64 R10, [R1+0x20f8] ;  /* 0x0020f800010a7983 */ /* 0x000f220000300a00 */
[----:B---3--:R-:W-:-:S03]  /*c9360*/  IADD3.X R4, R71, UR7, RZ, P0, !PT ;  /* 0x0000000747047c10 */ /* 0x008fc600087fe4ff */
[----:B------:R1:W-:Y:S04]  /*c9370*/  STL [R1+0x1a64], R0 ;  /* 0x001a640001007387 */ /* 0x0003e80000100800 */
[----:B------:R3:W-:Y:S04]  /*c9380*/  STL [R1+0xf64], R4 ;  /* 0x000f640401007387 */ /* 0x0007e80000100800 */
[----:B------:R-:W4:Y:S01]  /*c9390*/  LDL.LU.64 R8, [R1+0x20f0] ;  /* 0x0020f00001087983 */ /* 0x000f220000300a00 */
[----:B-1----:R-:W-:Y:S02]  /*c93a0*/  IADD3.X R0, R69, UR7, RZ, P1, !PT ;  /* 0x0000000745007c10 */ /* 0x002fe40008ffe4ff */
[----:B---3--:R-:W-:-:S03]  /*c93b0*/  IADD3.X R4, R43, UR7, RZ, P2, !PT ;  /* 0x000000072b047c10 */ /* 0x008fc600097fe4ff */
[----:B------:R1:W-:Y:S04]  /*c93c0*/  STL [R1+0xf6c], R0 ;  /* 0x000f6c0001007387 */ /* 0x0003e80000100800 */
[----:B------:R-:W3:Y:S01]  /*c93d0*/  LDL.LU.64 R6, [R1+0x1e68] ;  /* 0x001e680001067983 */ /* 0x000ee20000300a00 */
[----:B-1----:R-:W-:-:S03]  /*c93e0*/  IADD3.X R0, R41, UR7, RZ, P3, !PT ;  /* 0x0000000729007c10 */ /* 0x002fc60009ffe4ff */
[----:B------:R1:W-:Y:S01]  /*c93f0*/  STL [R1+0xf74], R4 ;  /* 0x000f740401007387 */ /* 0x0003e20000100800 */
[----:B--2---:R-:W-:-:S03]  /*c9400*/  IADD3 R5, P0, R60, UR15, RZ ;  /* 0x0000000f3c057c10 */ /* 0x004fc6000ff1e0ff */
[----:B------:R2:W-:Y:S04]  /*c9410*/  STL [R1+0xf7c], R0 ;  /* 0x000f7c0001007387 */ /* 0x0005e80000100800 */
[----:B------:R2:W-:Y:S01]  /*c9420*/  STL [R1+0xf04], R5 ;  /* 0x000f040501007387 */ /* 0x0005e20000100800 */
[----:B-1----:R-:W-:-:S05]  /*c9430*/  IADD3 R4, P1, R2, UR15, RZ ;  /* 0x0000000f02047c10 */ /* 0x002fca000ff3e0ff */
[----:B------:R1:W-:Y:S01]  /*c9440*/  STL [R1+0xf0c], R4 ;  /* 0x000f0c0401007387 */ /* 0x0003e20000100800 */
[----:B--2---:R-:W-:Y:S02]  /*c9450*/  IADD3 R0, P2, R22, UR15, RZ ;  /* 0x0000000f16007c10 */ /* 0x004fe4000ff5e0ff */
[----:B------:R-:W-:-:S03]  /*c9460*/  IADD3 R5, P3, R16, UR15, RZ ;  /* 0x0000000f10057c10 */ /* 0x000fc6000ff7e0ff */
[----:B------:R2:W-:Y:S01]  /*c9470*/  STL [R1+0xf54], R0 ;  /* 0x000f540001007387 */ /* 0x0005e20000100800 */
[----:B-1----:R-:W-:-:S03]  /*c9480*/  IADD3.X R4, R61, UR7, RZ, P0, !PT ;  /* 0x000000073d047c10 */ /* 0x002fc600087fe4ff */
[----:B------:R1:W-:Y:S04]  /*c9490*/  STL [R1+0xf5c], R5 ;  /* 0x000f5c0501007387 */ /* 0x0003e80000100800 */
[----:B------:R-:W3:Y:S01]  /*c94a0*/  LDL.LU R2, [R1+0x6444] ;  /* 0x0064440001027983 */ /* 0x000ee20000300800 */
[----:B--2---:R-:W-:Y:S02]  /*c94b0*/  IADD3.X R0, R3, UR7, RZ, P1, !PT ;  /* 0x0000000703007c10 */ /* 0x004fe40008ffe4ff */
[----:B------:R-:W-:Y:S01]  /*c94c0*/  IADD3.X R3, R23, UR7, RZ, P2, !PT ;  /* 0x0000000717037c10 */ /* 0x000fe200097fe4ff */
[----:B------:R2:W-:Y:S01]  /*c94d0*/  STL [R1+0xf00], R4 ;  /* 0x000f000401007387 */ /* 0x0005e20000100800 */
[----:B-1----:R-:W-:-:S03]  /*c94e0*/  IADD3.X R5, R17, UR7, RZ, P3, !PT ;  /* 0x0000000711057c10 */ /* 0x002fc60009ffe4ff */
[----:B--2---:R-:W2:Y:S04]  /*c94f0*/  LDL.LU R4, [R1+0x644c] ;  /* 0x00644c0001047983 */ /* 0x004ea80000300800 */
[----:B------:R1:W-:Y:S04]  /*c9500*/  STL [R1+0xf08], R0 ;  /* 0x000f080001007387 */ /* 0x0003e80000100800 */
[----:B------:R1:W-:Y:S02]  /*c9510*/  STL [R1+0xf50], R3 ;  /* 0x000f500301007387 */ /* 0x0003e40000100800 */
[----:B-1----:R-:W-:-:S02]  /*c9520*/  IADD3 R0, P0, R20, UR15, RZ ;  /* 0x0000000f14007c10 */ /* 0x002fc4000ff1e0ff */
[----:B------:R-:W2:Y:S04]  /*c9530*/  LDL.LU R3, [R1+0x6440] ;  /* 0x0064400001037983 */ /* 0x000ea80000300800 */
[----:B------:R1:W-:Y:S04]  /*c9540*/  STL [R1+0xf58], R5 ;  /* 0x000f580501007387 */ /* 0x0003e80000100800 */
[----:B------:R-:W2:Y:S04]  /*c9550*/  LDL.LU R17, [R1+0x6448] ;  /* 0x0064480001117983 */ /* 0x000ea80000300800 */
[----:B------:R3:W-:Y:S04]  /*c9560*/  STL [R1+0xf60], R0 ;  /* 0x000f600001007387 */ /* 0x0007e80000100800 */
[----:B-1----:R-:W2:Y:S01]  /*c9570*/  LDL.LU R5, [R1+0x6454] ;  /* 0x0064540001057983 */ /* 0x002ea20000300800 */
[----:B------:R-:W-:Y:S01]  /*c9580*/  IADD3 R252, P1, R18, UR15, RZ ;  /* 0x0000000f12fc7c10 */ /* 0x000fe2000ff3e0ff */
[C---:B------:R-:W-:Y:S07]  /*c9590*/  HMMA.1688.F32.TF32 R52, R36.reuse, R94, R228 ;  /* 0x0000005e2434723c */ /* 0x040fee00000810e4 */
[----:B------:R-:W-:Y:S01]  /*c95a0*/  IADD3.X R231, R19, UR7, RZ, P1, !PT ;  /* 0x0000000713e77c10 */ /* 0x000fe20008ffe4ff */
[----:B------:R-:W-:Y:S01]  /*c95b0*/  UIMAD UR17, UR4, -0x80, UR6 ;  /* 0xffffff80041178a4 */ /* 0x000fe2000f8e0206 */
[----:B------:R-:W-:Y:S01]  /*c95c0*/  HMMA.1688.F32.TF32 R40, R36, R90, R224 ;  /* 0x0000005a2428723c */ /* 0x000fe200000810e0 */
[----:B------:R-:W-:-:S02]  /*c95d0*/  UIADD3 UR14, UR11, -0x2, URZ ;  /* 0xfffffffe0b0e7890 */ /* 0x000fc4000fffe03f */
[----:B------:R-:W-:Y:S02]  /*c95e0*/  UISETP.GT.AND UP1, UPT, UR17, URZ, UPT ;  /* 0x0000003f1100728c */ /* 0x000fe4000bf24270 */
[----:B------:R-:W-:Y:S01]  /*c95f0*/  UIADD3 UR13, UR13, 0x1, URZ ;  /* 0x000000010d0d7890 */ /* 0x000fe2000fffe03f */
[----:B------:R-:W-:Y:S01]  /*c9600*/  HMMA.1688.F32.TF32 R208, R36, R86, R220 ;  /* 0x0000005624d0723c */ /* 0x000fe200000810dc */
[----:B------:R-:W-:-:S05]  /*c9610*/  UISETP.GE.AND UP0, UPT, UR4, UR14, UPT ;  /* 0x0000000e0400728c */ /* 0x000fca000bf06270 */
[----:B------:R-:W-:Y:S01]  /*c9620*/  HMMA.1688.F32.TF32 R204, R36, R206, R216 ;  /* 0x000000ce24cc723c */ /* 0x000fe200000810d8 */
[----:B------:R-:W-:-:S05]  /*c9630*/  USEL UR14, URZ, 0x4, !UP1 ;  /* 0x000000043f0e7887 */ /* 0x000fca000c800000 */
[----:B------:R-:W-:Y:S01]  /*c9640*/  HMMA.1688.F32.TF32 R68, R36, R82, R212 ;  /* 0x000000522444723c */ /* 0x000fe200000810d4 */
[----:B------:R-:W-:-:S05]  /*c9650*/  UISETP.GT.AND UP1, UPT, UR13, 0x1, UPT ;  /* 0x000000010d00788c */ /* 0x000fca000bf24270 */
[----:B------:R-:W-:Y:S01]  /*c9660*/  HMMA.1688.F32.TF32 R36, R36, R62, R12 ;  /* 0x0000003e2424723c */ /* 0x000fe2000008100c */
[----:B------:R-:W-:Y:S01]  /*c9670*/  USEL UR13, UR13, URZ, !UP1 ;  /* 0x0000003f0d0d7287 */ /* 0x000fe2000c800000 */
[----:B------:R-:W-:Y:S01]  /*c9680*/  IADD3.X R230, R21, UR7, RZ, P0, !PT ;  /* 0x0000000715e67c10 */ /* 0x000fe200087fe4ff */
[----:B------:R-:W-:Y:S02]  /*c9690*/  USEL UR14, UR14, URZ, !UP0 ;  /* 0x0000003f0e0e7287 */ /* 0x000fe4000c000000 */
[----:B------:R-:W-:Y:S01]  /*c96a0*/  ULEA UR19, UR13, UR5, 0x12 ;  /* 0x000000050d137291 */ /* 0x000fe2000f8e903f */
[----:B----4-:R-:W-:Y:S02]  /*c96b0*/  IADD3 R229, P1, R8, UR15, RZ ;  /* 0x0000000f08e57c10 */ /* 0x010fe4000ff3e0ff */
[----:B---3--:R-:W-:-:S05]  /*c96c0*/  IADD3 R0, P2, R6, UR15, RZ ;  /* 0x0000000f06007c10 */ /* 0x008fca000ff5e0ff */
[----:B------:R1:W-:Y:S01]  /*c96d0*/  STL [R1+0x3afc], R0 ;  /* 0x003afc0001007387 */ /* 0x0003e20000100800 */
[----:B------:R-:W-:Y:S01]  /*c96e0*/  IADD3.X R228, R9, UR7, RZ, P1, !PT ;  /* 0x0000000709e47c10 */ /* 0x000fe20008ffe4ff */
[----:B-1----:R-:W1:Y:S01]  /*c96f0*/  S2R R0, SR_TID.X ;  /* 0x0000000000007919 */ /* 0x002e620000002100 */
[----:B------:R-:W-:-:S05]  /*c9700*/  IADD3.X R6, R7, UR7, RZ, P2, !PT ;  /* 0x0000000707067c10 */ /* 0x000fca00097fe4ff */
[----:B------:R3:W-:Y:S01]  /*c9710*/  STL [R1+0x1e68], R6 ;  /* 0x001e680601007387 */ /* 0x0007e20000100800 */
[----:B------:R-:W-:-:S05]  /*c9720*/  IADD3 R2, P1, R2, UR15, RZ ;  /* 0x0000000f02027c10 */ /* 0x000fca000ff3e0ff */
[----:B------:R4:W-:Y:S01]  /*c9730*/  STL [R1+0x6444], R2 ;  /* 0x0064440201007387 */ /* 0x0009e20000100800 */
[----:B--2---:R-:W-:-:S05]  /*c9740*/  IADD3 R4, P2, R4, UR15, RZ ;  /* 0x0000000f04047c10 */ /* 0x004fca000ff5e0ff */
[----:B------:R-:W-:Y:S01]  /*c9750*/  STL [R1+0x644c], R4 ;  /* 0x00644c0401007387 */ /* 0x000fe20000100800 */
[----:B------:R-:W-:-:S05]  /*c9760*/  IADD3.X R3, R3, UR7, RZ, P1, !PT ;  /* 0x0000000703037c10 */ /* 0x000fca0008ffe4ff */
[----:B------:R2:W-:Y:S01]  /*c9770*/  STL [R1+0x6440], R3 ;  /* 0x0064400301007387 */ /* 0x0005e20000100800 */
[----:B------:R-:W-:Y:S02]  /*c9780*/  IADD3.X R17, R17, UR7, RZ, P2, !PT ;  /* 0x0000000711117c10 */ /* 0x000fe400097fe4ff */
[----:B------:R-:W-:-:S05]  /*c9790*/  IADD3 R5, P1, R5, UR15, RZ ;  /* 0x0000000f05057c10 */ /* 0x000fca000ff3e0ff */
[----:B------:R-:W-:Y:S04]  /*c97a0*/  STL [R1+0x6454], R5 ;  /* 0x0064540501007387 */ /* 0x000fe80000100800 */
[----:B------:R2:W-:Y:S01]  /*c97b0*/  STL [R1+0x6448], R17 ;  /* 0x0064481101007387 */ /* 0x0005e20000100800 */
[----:B-1----:R-:W-:Y:S02]  /*c97c0*/  LOP3.LUT R0, R0, 0x1f, RZ, 0xc0, !PT ;  /* 0x0000001f00007812 */ /* 0x002fe400078ec0ff */
[----:B------:R-:W-:-:S03]  /*c97d0*/  IADD3 R227, P0, R10, UR15, RZ ;  /* 0x0000000f0ae37c10 */ /* 0x000fc6000ff1e0ff */
[----:B---3--:R-:W-:Y:S01]  /*c97e0*/  IMAD.SHL.U32 R6, R0, 0x4, RZ ;  /* 0x0000000400067824 */ /* 0x008fe200078e00ff */
[----:B------:R-:W-:Y:S02]  /*c97f0*/  IADD3.X R226, R11, UR7, RZ, P0, !PT ;  /* 0x000000070be27c10 */ /* 0x000fe400087fe4ff */
[----:B------:R-:W-:Y:S01]  /*c9800*/  ISETP.NE.U32.AND P0, PT, RZ, UR14, PT ;  /* 0x0000000eff007c0c */ /* 0x000fe2000bf05070 */
[----:B------:R-:W-:Y:S01]  /*c9810*/  VIADD R0, R6, UR19 ;  /* 0x0000001306007c36 */ /* 0x000fe20008000000 */
        /* <DEDUP_REMOVED lines=23> */
[----:B------:R-:W-:Y:S06]  /*c9990*/  BAR.SYNC.DEFER_BLOCKING 0x0 ;  /* 0x0000000000007b1d */ /* 0x000fec0000010000 */
        /* <DEDUP_REMOVED lines=22> */
[----:B------:R-:W-:Y:S04]  /*c9b00*/  STL [R1+0x76d4], R41 ;  /* 0x0076d42901007387 */ /* 0x000fe80000100800 */
[----:B------:R-:W-:Y:S04]  /*c9b10*/  STL [R1+0x76d0], R40 ;  /* 0x0076d02801007387 */ /* 0x000fe80000100800 */
[----:B------:R-:W-:Y:S01]  /*c9b20*/  @!PT LDS RZ, [RZ] ;  /* 0x00000000fffff984 */ /* 0x000fe20000000800 */
[----:B------:R-:W-:Y:S01]  /*c9b30*/  @!PT LDS RZ, [RZ] ;  /* 0x00000000fffff984 */ /* 0x000fe20000000800 */
[----:B------:R-:W-:Y:S01]  /*c9b40*/  @!PT LDS RZ, [RZ] ;  /* 0x00000000fffff984 */ /* 0x000fe20000000800 */
[----:B------:R4:W-:Y:S04]  /*c9b50*/  LDGSTS.E [R0], desc[UR8][R2.64], P0 ;  /* 0x0000000002007fae */ /* 0x0009e80008121848 */
[----:B------:R-:W-:Y:S04]  /*c9b60*/  STL [R1+0x76cc], R39 ;  /* 0x0076cc2701007387 */ /* 0x000fe80000100800 */
[----:B------:R-:W-:Y:S01]  /*c9b70*/  STL [R1+0x76c8], R38 ;  /* 0x0076c82601007387 */ /* 0x000fe20000100800 */
[----:B----4-:R-:W-:Y:S01]  /*c9b80*/  MOV R2, R4 ;  /* 0x0000000400027202 */ /* 0x010fe20000000f00 */
[----:B--2---:R-:W-:-:S02]  /*c9b90*/  IMAD.MOV.U32 R3, RZ, RZ, R17 ;  /* 0x000000ffff037224 */ /* 0x004fc400078e0011 */
[----:B------:R-:W-:Y:S04]  /*c9ba0*/  STL [R1+0x76c4], R37 ;  /* 0x0076c42501007387 */ /* 0x000fe80000100800 */
[----:B------:R-:W-:Y:S04]  /*c9bb0*/  STL [R1+0x76c0], R36 ;  /* 0x0076c02401007387 */ /* 0x000fe80000100800 */
[----:B------:R-:W2:Y:S04]  /*c9bc0*/  LDL.LU R17, [R1+0x6480] ;  /* 0x0064800001117983 */ /* 0x000ea80000300800 */
[----:B------:R1:W-:Y:S02]  /*c9bd0*/  LDGSTS.E [R0+0x80], desc[UR8][R2.64], P0 ;  /* 0x0008000002007fae */ /* 0x0003e40008121848 */
[----:B-1----:R-:W-:Y:S01]  /*c9be0*/  IMAD.MOV.U32 R2, RZ, RZ, R5 ;  /* 0x000000ffff027224 */ /* 0x002fe200078e0005 */
[----:B---3--:R-:W-:-:S02]  /*c9bf0*/  IADD3.X R11, R11, UR7, RZ, P1, !PT ;  /* 0x000000070b0b7c10 */ /* 0x008fc40008ffe4ff */
[----:B------:R-:W-:-:S03]  /*c9c00*/  IADD3 R14, P2, R14, UR15, RZ ;  /* 0x0000000f0e0e7c10 */ /* 0x000fc6000ff5e0ff */
[----:B------:R-:W-:Y:S01]  /*c9c10*/  IMAD.MOV.U32 R3, RZ, RZ, R11 ;  /* 0x000000ffff037224 */ /* 0x000fe200078e000b */
[----:B------:R-:W-:Y:S01]  /*c9c20*/  IADD3.X R20, R20, UR7, RZ, P2, !PT ;  /* 0x0000000714147c10 */ /* 0x000fe200097fe4ff */
[----:B------:R-:W-:Y:S01]  /*c9c30*/  STL [R1+0x645c], R14 ;  /* 0x00645c0e01007387 */ /* 0x000fe20000100800 */
[----:B------:R-:W-:-:S03]  /*c9c40*/  IADD3 R7, P1, R7, UR15, RZ ;  /* 0x0000000f07077c10 */ /* 0x000fc6000ff3e0ff */
[----:B------:R1:W-:Y:S04]  /*c9c50*/  STL [R1+0x6450], R11 ;  /* 0x0064500b01007387 */ /* 0x0003e80000100800 */
[----:B------:R-:W3:Y:S01]  /*c9c60*/  LDL.LU R4, [R1+0x648c] ;  /* 0x00648c0001047983 */ /* 0x000ee20000300800 */
[----:B------:R-:W-:-:S03]  /*c9c70*/  IADD3.X R16, R16, UR7, RZ, P1, !PT ;  /* 0x0000000710107c10 */ /* 0x000fc60008ffe4ff */
[----:B------:R4:W-:Y:S04]  /*c9c80*/  LDGSTS.E [R0+0x100], desc[UR8][R2.64], P0 ;  /* 0x0010000002007fae */ /* 0x0009e80008121848 */
[----:B-1----:R-:W3:Y:S01]  /*c9c90*/  LDL.LU R11, [R1+0x6488] ;  /* 0x00648800010b7983 */ /* 0x002ee20000300800 */
[----:B------:R-:W-:-:S03]  /*c9ca0*/  IADD3 R8, P2, R8, UR15, RZ ;  /* 0x0000000f08087c10 */ /* 0x000fc6000ff5e0ff */
[----:B------:R-:W-:Y:S04]  /*c9cb0*/  STL [R1+0x6464], R7 ;  /* 0x0064640701007387 */ /* 0x000fe80000100800 */
[----:B------:R-:W-:Y:S01]  /*c9cc0*/  STL [R1+0x6458], R20 ;  /* 0x0064581401007387 */ /* 0x000fe20000100800 */
[----:B----4-:R-:W-:Y:S01]  /*c9cd0*/  MOV R2, R14 ;  /* 0x0000000e00027202 */ /* 0x010fe20000000f00 */
[----:B------:R-:W-:Y:S02]  /*c9ce0*/  IMAD.MOV.U32 R3, RZ, RZ, R20 ;  /* 0x000000ffff037224 */ /* 0x000fe400078e0014 */
[----:B------:R-:W4:Y:S01]  /*c9cf0*/  LDL.LU R5, [R1+0x6494] ;  /* 0x0064940001057983 */ /* 0x000f220000300800 */
[----:B------:R-:W-:-:S03]  /*c9d00*/  IADD3 R10, P1, R10, UR15, RZ ;  /* 0x0000000f0a0a7c10 */ /* 0x000fc6000ff3e0ff */
[----:B------:R-:W4:Y:S01]  /*c9d10*/  LDL.LU R13, [R1+0x649c] ;  /* 0x00649c00010d7983 */ /* 0x000f220000300800 */
[----:B------:R-:W-:-:S03]  /*c9d20*/  IADD3.X R19, R19, UR7, RZ, P2, !PT ;  /* 0x0000000713137c10 */ /* 0x000fc600097fe4ff */
[----:B------:R-:W4:Y:S04]  /*c9d30*/  LDL.LU R14, [R1+0x6490] ;  /* 0x00649000010e7983 */ /* 0x000f280000300800 */
[----:B------:R-:W-:Y:S04]  /*c9d40*/  STL [R1+0x646c], R8 ;  /* 0x00646c0801007387 */ /* 0x000fe80000100800 */
[----:B------:R1:W-:Y:S04]  /*c9d50*/  LDGSTS.E [R0+0x180], desc[UR8][R2.64], P0 ;  /* 0x0018000002007fae */ /* 0x0003e80008121848 */
[----:B------:R1:W-:Y:S01]  /*c9d60*/  STL [R1+0x6460], R16 ;  /* 0x0064601001007387 */ /* 0x0003e20000100800 */
[----:B------:R-:W-:Y:S01]  /*c9d70*/  IADD3 R9, P2, R9, UR15, RZ ;  /* 0x0000000f09097c10 */ /* 0x000fe2000ff5e0ff */
[----:B-1----:R-:W-:-:S02]  /*c9d80*/  IMAD.MOV.U32 R3, RZ, RZ, R16 ;  /* 0x000000ffff037224 */ /* 0x002fc400078e0010 */
[----:B------:R-:W-:Y:S01]  /*c9d90*/  IMAD.MOV.U32 R2, RZ, RZ, R7 ;  /* 0x000000ffff027224 */ /* 0x000fe200078e0007 */
[----:B------:R-:W4:Y:S04]  /*c9da0*/  LDL.LU R16, [R1+0x6498] ;  /* 0x0064980001107983 */ /* 0x000f280000300800 */
[----:B------:R-:W-:Y:S04]  /*c9db0*/  STL [R1+0x6474], R10 ;  /* 0x0064740a01007387 */ /* 0x000fe80000100800 */
[----:B------:R-:W-:Y:S04]  /*c9dc0*/  STL [R1+0x6468], R19 ;  /* 0x0064681301007387 */ /* 0x000fe80000100800 */
[----:B------:R-:W4:Y:S01]  /*c9dd0*/  LDL.LU R7, [R1+0x64a4] ;  /* 0x0064a40001077983 */ /* 0x000f220000300800 */
[----:B------:R-:W-:-:S03]  /*c9de0*/  IADD3.X R12, R12, UR7, RZ, P1, !PT ;  /* 0x000000070c0c7c10 */ /* 0x000fc60008ffe4ff */
[----:B------:R1:W-:Y:S02]  /*c9df0*/  LDGSTS.E [R0+0x200], desc[UR8][R2.64], P0 ;  /* 0x0020000002007fae */ /* 0x0003e40008121848 */
[----:B-1----:R-:W-:Y:S01]  /*c9e00*/  MOV R2, R8 ;  /* 0x0000000800027202 */ /* 0x002fe20000000f00 */
[----:B------:R-:W-:Y:S01]  /*c9e10*/  IMAD.MOV.U32 R3, RZ, RZ, R19 ;  /* 0x000000ffff037224 */ /* 0x000fe200078e0013 */
[----:B------:R-:W4:Y:S04]  /*c9e20*/  LDL.LU R8, [R1+0x64ac] ;  /* 0x0064ac0001087983 */ /* 0x000f280000300800 */
[----:B------:R-:W-:Y:S04]  /*c9e30*/  STL [R1+0x647c], R9 ;  /* 0x00647c0901007387 */ /* 0x000fe80000100800 */
[----:B------:R1:W-:Y:S04]  /*c9e40*/  LDGSTS.E [R0+0x280], desc[UR8][R2.64], P0 ;  /* 0x0028000002007fae */ /* 0x0003e80008121848 */
[----:B------:R1:W-:Y:S02]  /*c9e50*/  STL [R1+0x6470], R12 ;  /* 0x0064700c01007387 */ /* 0x0003e40000100800 */
[----:B-1----:R-:W-:-:S02]  /*c9e60*/  IMAD.MOV.U32 R3, RZ, RZ, R12 ;  /* 0x000000ffff037224 */ /* 0x002fc400078e000c */
[----:B------:R-:W4:Y:S01]  /*c9e70*/  LDL.LU R12, [R1+0x64a0] ;  /* 0x0064a000010c7983 */ /* 0x000f220000300800 */
[----:B------:R-:W-:Y:S01]  /*c9e80*/  IADD3 R15, P1, R15, UR15, RZ ;  /* 0x0000000f0f0f7c10 */ /* 0x000fe2000ff3e0ff */
[----:B------:R-:W-:Y:S01]  /*c9e90*/  IMAD.MOV.U32 R2, RZ, RZ, R10 ;  /* 0x000000ffff027224 */ /* 0x000fe200078e000a */
[----:B------:R-:W-:-:S03]  /*c9ea0*/  IADD3.X R18, R18, UR7, RZ, P2, !PT ;  /* 0x0000000712127c10 */ /* 0x000fc600097fe4ff */
[----:B------:R-:W-:Y:S04]  /*c9eb0*/  STL [R1+0x6484], R15 ;  /* 0x0064840f01007387 */ /* 0x000fe80000100800 */
[----:B------:R1:W-:Y:S04]  /*c9ec0*/  STL [R1+0x6478], R18 ;  /* 0x0064781201007387 */ /* 0x0003e80000100800 */
[----:B------:R1:W-:Y:S04]  /*c9ed0*/  LDGSTS.E [R0+0x300], desc[UR8][R2.64], P0 ;  /* 0x0030000002007fae */ /* 0x0003e80008121848 */
[----:B------:R-:W4:Y:S01]  /*c9ee0*/  LDL.LU R10, [R1+0x64b4] ;  /* 0x0064b400010a7983 */ /* 0x000f220000300800 */
[----:B-1----:R-:W-:-:S03]  /*c9ef0*/  IMAD.MOV.U32 R3, RZ, RZ, R18 ;  /* 0x000000ffff037224 */ /* 0x002fc600078e0012 */
[----:B------:R-:W4:Y:S01]  /*c9f00*/  LDL.LU R18, [R1+0x64a8] ;  /* 0x0064a80001127983 */ /* 0x000f220000300800 */
[----:B------:R-:W-:-:S05]  /*c9f10*/  MOV R2, R9 ;  /* 0x0000000900027202 */ /* 0x000fca0000000f00 */
[----:B------:R1:W-:Y:S02]  /*c9f20*/  LDGSTS.E [R0+0x380], desc[UR8][R2.64], P0 ;  /* 0x0038000002007fae */ /* 0x0003e40008121848 */
[----:B-1----:R-:W-:Y:S01]  /*c9f30*/  IMAD.MOV.U32 R2, RZ, RZ, R15 ;  /* 0x000000ffff027224 */ /* 0x002fe200078e000f */
[----:B--2---:R-:W-:-:S05]  /*c9f40*/  IADD3.X R17, R17, UR7, RZ, P1, !PT ;  /* 0x0000000711117c10 */ /* 0x004fca0008ffe4ff */
[----:B------:R-:W-:-:S05]  /*c9f50*/  IMAD.MOV.U32 R3, RZ, RZ, R17 ;  /* 0x000000ffff037224 */ /* 0x000fca00078e0011 */
[----:B------:R1:W-:Y:S01]  /*c9f60*/  LDGSTS.E [R0+0x400], desc[UR8][R2.64], P0 ;  /* 0x0040000002007fae */ /* 0x0003e20008121848 */
[----:B---3--:R-:W-:-:S05]  /*c9f70*/  IADD3 R4, P2, R4, UR15, RZ ;  /* 0x0000000f04047c10 */ /* 0x008fca000ff5e0ff */
[----:B------:R-:W-:Y:S01]  /*c9f80*/  STL [R1+0x648c], R4 ;  /* 0x00648c0401007387 */ /* 0x000fe20000100800 */
[----:B------:R-:W-:-:S03]  /*c9f90*/  IADD3.X R11, R11, UR7, RZ, P2, !PT ;  /* 0x000000070b0b7c10 */ /* 0x000fc600097fe4ff */
[----:B------:R2:W-:Y:S04]  /*c9fa0*/  STL [R1+0x6480], R17 ;  /* 0x0064801101007387 */ /* 0x0005e80000100800 */
[----:B------:R-:W3:Y:S04]  /*c9fb0*/  LDL.LU R9, [R1+0x64bc] ;  /* 0x0064bc0001097983 */ /* 0x000ee80000300800 */
[----:B------:R-:W3:Y:S01]  /*c9fc0*/  LDL.LU R15, [R1+0x64b0] ;  /* 0x0064b000010f7983 */ /* 0x000ee20000300800 */
[----:B----4-:R-:W-:Y:S02]  /*c9fd0*/  IADD3 R5, P1, R5, UR15, RZ ;  /* 0x0000000f05057c10 */ /* 0x010fe4000ff3e0ff */
[----:B------:R-:W-:-:S03]  /*c9fe0*/  IADD3 R13, P2, R13, UR15, RZ ;  /* 0x0000000f0d0d7c10 */ /* 0x000fc6000ff5e0ff */
[----:B------:R-:W-:Y:S01]  /*c9ff0*/  STL [R1+0x6494], R5 ;  /* 0x0064940501007387 */ /* 0x000fe20000100800 */
[----:B------:R-:W-:-:S03]  /*ca000*/  IADD3.X R14, R14, UR7, RZ, P1, !PT ;  /* 0x000000070e0e7c10 */ /* 0x000fc60008ffe4ff */
[----:B------:R4:W-:Y:S01]  /*ca010*/  STL [R1+0x6488], R11 ;  /* 0x0064880b01007387 */ /* 0x0009e20000100800 */
[----:B-1----:R-:W-:-:S03]  /*ca020*/  IMAD.MOV.U32 R3, RZ, RZ, R11 ;  /* 0x000000ffff037224 */ /* 0x002fc600078e000b */
[----:B--2---:R-:W2:Y:S01]  /*ca030*/  LDL.LU R17, [R1+0x64b8] ;  /* 0x0064b80001117983 */ /* 0x004ea20000300800 */
[----:B------:R-:W-:-:S03]  /*ca040*/  MOV R2, R4 ;  /* 0x0000000400027202 */ /* 0x000fc60000000f00 */
[----:B------:R-:W-:Y:S04]  /*ca050*/  STL [R1+0x649c], R13 ;  /* 0x00649c0d01007387 */ /* 0x000fe80000100800 */
[----:B------:R1:W-:Y:S04]  /*ca060*/  STL [R1+0x6490], R14 ;  /* 0x0064900e01007387 */ /* 0x0003e80000100800 */
[----:B----4-:R-:W4:Y:S04]  /*ca070*/  LDL.LU R11, [R1+0x62c8] ;  /* 0x0062c800010b7983 */ /* 0x010f280000300800 */
[----:B------:R-:W4:Y:S01]  /*ca080*/  LDL.LU R4, [R1+0x62d0] ;  /* 0x0062d00001047983 */ /* 0x000f220000300800 */
[----:B------:R-:W-:-:S03]  /*ca090*/  IADD3.X R16, R16, UR7, RZ, P2, !PT ;  /* 0x0000000710107c10 */ /* 0x000fc600097fe4ff */
[----:B------:R1:W-:Y:S01]  /*ca0a0*/  LDGSTS.E [R0+0x480], desc[UR8][R2.64], P0 ;  /* 0x0048000002007fae */ /* 0x0003e20008121848 */
[----:B------:R-:W-:Y:S01]  /*ca0b0*/  IADD3 R7, P1, R7, UR15, RZ ;  /* 0x0000000f07077c10 */ /* 0x000fe2000ff3e0ff */
[----:B-1----:R-:W-:-:S04]  /*ca0c0*/  IMAD.MOV.U32 R3, RZ, RZ, R14 ;  /* 0x000000ffff037224 */ /* 0x002fc800078e000e */
[----:B------:R-:W-:Y:S01]  /*ca0d0*/  STL [R1+0x64a4], R7 ;  /* 0x0064a40701007387 */ /* 0x000fe20000100800 */
[----:B------:R-:W-:-:S03]  /*ca0e0*/  IMAD.MOV.U32 R2, RZ, RZ, R5 ;  /* 0x000000ffff027224 */ /* 0x000fc600078e0005 */
[----:B------:R1:W-:Y:S04]  /*ca0f0*/  STL [R1+0x6498], R16 ;  /* 0x0064981001007387 */ /* 0x0003e80000100800 */
[----:B------:R-:W4:Y:S04]  /*ca100*/  LDL.LU R14, [R1+0x62c4] ;  /* 0x0062c400010e7983 */ /* 0x000f280000300800 */
[----:B------:R-:W4:Y:S01]  /*ca110*/  LDL.LU R5, [R1+0x62d8] ;  /* 0x0062d80001057983 */ /* 0x000f220000300800 */
[----:B------:R-:W-:-:S03]  /*ca120*/  IADD3 R8, P2, R8, UR15, RZ ;  /* 0x0000000f08087c10 */ /* 0x000fc6000ff5e0ff */
[----:B------:R1:W-:Y:S04]  /*ca130*/  LDGSTS.E [R0+0x500], desc[UR8][R2.64], P0 ;  /* 0x0050000002007fae */ /* 0x0003e80008121848 */
[----:B------:R-:W-:Y:S01]  /*ca140*/  STL [R1+0x64ac], R8 ;  /* 0x0064ac0801007387 */ /* 0x000fe20000100800 */
[----:B-1----:R-:W-:Y:S02]  /*ca150*/  MOV R2, R13 ;  /* 0x0000000d00027202 */ /* 0x002fe40000000f00 */
[----:B------:R-:W-:-:S05]  /*ca160*/  IADD3.X R12, R12, UR7, RZ, P1, !PT ;  /* 0x000000070c0c7c10 */ /* 0x000fca0008ffe4ff */
[----:B------:R1:W-:Y:S04]  /*ca170*/  STL [R1+0x64a0], R12 ;  /* 0x0064a00c01007387 */ /* 0x0003e80000100800 */
[----:B------:R-:W4:Y:S01]  /*ca180*/  LDL.LU R13, [R1+0x62cc] ;  /* 0x0062cc00010d7983 */ /* 0x000f220000300800 */
[----:B------:R-:W-:-:S03]  /*ca190*/  IMAD.MOV.U32 R3, RZ, RZ, R16 ;  /* 0x000000ffff037224 */ /* 0x000fc600078e0010 */
[----:B------:R-:W4:Y:S04]  /*ca1a0*/  LDL.LU R16, [R1+0x62e0] ;  /* 0x0062e00001107983 */ /* 0x000f280000300800 */
[----:B------:R1:W-:Y:S01]  /*ca1b0*/  LDGSTS.E [R0+0x580], desc[UR8][R2.64], P0 ;  /* 0x0058000002007fae */ /* 0x0003e20008121848 */
[----:B------:R-:W-:-:S05]  /*ca1c0*/  IADD3 R10, P1, R10, UR15, RZ ;  /* 0x0000000f0a0a7c10 */ /* 0x000fca000ff3e0ff */
[----:B------:R-:W-:Y:S01]  /*ca1d0*/  STL [R1+0x64b4], R10 ;  /* 0x0064b40a01007387 */ /* 0x000fe20000100800 */
[----:B------:R-:W-:Y:S01]  /*ca1e0*/  IADD3.X R18, R18, UR7, RZ, P2, !PT ;  /* 0x0000000712127c10 */ /* 0x000fe200097fe4ff */
[----:B-1----:R-:W-:Y:S02]  /*ca1f0*/  IMAD.MOV.U32 R2, RZ, RZ, R7 ;  /* 0x000000ffff027224 */ /* 0x002fe400078e0007 */
[----:B------:R-:W-:Y:S02]  /*ca200*/  IMAD.MOV.U32 R3, RZ, RZ, R12 ;  /* 0x000000ffff037224 */ /* 0x000fe400078e000c */
[----:B------:R-:W-:Y:S04]  /*ca210*/  STL [R1+0x64a8], R18 ;  /* 0x0064a81201007387 */ /* 0x000fe80000100800 */
[----:B------:R-:W4:Y:S04]  /*ca220*/  LDL.LU R12, [R1+0x62d4] ;  /* 0x0062d400010c7983 */ /* 0x000f280000300800 */
[----:B------:R-:W4:Y:S04]  /*ca230*/  LDL.LU R7, [R1+0x62e4] ;  /* 0x0062e40001077983 */ /* 0x000f280000300800 */
[----:B------:R1:W-:Y:S04]  /*ca240*/  LDGSTS.E [R0+0x600], desc[UR8][R2.64], P0 ;  /* 0x0060000002007fae */ /* 0x0003e80008121848 */
[----:B------:R-:W4:Y:S01]  /*ca250*/  LDL.LU R20, [R1+0x62dc] ;  /* 0x0062dc0001147983 */ /* 0x000f220000300800 */
[----:B-1----:R-:W-:Y:S01]  /*ca260*/  MOV R2, R8 ;  /* 0x0000000800027202 */ /* 0x002fe20000000f00 */
[----:B------:R-:W-:-:S05]  /*ca270*/  IMAD.MOV.U32 R3, RZ, RZ, R18 ;  /* 0x000000ffff037224 */ /* 0x000fca00078e0012 */
[----:B------:R1:W-:Y:S02]  /*ca280*/  LDGSTS.E [R0+0x680], desc[UR8][R2.64], P0 ;  /* 0x0068000002007fae */ /* 0x0003e40008121848 */
[----:B-1----:R-:W-:Y:S01]  /*ca290*/  IMAD.MOV.U32 R2, RZ, RZ, R10 ;  /* 0x000000ffff027224 */ /* 0x002fe200078e000a */
[----:B---3--:R-:W-:Y:S02]  /*ca2a0*/  IADD3 R9, P2, R9, UR15, RZ ;  /* 0x0000000f09097c10 */ /* 0x008fe4000ff5e0ff */
[----:B------:R-:W-:-:S03]  /*ca2b0*/  IADD3.X R15, R15, UR7, RZ, P1, !PT ;  /* 0x000000070f0f7c10 */ /* 0x000fc60008ffe4ff */
[----:B------:R-:W-:Y:S04]  /*ca2c0*/  STL [R1+0x64bc], R9 ;  /* 0x0064bc0901007387 */ /* 0x000fe80000100800 */
[----:B------:R1:W-:Y:S01]  /*ca2d0*/  STL [R1+0x64b0], R15 ;  /* 0x0064b00f01007387 */ /* 0x0003e20000100800 */
[----:B------:R-:W-:-:S03]  /*ca2e0*/  IMAD.MOV.U32 R3, RZ, RZ, R15 ;  /* 0x000000ffff037224 */ /* 0x000fc600078e000f */
[----:B------:R-:W3:Y:S04]  /*ca2f0*/  LDL.LU R8, [R1+0x62bc] ;  /* 0x0062bc0001087983 */ /* 0x000ee80000300800 */
[----:B------:R4:W-:Y:S01]  /*ca300*/  LDGSTS.E [R0+0x700], desc[UR8][R2.64], P0 ;  /* 0x0070000002007fae */ /* 0x0009e20008121848 */
[----:B--2---:R-:W-:-:S03]  /*ca310*/  IADD3.X R17, R17, UR7, RZ, P2, !PT ;  /* 0x0000000711117c10 */ /* 0x004fc600097fe4ff */
[----:B-1----:R-:W2:Y:S01]  /*ca320*/  LDL.LU R15, [R1+0x62b8] ;  /* 0x0062b800010f7983 */ /* 0x002ea20000300800 */
[----:B----4-:R-:W-:Y:S01]  /*ca330*/  IADD3 R11, P3, R11, UR15, RZ ;  /* 0x0000000f0b0b7c10 */ /* 0x010fe2000ff7e0ff */
[----:B------:R-:W-:Y:S01]  /*ca340*/  IMAD.MOV.U32 R3, RZ, RZ, R17 ;  /* 0x000000ffff037224 */ /* 0x000fe200078e0011 */
[----:B------:R-:W-:-:S03]  /*ca350*/  MOV R2, R9 ;  /* 0x0000000900027202 */ /* 0x000fc60000000f00 */
[----:B------:R1:W-:Y:S01]  /*ca360*/  STL [R1+0x62c8], R11 ;  /* 0x0062c80b01007387 */ /* 0x0003e20000100800 */
[----:B------:R-:W-:-:S03]  /*ca370*/  IADD3 R4, P2, R4, UR15, RZ ;  /* 0x0000000f04047c10 */ /* 0x000fc6000ff5e0ff */
[----:B------:R-:W-:Y:S04]  /*ca380*/  STL [R1+0x64b8], R17 ;  /* 0x0064b81101007387 */ /* 0x000fe80000100800 */
[----:B------:R-:W4:Y:S04]  /*ca390*/  LDL.LU R10, [R1+0x62b4] ;  /* 0x0062b400010a7983 */ /* 0x000f280000300800 */
[----:B------:R-:W4:Y:S04]  /*ca3a0*/  LDL.LU R19, [R1+0x62b0] ;  /* 0x0062b00001137983 */ /* 0x000f280000300800 */
[----:B------:R-:W-:Y:S04]  /*ca3b0*/  STL [R1+0x62d0], R4 ;  /* 0x0062d00401007387 */ /* 0x000fe80000100800 */
[----:B------:R1:W-:Y:S01]  /*ca3c0*/  LDGSTS.E [R0+0x780], desc[UR8][R2.64], P0 ;  /* 0x0078000002007fae */ /* 0x0003e20008121848 */
[----:B------:R-:W-:-:S05]  /*ca3d0*/  IADD3.X R14, R14, UR7, RZ, P3, !PT ;  /* 0x000000070e0e7c10 */ /* 0x000fca0009ffe4ff */
[----:B------:R1:W-:Y:S02]  /*ca3e0*/  STL [R1+0x62c4], R14 ;  /* 0x0062c40e01007387 */ /* 0x0003e40000100800 */
[----:B-1----:R-:W-:Y:S01]  /*ca3f0*/  IMAD.MOV.U32 R2, RZ, RZ, R11 ;  /* 0x000000ffff027224 */ /* 0x002fe200078e000b */
[----:B------:R-:W-:Y:S01]  /*ca400*/  IADD3 R5, P0, R5, UR15, RZ ;  /* 0x0000000f05057c10 */ /* 0x000fe2000ff1e0ff */
[----:B------:R-:W4:Y:S04]  /*ca410*/  LDL.LU R9, [R1+0x62ac] ;  /* 0x0062ac0001097983 */ /* 0x000f280000300800 */
[----:B------:R-:W4:Y:S01]  /*ca420*/  LDL.LU R11, [R1+0x62a8] ;  /* 0x0062a800010b7983 */ /* 0x000f220000300800 */
[----:B------:R-:W-:-:S03]  /*ca430*/  IMAD.MOV.U32 R3, RZ, RZ, R14 ;  /* 0x000000ffff037224 */ /* 0x000fc600078e000e */
[----:B------:R-:W-:Y:S01]  /*ca440*/  STL [R1+0x62d8], R5 ;  /* 0x0062d80501007387 */ /* 0x000fe20000100800 */
[----:B------:R-:W-:-:S05]  /*ca450*/  IADD3.X R13, R13, UR7, RZ, P2, !PT ;  /* 0x000000070d0d7c10 */ /* 0x000fca00097fe4ff */
[----:B------:R-:W-:Y:S04]  /*ca460*/  STL [R1+0x62cc], R13 ;  /* 0x0062cc0d01007387 */ /* 0x000fe80000100800 */
[----:B------:R-:W4:Y:S04]  /*ca470*/  LDL.LU R18, [R1+0x62a0] ;  /* 0x0062a00001127983 */ /* 0x000f280000300800 */
[----:B------:R-:W4:Y:S01]  /*ca480*/  LDL.LU R14, [R1+0x62a4] ;  /* 0x0062a400010e7983 */ /* 0x000f220000300800 */
[----:B------:R-:W-:Y:S01]  /*ca490*/  UISETP.GT.AND UP1, UPT, UR17, 0x4, UPT ;  /* 0x000000041100788c */ /* 0x000fe2000bf24270 */
[----:B------:R-:W-:-:S02]  /*ca4a0*/  IADD3 R16, P2, R16, UR15, RZ ;  /* 0x0000000f10107c10 */ /* 0x000fc4000ff5e0ff */
[----:B------:R-:W4:Y:S01]  /*ca4b0*/  LDL.LU R17, [R1+0x6298] ;  /* 0x0062980001117983 */ /* 0x000f220000300800 */
[----:B------:R-:W-:-:S04]  /*ca4c0*/  USEL UR14, URZ, 0x4, !UP1 ;  /* 0x000000043f0e7887 */ /* 0x000fc8000c800000 */
[----:B------:R-:W-:-:S06]  /*ca4d0*/  USEL UR14, UR14, URZ, !UP0 ;  /* 0x0000003f0e0e7287 */ /* 0x000fcc000c000000 */
[----:B------:R-:W-:Y:S02]  /*ca4e0*/  ISETP.NE.U32.AND P1, PT, RZ, UR14, PT ;  /* 0x0000000eff007c0c */ /* 0x000fe4000bf25070 */
[----:B------:R-:W-:Y:S01]  /*ca4f0*/  IADD3.X R12, R12, UR7, RZ, P0, !PT ;  /* 0x000000070c0c7c10 */ /* 0x000fe200087fe4ff */
[----:B------:R-:W-:Y:S01]  /*ca500*/  STL [R1+0x62e0], R16 ;  /* 0x0062e01001007387 */ /* 0x000fe20000100800 */
[----:B------:R-:W-:-:S09]  /*ca510*/  IADD3 R7, P0, R7, UR15, RZ ;  /* 0x0000000f07077c10 */ /* 0x000fd2000ff1e0ff */
[----:B------:R1:W-:Y:S01]  /*ca520*/  LDGSTS.E [R0+0x2000], desc[UR8][R2.64], P1 ;  /* 0x0200000002007fae */ /* 0x0003e20008921848 */
[----:B------:R-:W-:-:S03]  /*ca530*/  IADD3.X R20, R20, UR7, RZ, P2, !PT ;  /* 0x0000000714147c10 */ /* 0x000fc600097fe4ff */
[----:B------:R1:W-:Y:S02]  /*ca540*/  STL [R1+0x62d4], R12 ;  /* 0x0062d40c01007387 */ /* 0x0003e40000100800 */
[----:B-1----:R-:W-:Y:S01]  /*ca550*/  MOV R2, R4 ;  /* 0x0000000400027202 */ /* 0x002fe20000000f00 */
[----:B------:R-:W-:Y:S01]  /*ca560*/  IMAD.MOV.U32 R3, RZ, RZ, R13 ;  /* 0x000000ffff037224 */ /* 0x000fe200078e000d */
[----:B------:R-:W4:Y:S04]  /*ca570*/  LDL.LU R4, [R1+0x629c] ;  /* 0x00629c0001047983 */ /* 0x000f280000300800 */
[----:B------:R1:W-:Y:S02]  /*ca580*/  LDGSTS.E [R0+0x2080], desc[UR8][R2.64], P1 ;  /* 0x0208000002007fae */ /* 0x0003e40008921848 */
[----:B-1----:R-:W-:-:S02]  /*ca590*/  IMAD.MOV.U32 R2, RZ, RZ, R5 ;  /* 0x000000ffff027224 */ /* 0x002fc400078e0005 */
[----:B------:R-:W-:Y:S02]  /*ca5a0*/  IMAD.MOV.U32 R3, RZ, RZ, R12 ;  /* 0x000000ffff037224 */ /* 0x000fe400078e000c */
[----:B------:R-:W4:Y:S04]  /*ca5b0*/  LDL.LU R12, [R1+0x6290] ;  /* 0x00629000010c7983 */ /* 0x000f280000300800 */
[----:B------:R-:W-:Y:S04]  /*ca5c0*/  STL [R1+0x62e4], R7 ;  /* 0x0062e40701007387 */ /* 0x000fe80000100800 */
[----:B------:R-:W-:Y:S04]  /*ca5d0*/  STL [R1+0x62dc], R20 ;  /* 0x0062dc1401007387 */ /* 0x000fe80000100800 */
[----:B------:R-:W4:Y:S04]  /*ca5e0*/  LDL.LU R5, [R1+0x6294] ;  /* 0x0062940001057983 */ /* 0x000f280000300800 */
[----:B------:R1:W-:Y:S04]  /*ca5f0*/  LDGSTS.E [R0+0x2100], desc[UR8][R2.64], P1 ;  /* 0x0210000002007fae */ /* 0x0003e80008921848 */
[----:B------:R-:W4:Y:S01]  /*ca600*/  LDL.LU R13, [R1+0x628c] ;  /* 0x00628c00010d7983 */ /* 0x000f220000300800 */
[----:B-1----:R-:W-:Y:S01]  /*ca610*/  MOV R2, R16 ;  /* 0x0000001000027202 */ /* 0x002fe20000000f00 */
[----:B------:R-:W-:-:S02]  /*ca620*/  IMAD.MOV.U32 R3, RZ, RZ, R20 ;  /* 0x000000ffff037224 */ /* 0x000fc400078e0014 */
[----:B------:R-:W4:Y:S04]  /*ca630*/  LDL.LU R16, [R1+0x6288] ;  /* 0x0062880001107983 */ /* 0x000f280000300800 */
[----:B------:R1:W-:Y:S02]  /*ca640*/  LDGSTS.E [R0+0x2180], desc[UR8][R2.64], P1 ;  /* 0x0218000002007fae */ /* 0x0003e40008921848 */
[----:B-1----:R-:W-:Y:S01]  /*ca650*/  IMAD.MOV.U32 R2, RZ, RZ, R7 ;  /* 0x000000ffff027224 */ /* 0x002fe200078e0007 */
[----:B---3--:R-:W-:Y:S02]  /*ca660*/  IADD3 R8, P2, R8, UR15, RZ ;  /* 0x0000000f08087c10 */ /* 0x008fe4000ff5e0ff */
[----:B--2---:R-:W-:-:S03]  /*ca670*/  IADD3.X R15, R15, UR7, RZ, P0, !PT ;  /* 0x000000070f0f7c10 */ /* 0x004fc600087fe4ff */
[----:B------:R-:W-:Y:S02]  /*ca680*/  STL [R1+0x62bc], R8 ;  /* 0x0062bc0801007387 */ /* 0x000fe40000100800 */
[----:B------:R-:W-:Y:S02]  /*ca690*/  IMAD.MOV.U32 R3, RZ, RZ, R15 ;  /* 0x000000ffff037224 */ /* 0x000fe400078e000f */
[----:B------:R1:W-:Y:S04]  /*ca6a0*/  STL [R1+0x62b8], R15 ;  /* 0x0062b80f01007387 */ /* 0x0003e80000100800 */
[----:B------:R2:W-:Y:S04]  /*ca6b0*/  LDGSTS.E [R0+0x2200], desc[UR8][R2.64], P1 ;  /* 0x0220000002007fae */ /* 0x0005e80008921848 */
[----:B-1----:R-:W3:Y:S01]  /*ca6c0*/  LDL.LU R15, [R1+0x6280] ;  /* 0x00628000010f7983 */ /* 0x002ee20000300800 */
[----:B----4-:R-:W-:-:S02]  /*ca6d0*/  IADD3 R10, P0, R10, UR15, RZ ;  /* 0x0000000f0a0a7c10 */ /* 0x010fc4000ff1e0ff */
[----:B------:R-:W-:-:S03]  /*ca6e0*/  IADD3.X R19, R19, UR7, RZ, P2, !PT ;  /* 0x0000000713137c10 */ /* 0x000fc600097fe4ff */
[----:B------:R-:W-:Y:S01]  /*ca6f0*/  STL [R1+0x62b4], R10 ;  /* 0x0062b40a01007387 */ /* 0x000fe20000100800 */
[----:B--2---:R-:W-:-:S03]  /*ca700*/  MOV R2, R8 ;  /* 0x0000000800027202 */ /* 0x004fc60000000f00 */
[----:B------:R-:W-:Y:S01]  /*ca710*/  STL [R1+0x62b0], R19 ;  /* 0x0062b01301007387 */ /* 0x000fe20000100800 */
[----:B------:R-:W-:-:S03]  /*ca720*/  IMAD.MOV.U32 R3, RZ, RZ, R19 ;  /* 0x000000ffff037224 */ /* 0x000fc600078e0013 */
[----:B------:R-:W2:Y:S04]  /*ca730*/  LDL.LU R7, [R1+0x6284] ;  /* 0x0062840001077983 */ /* 0x000ea80000300800 */
[----:B------:R-:W4:Y:S04]  /*ca740*/  LDL.LU R8, [R1+0x627c] ;  /* 0x00627c0001087983 */ /* 0x000f280000300800 */
[----:B------:R1:W-:Y:S01]  /*ca750*/  LDGSTS.E [R0+0x2280], desc[UR8][R2.64], P1 ;  /* 0x0228000002007fae */ /* 0x0003e20008921848 */
[----:B------:R-:W-:Y:S02]  /*ca760*/  IADD3 R9, P2, R9, UR15, RZ ;  /* 0x0000000f09097c10 */ /* 0x000fe4000ff5e0ff */
[----:B------:R-:W-:-:S03]  /*ca770*/  IADD3.X R11, R11, UR7, RZ, P0, !PT ;  /* 0x000000070b0b7c10 */ /* 0x000fc600087fe4ff */
[----:B------:R-:W-:Y:S04]  /*ca780*/  STL [R1+0x62ac], R9 ;  /* 0x0062ac0901007387 */ /* 0x000fe80000100800 */
[----:B------:R1:W-:Y:S02]  /*ca790*/  STL [R1+0x62a8], R11 ;  /* 0x0062a80b01007387 */ /* 0x0003e40000100800 */
[----:B-1----:R-:W-:Y:S02]  /*ca7a0*/  IMAD.MOV.U32 R3, RZ, RZ, R11 ;  /* 0x000000ffff037224 */ /* 0x002fe400078e000b */
[----:B------:R-:W-:-:S05]  /*ca7b0*/  IMAD.MOV.U32 R2, RZ, RZ, R10 ;  /* 0x000000ffff027224 */ /* 0x000fca00078e000a */
[----:B------:R1:W-:Y:S04]  /*ca7c0*/  LDGSTS.E [R0+0x2300], desc[UR8][R2.64], P1 ;  /* 0x0230000002007fae */ /* 0x0003e80008921848 */
[----:B------:R-:W4:Y:S01]  /*ca7d0*/  LDL.LU R11, [R1+0x6278] ;  /* 0x00627800010b7983 */ /* 0x000f220000300800 */
[----:B------:R-:W-:Y:S02]  /*ca7e0*/  IADD3.X R18, R18, UR7, RZ, P2, !PT ;  /* 0x0000000712127c10 */ /* 0x000fe400097fe4ff */
[----:B------:R-:W-:-:S03]  /*ca7f0*/  IADD3 R14, P0, R14, UR15, RZ ;  /* 0x0000000f0e0e7c10 */ /* 0x000fc6000ff1e0ff */
[----:B-1----:R-:W-:Y:S02]  /*ca800*/  IMAD.MOV.U32 R3, RZ, RZ, R18 ;  /* 0x000000ffff037224 */ /* 0x002fe400078e0012 */
[----:B------:R-:W-:Y:S04]  /*ca810*/  STL [R1+0x62a4], R14 ;  /* 0x0062a40e01007387 */ /* 0x000fe80000100800 */
[----:B------:R1:W-:Y:S04]  /*ca820*/  STL [R1+0x62a0], R18 ;  /* 0x0062a01201007387 */ /* 0x0003e80000100800 */
[----:B------:R-:W4:Y:S04]  /*ca830*/  LDL.LU R10, [R1+0x6274] ;  /* 0x00627400010a7983 */ /* 0x000f280000300800 */
[----:B-1----:R-:W4:Y:S01]  /*ca840*/  LDL.LU R18, [R1+0x6270] ;  /* 0x0062700001127983 */ /* 0x002f220000300800 */
[----:B------:R-:W-:-:S02]  /*ca850*/  IADD3.X R17, R17, UR7, RZ, P0, !PT ;  /* 0x0000000711117c10 */ /* 0x000fc400087fe4ff */
[----:B------:R-:W-:-:S05]  /*ca860*/  MOV R2, R9 ;  /* 0x0000000900027202 */ /* 0x000fca0000000f00 */
[----:B------:R1:W-:Y:S01]  /*ca870*/  LDGSTS.E [R0+0x2380], desc[UR8][R2.64], P1 ;  /* 0x0238000002007fae */ /* 0x0003e20008921848 */
[----:B------:R-:W-:Y:S01]  /*ca880*/  IADD3 R4, P2, R4, UR15, RZ ;  /* 0x0000000f04047c10 */ /* 0x000fe2000ff5e0ff */
[----:B-1----:R-:W-:Y:S02]  /*ca890*/  IMAD.MOV.U32 R2, RZ, RZ, R14 ;  /* 0x000000ffff027224 */ /* 0x002fe400078e000e */
[----:B------:R-:W-:Y:S02]  /*ca8a0*/  IMAD.MOV.U32 R3, RZ, RZ, R17 ;  /* 0x000000ffff037224 */ /* 0x000fe400078e0011 */
[----:B------:R-:W-:Y:S04]  /*ca8b0*/  STL [R1+0x629c], R4 ;  /* 0x00629c0401007387 */ /* 0x000fe80000100800 */
[----:B------:R1:W-:Y:S04]  /*ca8c0*/  STL [R1+0x6298], R17 ;  /* 0x0062981101007387 */ /* 0x0003e80000100800 */
[----:B------:R-:W4:Y:S04]  /*ca8d0*/  LDL.LU R9, [R1+0x626c] ;  /* 0x00626c0001097983 */ /* 0x000f280000300800 */
[----:B------:R-:W4:Y:S01]  /*ca8e0*/  LDL.LU R14, [R1+0x6268] ;  /* 0x00626800010e7983 */ /* 0x000f220000300800 */
[----:B------:R-:W-:-:S03]  /*ca8f0*/  IADD3.X R12, R12, UR7, RZ, P2, !PT ;  /* 0x000000070c0c7c10 */ /* 0x000fc600097fe4ff */
[----:B------:R1:W-:Y:S01]  /*ca900*/  LDGSTS.E [R0+0x2400], desc[UR8][R2.64], P1 ;  /* 0x0240000002007fae */ /* 0x0003e20008921848 */
[----:B------:R-:W-:Y:S01]  /*ca910*/  IADD3 R5, P0, R5, UR15, RZ ;  /* 0x0000000f05057c10 */ /* 0x000fe2000ff1e0ff */
[----:B-1----:R-:W-:-:S04]  /*ca920*/  IMAD.MOV.U32 R3, RZ, RZ, R12 ;  /* 0x000000ffff037224 */ /* 0x002fc800078e000c */
[----:B------:R-:W-:Y:S01]  /*ca930*/  STL [R1+0x6294], R5 ;  /* 0x0062940501007387 */ /* 0x000fe20000100800 */
[----:B------:R-:W-:-:S03]  /*ca940*/  IADD3 R13, P2, R13, UR15, RZ ;  /* 0x0000000f0d0d7c10 */ /* 0x000fc6000ff5e0ff */
[----:B------:R1:W-:Y:S04]  /*ca950*/  STL [R1+0x6290], R12 ;  /* 0x0062900c01007387 */ /* 0x0003e80000100800 */
[----:B------:R-:W4:Y:S01]  /*ca960*/  LDL.LU R17, [R1+0x6240] ;  /* 0x0062400001117983 */ /* 0x000f220000300800 */
[----:B------:R-:W-:-:S03]  /*ca970*/  IADD3.X R16, R16, UR7, RZ, P0, !PT ;  /* 0x0000000710107c10 */ /* 0x000fc600087fe4ff */
[----:B------:R-:W-:Y:S04]  /*ca980*/  STL [R1+0x628c], R13 ;  /* 0x00628c0d01007387 */ /* 0x000fe80000100800 */
[----:B------:R4:W-:Y:S01]  /*ca990*/  STL [R1+0x6288], R16 ;  /* 0x0062881001007387 */ /* 0x0009e20000100800 */
[----:B------:R-:W-:-:S03]  /*ca9a0*/  MOV R2, R4 ;  /* 0x0000000400027202 */ /* 0x000fc60000000f00 */
[----:B-1----:R-:W4:Y:S04]  /*ca9b0*/  LDL.LU R12, [R1+0x60c8] ;  /* 0x0060c800010c7983 */ /* 0x002f280000300800 */
[----:B------:R-:W4:Y:S04]  /*ca9c0*/  LDL.LU R4, [R1+0x60d0] ;  /* 0x0060d00001047983 */ /* 0x000f280000300800 */
[----:B------:R1:W-:Y:S02]  /*ca9d0*/  LDGSTS.E [R0+0x2480], desc[UR8][R2.64], P1 ;  /* 0x0248000002007fae */ /* 0x0003e40008921848 */
[----:B-1----:R-:W-:-:S02]  /*ca9e0*/  IMAD.MOV.U32 R2, RZ, RZ, R5 ;  /* 0x000000ffff027224 */ /* 0x002fc400078e0005 */
[----:B------:R-:W-:-:S05]  /*ca9f0*/  IMAD.MOV.U32 R3, RZ, RZ, R16 ;  /* 0x000000ffff037224 */ /* 0x000fca00078e0010 */
[----:B------:R1:W-:Y:S02]  /*caa00*/  LDGSTS.E [R0+0x2500], desc[UR8][R2.64], P1 ;  /* 0x0250000002007fae */ /* 0x0003e40008921848 */
[----:B-1----:R-:W-:Y:S02]  /*caa10*/  MOV R2, R13 ;  /* 0x0000000d00027202 */ /* 0x002fe40000000f00 */
[----:B---3--:R-:W-:Y:S02]  /*caa20*/  IADD3.X R15, R15, UR7, RZ, P2, !PT ;  /* 0x000000070f0f7c10 */ /* 0x008fe400097fe4ff */
[----:B--2---:R-:W-:Y:S02]  /*caa30*/  IADD3 R7, P0, R7, UR15, RZ ;  /* 0x0000000f07077c10 */ /* 0x004fe4000ff1e0ff */
[----:B----4-:R-:W-:-:S03]  /*caa40*/  IADD3 R8, P2, R8, UR15, RZ ;  /* 0x0000000f08087c10 */ /* 0x010fc6000ff5e0ff */
[----:B------:R-:W-:Y:S04]  /*caa50*/  STL [R1+0x6284], R7 ;  /* 0x0062840701007387 */ /* 0x000fe80000100800 */
[----:B------:R1:W-:Y:S04]  /*caa60*/  STL [R1+0x6280], R15 ;  /* 0x0062800f01007387 */ /* 0x0003e80000100800 */
[----:B------:R-:W2:Y:S04]  /*caa70*/  LDL.LU R16, [R1+0x60c4] ;  /* 0x0060c40001107983 */ /* 0x000ea80000300800 */
[----:B------:R-:W3:Y:S04]  /*caa80*/  LDL.LU R5, [R1+0x60d8] ;  /* 0x0060d80001057983 */ /* 0x000ee80000300800 */
[----:B------:R-:W-:Y:S01]  /*caa90*/  STL [R1+0x627c], R8 ;  /* 0x00627c0801007387 */ /* 0x000fe20000100800 */
[----:B------:R-:W-:-:S05]  /*caaa0*/  IMAD.MOV.U32 R3, RZ, RZ, R15 ;  /* 0x000000ffff037224 */ /* 0x000fca00078e000f */
[----:B------:R4:W-:Y:S01]  /*caab0*/  LDGSTS.E [R0+0x2580], desc[UR8][R2.64], P1 ;  /* 0x0258000002007fae */ /* 0x0009e20008921848 */
[----:B------:R-:W-:-:S05]  /*caac0*/  IADD3.X R11, R11, UR7, RZ, P0, !PT ;  /* 0x000000070b0b7c10 */ /* 0x000fca00087fe4ff */
[----:B------:R1:W-:Y:S04]  /*caad0*/  STL [R1+0x6278], R11 ;  /* 0x0062780b01007387 */ /* 0x0003e80000100800 */
[----:B------:R-:W3:Y:S01]  /*caae0*/  LDL.LU R13, [R1+0x60cc] ;  /* 0x0060cc00010d7983 */ /* 0x000ee20000300800 */
[----:B----4-:R-:W-:-:S03]  /*caaf0*/  IMAD.MOV.U32 R3, RZ, RZ, R11 ;  /* 0x000000ffff037224 */ /* 0x010fc600078e000b */
[----:B-1----:R-:W4:Y:S01]  /*cab00*/  LDL.LU R15, [R1+0x60e0] ;  /* 0x0060e000010f7983 */ /* 0x002f220000300800 */
[----:B------:R-:W-:Y:S01]  /*cab10*/  IMAD.MOV.U32 R2, RZ, RZ, R7 ;  /* 0x000000ffff027224 */ /* 0x000fe200078e0007 */
[----:B------:R-:W-:-:S04]  /*cab20*/  UISETP.GT.AND UP1, UPT, UR17, 0x8, UPT ;  /* 0x000000081100788c */ /* 0x000fc8000bf24270 */
[----:B------:R1:W-:Y:S01]  /*cab30*/  LDGSTS.E [R0+0x2600], desc[UR8][R2.64], P1 ;  /* 0x0260000002007fae */ /* 0x0003e20008921848 */
[----:B------:R-:W-:Y:S02]  /*cab40*/  IADD3 R10, P0, R10, UR15, RZ ;  /* 0x0000000f0a0a7c10 */ /* 0x000fe4000ff1e0ff */
[----:B------:R-:W-:-:S03]  /*cab50*/  IADD3.X R18, R18, UR7, RZ, P2, !PT ;  /* 0x0000000712127c10 */ /* 0x000fc600097fe4ff */
[----:B------:R-:W-:Y:S04]  /*cab60*/  STL [R1+0x6274], R10 ;  /* 0x0062740a01007387 */ /* 0x000fe80000100800 */
[----:B------:R-:W-:Y:S04]  /*cab70*/  STL [R1+0x6270], R18 ;  /* 0x0062701201007387 */ /* 0x000fe80000100800 */
[----:B------:R-:W4:Y:S04]  /*cab80*/  LDL.LU R11, [R1+0x60d4] ;  /* 0x0060d400010b7983 */ /* 0x000f280000300800 */
[----:B------:R-:W4:Y:S04]  /*cab90*/  LDL.LU R7, [R1+0x60e4] ;  /* 0x0060e40001077983 */ /* 0x000f280000300800 */
[----:B------:R-:W4:Y:S01]  /*caba0*/  LDL.LU R20, [R1+0x60dc] ;  /* 0x0060dc0001147983 */ /* 0x000f220000300800 */
[----:B-1----:R-:W-:Y:S01]  /*cabb0*/  MOV R2, R8 ;  /* 0x0000000800027202 */ /* 0x002fe20000000f00 */
[----:B------:R-:W-:Y:S01]  /*cabc0*/  IMAD.MOV.U32 R3, RZ, RZ, R18 ;  /* 0x000000ffff037224 */ /* 0x000fe200078e0012 */
[----:B------:R-:W-:-:S04]  /*cabd0*/  USEL UR14, URZ, 0x4, !UP1 ;  /* 0x000000043f0e7887 */ /* 0x000fc8000c800000 */
[----:B------:R1:W-:Y:S01]  /*cabe0*/  LDGSTS.E [R0+0x2680], desc[UR8][R2.64], P1 ;  /* 0x0268000002007fae */ /* 0x0003e20008921848 */
[----:B------:R-:W-:Y:S01]  /*cabf0*/  USEL UR14, UR14, URZ, !UP0 ;  /* 0x0000003f0e0e7287 */ /* 0x000fe2000c000000 */
[----:B------:R-:W-:Y:S02]  /*cac00*/  IADD3 R9, P2, R9, UR15, RZ ;  /* 0x0000000f09097c10 */ /* 0x000fe4000ff5e0ff */
[----:B------:R-:W-:-:S03]  /*cac10*/  IADD3.X R14, R14, UR7, RZ, P0, !PT ;  /* 0x000000070e0e7c10 */ /* 0x000fc600087fe4ff */
[----:B------:R-:W-:Y:S01]  /*cac20*/  STL [R1+0x626c], R9 ;  /* 0x00626c0901007387 */ /* 0x000fe20000100800 */
[----:B-1----:R-:W-:-:S03]  /*cac30*/  IMAD.MOV.U32 R2, RZ, RZ, R10 ;  /* 0x000000ffff027224 */ /* 0x002fc600078e000a */
[----:B------:R1:W-:Y:S01]  /*cac40*/  STL [R1+0x6268], R14 ;  /* 0x0062680e01007387 */ /* 0x0003e20000100800 */
[----:B------:R-:W-:-:S03]  /*cac50*/  IMAD.MOV.U32 R3, RZ, RZ, R14 ;  /* 0x000000ffff037224 */ /* 0x000fc600078e000e */
[----:B------:R-:W4:Y:S04]  /*cac60*/  LDL.LU R8, [R1+0x60bc] ;  /* 0x0060bc0001087983 */ /* 0x000f280000300800 */
[----:B------:R1:W-:Y:S04]  /*cac70*/  LDGSTS.E [R0+0x2700], desc[UR8][R2.64], P1 ;  /* 0x0270000002007fae */ /* 0x0003e80008921848 */
[----:B-1----:R-:W4:Y:S01]  /*cac80*/  LDL.LU R14, [R1+0x60b8] ;  /* 0x0060b800010e7983 */ /* 0x002f220000300800 */
[----:B------:R-:W-:Y:S02]  /*cac90*/  IADD3.X R17, R17, UR7, RZ, P2, !PT ;  /* 0x0000000711117c10 */ /* 0x000fe400097fe4ff */
[----:B------:R-:W-:-:S03]  /*caca0*/  MOV R2, R9 ;  /* 0x0000000900027202 */ /* 0x000fc60000000f00 */
[----:B------:R-:W-:Y:S01]  /*cacb0*/  IMAD.MOV.U32 R3, RZ, RZ, R17 ;  /* 0x000000ffff037224 */ /* 0x000fe200078e0011 */
[----:B------:R-:W-:-:S04]  /*cacc0*/  IADD3 R12, P3, R12, UR15, RZ ;  /* 0x0000000f0c0c7c10 */ /* 0x000fc8000ff7e0ff */
[----:B------:R1:W-:Y:S04]  /*cacd0*/  LDGSTS.E [R0+0x2780], desc[UR8][R2.64], P1 ;  /* 0x0278000002007fae */ /* 0x0003e80008921848 */
[----:B------:R3:W-:Y:S01]  /*cace0*/  STL [R1+0x60c8], R12 ;  /* 0x0060c80c01007387 */ /* 0x0007e20000100800 */
[----:B------:R-:W-:-:S03]  /*cacf0*/  IADD3 R4, P2, R4, UR15, RZ ;  /* 0x0000000f04047c10 */ /* 0x000fc6000ff5e0ff */
[----:B------:R-:W-:Y:S04]  /*cad00*/  STL [R1+0x6240], R17 ;  /* 0x0062401101007387 */ /* 0x000fe80000100800 */
[----:B------:R-:W4:Y:S04]  /*cad10*/  LDL.LU R10, [R1+0x60b4] ;  /* 0x0060b400010a7983 */ /* 0x000f280000300800 */
[----:B------:R-:W4:Y:S01]  /*cad20*/  LDL.LU R19, [R1+0x60b0] ;  /* 0x0060b00001137983 */ /* 0x000f220000300800 */
[----:B------:R-:W-:Y:S01]  /*cad30*/  ISETP.NE.U32.AND P0, PT, RZ, UR14, PT ;  /* 0x0000000eff007c0c */ /* 0x000fe2000bf05070 */
[----:B-1----:R-:W-:-:S02]  /*cad40*/  IMAD.MOV.U32 R2, RZ, RZ, R12 ;  /* 0x000000ffff027224 */ /* 0x002fc400078e000c */
[----:B------:R-:W-:Y:S01]  /*cad50*/  STL [R1+0x60d0], R4 ;  /* 0x0060d00401007387 */ /* 0x000fe20000100800 */
[----:B--2---:R-:W-:Y:S02]  /*cad60*/  IADD3.X R16, R16, UR7, RZ, P3, !PT ;  /* 0x0000000710107c10 */ /* 0x004fe40009ffe4ff */
[----:B---3--:R-:W-:-:S03]  /*cad70*/  IADD3 R5, P1, R5, UR15, RZ ;  /* 0x0000000f05057c10 */ /* 0x008fc6000ff3e0ff */
[----:B------:R1:W-:Y:S04]  /*cad80*/  STL [R1+0x60c4], R16 ;  /* 0x0060c41001007387 */ /* 0x0003e80000100800 */
[----:B------:R-:W2:Y:S04]  /*cad90*/  LDL.LU R9, [R1+0x60ac] ;  /* 0x0060ac0001097983 */ /* 0x000ea80000300800 */
[----:B------:R-:W3:Y:S01]  /*cada0*/  LDL.LU R12, [R1+0x60a8] ;  /* 0x0060a800010c7983 */ /* 0x000ee20000300800 */
[----:B------:R-:W-:-:S03]  /*cadb0*/  IMAD.MOV.U32 R3, RZ, RZ, R16 ;  /* 0x000000ffff037224 */ /* 0x000fc600078e0010 */
[----:B------:R-:W-:Y:S04]  /*cadc0*/  STL [R1+0x60d8], R5 ;  /* 0x0060d80501007387 */ /* 0x000fe80000100800 */
[----:B------:R1:W-:Y:S01]  /*cadd0*/  LDGSTS.E [R0+0x4000], desc[UR8][R2.64], P0 ;  /* 0x0400000002007fae */ /* 0x0003e20008121848 */
[----:B------:R-:W-:-:S05]  /*cade0*/  IADD3.X R13, R13, UR7, RZ, P2, !PT ;  /* 0x000000070d0d7c10 */ /* 0x000fca00097fe4ff */
[----:B------:R-:W-:Y:S04]  /*cadf0*/  STL [R1+0x60cc], R13 ;  /* 0x0060cc0d01007387 */ /* 0x000fe80000100800 */
[----:B------:R-:W3:Y:S01]  /*cae00*/  LDL.LU R18, [R1+0x60a0] ;  /* 0x0060a00001127983 */ /* 0x000ee20000300800 */
[----:B----4-:R-:W-:-:S03]  /*cae10*/  IADD3 R15, P2, R15, UR15, RZ ;  /* 0x0000000f0f0f7c10 */ /* 0x010fc6000ff5e0ff */
[----:B-1----:R-:W4:Y:S01]  /*cae20*/  LDL.LU R16, [R1+0x60a4] ;  /* 0x0060a40001107983 */ /* 0x002f220000300800 */
[----:B------:R-:W-:Y:S01]  /*cae30*/  MOV R2, R4 ;  /* 0x0000000400027202 */ /* 0x000fe20000000f00 */
[----:B------:R-:W-:Y:S02]  /*cae40*/  IMAD.MOV.U32 R3, RZ, RZ, R13 ;  /* 0x000000ffff037224 */ /* 0x000fe400078e000d */
[----:B------:R-:W4:Y:S04]  /*cae50*/  LDL.LU R17, [R1+0x6098] ;  /* 0x0060980001117983 */ /* 0x000f280000300800 */
[----:B------:R-:W-:Y:S04]  /*cae60*/  STL [R1+0x60e0], R15 ;  /* 0x0060e00f01007387 */ /* 0x000fe80000100800 */
[----:B------:R1:W-:Y:S01]  /*cae70*/  LDGSTS.E [R0+0x4080], desc[UR8][R2.64], P0 ;  /* 0x0408000002007fae */ /* 0x0003e20008121848 */
[----:B------:R-:W-:-:S02]  /*cae80*/  IADD3.X R11, R11, UR7, RZ, P1, !PT ;  /* 0x000000070b0b7c10 */ /* 0x000fc40008ffe4ff */
[----:B------:R-:W-:-:S03]  /*cae90*/  IADD3 R7, P1, R7, UR15, RZ ;  /* 0x0000000f07077c10 */ /* 0x000fc6000ff3e0ff */
[----:B------:R1:W-:Y:S02]  /*caea0*/  STL [R1+0x60d4], R11 ;  /* 0x0060d40b01007387 */ /* 0x0003e40000100800 */
[----:B-1----:R-:W-:Y:S01]  /*caeb0*/  IMAD.MOV.U32 R3, RZ, RZ, R11 ;  /* 0x000000ffff037224 */ /* 0x002fe200078e000b */
[----:B------:R-:W-:Y:S01]  /*caec0*/  IADD3.X R20, R20, UR7, RZ, P2, !PT ;  /* 0x0000000714147c10 */ /* 0x000fe200097fe4ff */
[----:B------:R-:W4:Y:S01]  /*caed0*/  LDL.LU R4, [R1+0x609c] ;  /* 0x00609c0001047983 */ /* 0x000f220000300800 */
[----:B------:R-:W-:-:S03]  /*caee0*/  IMAD.MOV.U32 R2, RZ, RZ, R5 ;  /* 0x000000ffff027224 */ /* 0x000fc600078e0005 */
[----:B------:R-:W4:Y:S04]  /*caef0*/  LDL.LU R11, [R1+0x6090] ;  /* 0x00609000010b7983 */ /* 0x000f280000300800 */
[----:B------:R-:W-:Y:S04]  /*caf00*/  STL [R1+0x60e4], R7 ;  /* 0x0060e40701007387 */ /* 0x000fe80000100800 */
[----:B------:R-:W-:Y:S04]  /*caf10*/  STL [R1+0x60dc], R20 ;  /* 0x0060dc1401007387 */ /* 0x000fe80000100800 */
[----:B------:R-:W4:Y:S04]  /*caf20*/  LDL.LU R5, [R1+0x6094] ;  /* 0x0060940001057983 */ /* 0x000f280000300800 */
[----:B------:R1:W-:Y:S04]  /*caf30*/  LDGSTS.E [R0+0x4100], desc[UR8][R2.64], P0 ;  /* 0x0410000002007fae */ /* 0x0003e80008121848 */
[----:B------:R-:W4:Y:S01]  /*caf40*/  LDL.LU R13, [R1+0x608c] ;  /* 0x00608c00010d7983 */ /* 0x000f220000300800 */
[----:B-1----:R-:W-:-:S03]  /*caf50*/  MOV R2, R15 ;  /* 0x0000000f00027202 */ /* 0x002fc60000000f00 */
[----:B------:R-:W4:Y:S01]  /*caf60*/  LDL.LU R15, [R1+0x6088] ;  /* 0x00608800010f7983 */ /* 0x000f220000300800 */
[----:B------:R-:W-:Y:S01]  /*caf70*/  IADD3 R8, P2, R8, UR15, RZ ;  /* 0x0000000f08087c10 */ /* 0x000fe2000ff5e0ff */
[----:B------:R-:W-:Y:S01]  /*caf80*/  IMAD.MOV.U32 R3, RZ, RZ, R20 ;  /* 0x000000ffff037224 */ /* 0x000fe200078e0014 */
[----:B------:R-:W-:-:S03]  /*caf90*/  IADD3.X R14, R14, UR7, RZ, P1, !PT ;  /* 0x000000070e0e7c10 */ /* 0x000fc60008ffe4ff */
[----:B------:R-:W-:Y:S04]  /*cafa0*/  STL [R1+0x60bc], R8 ;  /* 0x0060bc0801007387 */ /* 0x000fe80000100800 */
[----:B------:R1:W-:Y:S04]  /*cafb0*/  LDGSTS.E [R0+0x4180], desc[UR8][R2.64], P0 ;  /* 0x0418000002007fae */ /* 0x0003e80008121848 */
[----:B------:R1:W-:Y:S02]  /*cafc0*/  STL [R1+0x60b8], R14 ;  /* 0x0060b80e01007387 */ /* 0x0003e40000100800 */
[----:B-1----:R-:W-:-:S02]  /*cafd0*/  IMAD.MOV.U32 R2, RZ, RZ, R7 ;  /* 0x000000ffff027224 */ /* 0x002fc400078e0007 */
[----:B------:R-:W-:Y:S02]  /*cafe0*/  IMAD.MOV.U32 R3, RZ, RZ, R14 ;  /* 0x000000ffff037224 */ /* 0x000fe400078e000e */
[----:B------:R-:W4:Y:S04]  /*caff0*/  LDL.LU R14, [R1+0x6080] ;  /* 0x00608000010e7983 */ /* 0x000f280000300800 */
[----:B------:R1:W-:Y:S01]  /*cb000*/  LDGSTS.E [R0+0x4200], desc[UR8][R2.64], P0 ;  /* 0x0420000002007fae */ /* 0x0003e20008121848 */
[----:B------:R-:W-:Y:S02]  /*cb010*/  IADD3 R10, P1, R10, UR15, RZ ;  /* 0x0000000f0a0a7c10 */ /* 0x000fe4000ff3e0ff */
[----:B------:R-:W-:-:S03]  /*cb020*/  IADD3.X R19, R19, UR7, RZ, P2, !PT ;  /* 0x0000000713137c10 */ /* 0x000fc600097fe4ff */
[----:B------:R-:W-:Y:S01]  /*cb030*/  STL [R1+0x60b4], R10 ;  /* 0x0060b40a01007387 */ /* 0x000fe20000100800 */
[----:B-1----:R-:W-:-:S03]  /*cb040*/  MOV R2, R8 ;  /* 0x0000000800027202 */ /* 0x002fc60000000f00 */
[----:B------:R-:W-:Y:S01]  /*cb050*/  STL [R1+0x60b0], R19 ;  /* 0x0060b01301007387 */ /* 0x000fe20000100800 */
[----:B------:R-:W-:-:S03]  /*cb060*/  IMAD.MOV.U32 R3, RZ, RZ, R19 ;  /* 0x000000ffff037224 */ /* 0x000fc600078e0013 */
[----:B------:R-:W4:Y:S04]  /*cb070*/  LDL.LU R7, [R1+0x6084] ;  /* 0x0060840001077983 */ /* 0x000f280000300800 */
[----:B------:R-:W4:Y:S04]  /*cb080*/  LDL.LU R8, [R1+0x607c] ;  /* 0x00607c0001087983 */ /* 0x000f280000300800 */
[----:B------:R1:W-:Y:S02]  /*cb090*/  LDGSTS.E [R0+0x4280], desc[UR8][R2.64], P0 ;  /* 0x0428000002007fae */ /* 0x0003e40008121848 */
[----:B-1----:R-:W-:Y:S01]  /*cb0a0*/  IMAD.MOV.U32 R2, RZ, RZ, R10 ;  /* 0x000000ffff027224 */ /* 0x002fe200078e000a */
[----:B--2---:R-:W-:-:S02]  /*cb0b0*/  IADD3 R9, P2, R9, UR15, RZ ;  /* 0x0000000f09097c10 */ /* 0x004fc4000ff5e0ff */
[----:B---3--:R-:W-:-:S03]  /*cb0c0*/  IADD3.X R12, R12, UR7, RZ, P1, !PT ;  /* 0x000000070c0c7c10 */ /* 0x008fc60008ffe4ff */
[----:B------:R-:W-:Y:S04]  /*cb0d0*/  STL [R1+0x60ac], R9 ;  /* 0x0060ac0901007387 */ /* 0x000fe80000100800 */
[----:B------:R1:W-:Y:S01]  /*cb0e0*/  STL [R1+0x60a8], R12 ;  /* 0x0060a80c01007387 */ /* 0x0003e20000100800 */
[----:B------:R-:W-:-:S05]  /*cb0f0*/  IMAD.MOV.U32 R3, RZ, RZ, R12 ;  /* 0x000000ffff037224 */ /* 0x000fca00078e000c */
[----:B------:R2:W-:Y:S04]  /*cb100*/  LDGSTS.E [R0+0x4300], desc[UR8][R2.64], P0 ;  /* 0x0430000002007fae */ /* 0x0005e80008121848 */
[----:B-1----:R-:W3:Y:S01]  /*cb110*/  LDL.LU R12, [R1+0x6078] ;  /* 0x00607800010c7983 */ /* 0x002ee20000300800 */
[----:B------:R-:W-:Y:S02]  /*cb120*/  IADD3.X R18, R18, UR7, RZ, P2, !PT ;  /* 0x0000000712127c10 */ /* 0x000fe400097fe4ff */
[----:B----4-:R-:W-:-:S03]  /*cb130*/  IADD3 R16, P1, R16, UR15, RZ ;  /* 0x0000000f10107c10 */ /* 0x010fc6000ff3e0ff */
[----:B--2---:R-:W-:Y:S02]  /*cb140*/  IMAD.MOV.U32 R3, RZ, RZ, R18 ;  /* 0x000000ffff037224 */ /* 0x004fe400078e0012 */
[----:B------:R-:W-:Y:S04]  /*cb150*/  STL [R1+0x60a4], R16 ;  /* 0x0060a41001007387 */ /* 0x000fe80000100800 */
[----:B------:R1:W-:Y:S04]  /*cb160*/  STL [R1+0x60a0], R18 ;  /* 0x0060a01201007387 */ /* 0x0003e80000100800 */
[----:B------:R-:W2:Y:S01]  /*cb170*/  LDL.LU R10, [R1+0x6074] ;  /* 0x00607400010a7983 */ /* 0x000ea20000300800 */
[----:B------:R-:W-:-:S02]  /*cb180*/  IADD3.X R17, R17, UR7, RZ, P1, !PT ;  /* 0x0000000711117c10 */ /* 0x000fc40008ffe4ff */
[----:B------:R-:W-:Y:S01]  /*cb190*/  MOV R2, R9 ;  /* 0x0000000900027202 */ /* 0x000fe20000000f00 */
[----:B-1----:R-:W4:Y:S04]  /*cb1a0*/  LDL.LU R18, [R1+0x6070] ;  /* 0x0060700001127983 */ /* 0x002f280000300800 */
[----:B------:R1:W-:Y:S01]  /*cb1b0*/  LDGSTS.E [R0+0x4380], desc[UR8][R2.64], P0 ;  /* 0x0438000002007fae */ /* 0x0003e20008121848 */
[----:B------:R-:W-:Y:S01]  /*cb1c0*/  IADD3 R4, P2, R4, UR15, RZ ;  /* 0x0000000f04047c10 */ /* 0x000fe2000ff5e0ff */
[----:B-1----:R-:W-:Y:S02]  /*cb1d0*/  IMAD.MOV.U32 R2, RZ, RZ, R16 ;  /* 0x000000ffff027224 */ /* 0x002fe400078e0010 */
[----:B------:R-:W-:Y:S02]  /*cb1e0*/  IMAD.MOV.U32 R3, RZ, RZ, R17 ;  /* 0x000000ffff037224 */ /* 0x000fe400078e0011 */
[----:B------:R-:W-:Y:S01]  /*cb1f0*/  STL [R1+0x609c], R4 ;  /* 0x00609c0401007387 */ /* 0x000fe20000100800 */
[----:B------:R-:W-:-:S03]  /*cb200*/  IADD3.X R11, R11, UR7, RZ, P2, !PT ;  /* 0x000000070b0b7c10 */ /* 0x000fc600097fe4ff */
[----:B------:R1:W-:Y:S04]  /*cb210*/  STL [R1+0x6098], R17 ;  /* 0x0060981101007387 */ /* 0x0003e80000100800 */
[----:B------:R-:W4:Y:S04]  /*cb220*/  LDL.LU R9, [R1+0x606c] ;  /* 0x00606c0001097983 */ /* 0x000f280000300800 */
[----:B------:R-:W4:Y:S01]  /*cb230*/  LDL.LU R16, [R1+0x6068] ;  /* 0x0060680001107983 */ /* 0x000f220000300800 */
[----:B------:R-:W-:-:S03]  /*cb240*/  IADD3 R5, P1, R5, UR15, RZ ;  /* 0x0000000f05057c10 */ /* 0x000fc6000ff3e0ff */
[----:B------:R1:W-:Y:S01]  /*cb250*/  LDGSTS.E [R0+0x4400], desc[UR8][R2.64], P0 ;  /* 0x0440000002007fae */ /* 0x0003e20008121848 */
[----:B------:R-:W-:-:S03]  /*cb260*/  IADD3 R13, P2, R13, UR15, RZ ;  /* 0x0000000f0d0d7c10 */ /* 0x000fc6000ff5e0ff */
[----:B------:R-:W-:Y:S04]  /*cb270*/  STL [R1+0x6094], R5 ;  /* 0x0060940501007387 */ /* 0x000fe80000100800 */
[----:B------:R1:W-:Y:S01]  /*cb280*/  STL [R1+0x6090], R11 ;  /* 0x0060900b01007387 */ /* 0x0003e20000100800 */
[----:B------:R-:W-:-:S03]  /*cb290*/  IADD3.X R15, R15, UR7, RZ, P1, !PT ;  /* 0x000000070f0f7c10 */ /* 0x000fc60008ffe4ff */
[----:B-1----:R-:W4:Y:S01]  /*cb2a0*/  LDL.LU R17, [R1+0x6040] ;  /* 0x0060400001117983 */ /* 0x002f220000300800 */
[----:B------:R-:W-:-:S03]  /*cb2b0*/  IMAD.MOV.U32 R3, RZ, RZ, R11 ;  /* 0x000000ffff037224 */ /* 0x000fc600078e000b */
[----:B------:R-:W-:Y:S04]  /*cb2c0*/  STL [R1+0x608c], R13 ;  /* 0x00608c0d01007387 */ /* 0x000fe80000100800 */
[----:B------:R1:W-:Y:S04]  /*cb2d0*/  STL [R1+0x6088], R15 ;  /* 0x0060880f01007387 */ /* 0x0003e80000100800 */
[----:B------:R-:W4:Y:S01]  /*cb2e0*/  LDL.LU R11, [R1+0x3cc4] ;  /* 0x003cc400010b7983 */ /* 0x000f220000300800 */
[----:B------:R-:W-:-:S03]  /*cb2f0*/  MOV R2, R4 ;  /* 0x0000000400027202 */ /* 0x000fc60000000f00 */
[----:B------:R-:W4:Y:S04]  /*cb300*/  LDL.LU R4, [R1+0x3ccc] ;  /* 0x003ccc0001047983 */ /* 0x000f280000300800 */
[----:B------:R1:W-:Y:S01]  /*cb310*/  LDGSTS.E [R0+0x4480], desc[UR8][R2.64], P0 ;  /* 0x0448000002007fae */ /* 0x0003e20008121848 */
[----:B------:R-:W-:Y:S01]  /*cb320*/  IADD3.X R14, R14, UR7, RZ, P2, !PT ;  /* 0x000000070e0e7c10 */ /* 0x000fe200097fe4ff */
[----:B-1----:R-:W-:Y:S02]  /*cb330*/  IMAD.MOV.U32 R3, RZ, RZ, R15 ;  /* 0x000000ffff037224 */ /* 0x002fe400078e000f */
[----:B------:R-:W-:-:S05]  /*cb340*/  IMAD.MOV.U32 R2, RZ, RZ, R5 ;  /* 0x000000ffff027224 */ /* 0x000fca00078e0005 */
[----:B------:R1:W-:Y:S01]  /*cb350*/  LDGSTS.E [R0+0x4500], desc[UR8][R2.64], P0 ;  /* 0x0450000002007fae */ /* 0x0003e20008121848 */
[----:B------:R-:W-:-:S05]  /*cb360*/  IADD3 R7, P1, R7, UR15, RZ ;  /* 0x0000000f07077c10 */ /* 0x000fca000ff3e0ff */
[----:B------:R-:W-:Y:S01]  /*cb370*/  STL [R1+0x6084], R7 ;  /* 0x0060840701007387 */ /* 0x000fe20000100800 */
[----:B------:R-:W-:-:S03]  /*cb380*/  IADD3 R8, P2, R8, UR15, RZ ;  /* 0x0000000f08087c10 */ /* 0x000fc6000ff5e0ff */
[----:B------:R3:W-:Y:S04]  /*cb390*/  STL [R1+0x6080], R14 ;  /* 0x0060800e01007387 */ /* 0x0007e80000100800 */
[----:B------:R-:W4:Y:S01]  /*cb3a0*/  LDL.LU R15, [R1+0x3cc0] ;  /* 0x003cc000010f7983 */ /* 0x000f220000300800 */
[----:B-1----:R-:W-:-:S03]  /*cb3b0*/  MOV R2, R13 ;  /* 0x0000000d00027202 */ /* 0x002fc60000000f00 */
[----:B------:R-:W4:Y:S01]  /*cb3c0*/  LDL.LU R5, [R1+0x3cd4] ;  /* 0x003cd40001057983 */ /* 0x000f220000300800 */
[----:B------:R-:W-:-:S03]  /*cb3d0*/  IMAD.MOV.U32 R3, RZ, RZ, R14 ;  /* 0x000000ffff037224 */ /* 0x000fc600078e000e */
[----:B------:R-:W-:Y:S04]  /*cb3e0*/  STL [R1+0x607c], R8 ;  /* 0x00607c0801007387 */ /* 0x000fe80000100800 */
[----:B------:R1:W-:Y:S02]  /*cb3f0*/  LDGSTS.E [R0+0x4580], desc[UR8][R2.64], P0 ;  /* 0x0458000002007fae */ /* 0x0003e40008121848 */
[----:B-1----:R-:W-:Y:S01]  /*cb400*/  IMAD.MOV.U32 R2, RZ, RZ, R7 ;  /* 0x000000ffff027224 */ /* 0x002fe200078e0007 */
[----:B---3--:R-:W-:-:S05]  /*cb410*/  IADD3.X R12, R12, UR7, RZ, P1, !PT ;  /* 0x000000070c0c7c10 */ /* 0x008fca0008ffe4ff */
[----:B------:R1:W-:Y:S04]  /*cb420*/  STL [R1+0x6078], R12 ;  /* 0x0060780c01007387 */ /* 0x0003e80000100800 */
[----:B------:R-:W3:Y:S01]  /*cb430*/  LDL.LU R13, [R1+0x3cc8] ;  /* 0x003cc800010d7983 */ /* 0x000ee20000300800 */
[----:B------:R-:W-:-:S03]  /*cb440*/  IMAD.MOV.U32 R3, RZ, RZ, R12 ;  /* 0x000000ffff037224 */ /* 0x000fc600078e000c */
[----:B------:R-:W3:Y:S04]  /*cb450*/  LDL.LU R14, [R1+0x3cdc] ;  /* 0x003cdc00010e7983 */ /* 0x000ee80000300800 */
[----:B------:R1:W-:Y:S01]  /*cb460*/  LDGSTS.E [R0+0x4600], desc[UR8][R2.64], P0 ;  /* 0x0460000002007fae */ /* 0x0003e20008121848 */
[----:B--2---:R-:W-:Y:S02]  /*cb470*/  IADD3 R10, P1, R10, UR15, RZ ;  /* 0x0000000f0a0a7c10 */ /* 0x004fe4000ff3e0ff */
[----:B----4-:R-:W-:-:S03]  /*cb480*/  IADD3.X R18, R18, UR7, RZ, P2, !PT ;  /* 0x0000000712127c10 */ /* 0x010fc600097fe4ff */
[----:B------:R-:W-:Y:S04]  /*cb490*/  STL [R1+0x6074], R10 ;  /* 0x0060740a01007387 */ /* 0x000fe80000100800 */
[----:B------:R-:W-:Y:S04]  /*cb4a0*/  STL [R1+0x6070], R18 ;  /* 0x0060701201007387 */ /* 0x000fe80000100800 */
[----:B-1----:R-:W2:Y:S04]  /*cb4b0*/  LDL.LU R12, [R1+0x3cd0] ;  /* 0x003cd000010c7983 */ /* 0x002ea80000300800 */
[----:B------:R-:W4:Y:S01]  /*cb4c0*/  LDL.LU R7, [R1+0x3ce4] ;  /* 0x003ce40001077983 */ /* 0x000f220000300800 */
[----:B------:R-:W-:-:S03]  /*cb4d0*/  MOV R2, R8 ;  /* 0x0000000800027202 */ /* 0x000fc60000000f00 */
[----:B------:R-:W4:Y:S01]  /*cb4e0*/  LDL.LU R20, [R1+0x3cd8] ;  /* 0x003cd80001147983 */ /* 0x000f220000300800 */
[----:B------:R-:W-:-:S05]  /*cb4f0*/  IMAD.MOV.U32 R3, RZ, RZ, R18 ;  /* 0x000000ffff037224 */ /* 0x000fca00078e0012 */
[----:B------:R1:W-:Y:S01]  /*cb500*/  LDGSTS.E [R0+0x4680], desc[UR8][R2.64], P0 ;  /* 0x0468000002007fae */ /* 0x0003e20008121848 */
[----:B------:R-:W-:Y:S02]  /*cb510*/  IADD3 R9, P2, R9, UR15, RZ ;  /* 0x0000000f09097c10 */ /* 0x000fe4000ff5e0ff */
[----:B------:R-:W-:-:S03]  /*cb520*/  IADD3.X R16, R16, UR7, RZ, P1, !PT ;  /* 0x0000000710107c10 */ /* 0x000fc60008ffe4ff */
[----:B------:R-:W-:Y:S04]  /*cb530*/  STL [R1+0x606c], R9 ;  /* 0x00606c0901007387 */ /* 0x000fe80000100800 */
[----:B------:R1:W-:Y:S02]  /*cb540*/  STL [R1+0x6068], R16 ;  /* 0x0060681001007387 */ /* 0x0003e40000100800 */
[----:B-1----:R-:W-:Y:S02]  /*cb550*/  IMAD.MOV.U32 R3, RZ, RZ, R16 ;  /* 0x000000ffff037224 */ /* 0x002fe400078e0010 */
[----:B------:R-:W4:Y:S01]  /*cb560*/  LDL.LU R8, [R1+0x3cec] ;  /* 0x003cec0001087983 */ /* 0x000f220000300800 */
[----:B------:R-:W-:-:S03]  /*cb570*/  IMAD.MOV.U32 R2, RZ, RZ, R10 ;  /* 0x000000ffff027224 */ /* 0x000fc600078e000a */
[----:B------:R-:W4:Y:S01]  /*cb580*/  LDL.LU R16, [R1+0x3ce0] ;  /* 0x003ce00001107983 */ /* 0x000f220000300800 */
[----:B------:R-:W-:-:S03]  /*cb590*/  UISETP.GT.AND UP1, UPT, UR17, 0xc, UPT ;  /* 0x0000000c1100788c */ /* 0x000fc6000bf24270 */
[----:B------:R1:W-:Y:S01]  /*cb5a0*/  LDGSTS.E [R0+0x4700], desc[UR8][R2.64], P0 ;  /* 0x0470000002007fae */ /* 0x0003e20008121848 */
[----:B------:R-:W-:Y:S02]  /*cb5b0*/  IADD3.X R17, R17, UR7, RZ, P2, !PT ;  /* 0x0000000711117c10 */ /* 0x000fe400097fe4ff */
[----:B------:R-:W-:-:S05]  /*cb5c0*/  IADD3 R11, P3, R11, UR15, RZ ;  /* 0x0000000f0b0b7c10 */ /* 0x000fca000ff7e0ff */
[----:B------:R1:W-:Y:S04]  /*cb5d0*/  STL [R1+0x3cc4], R11 ;  /* 0x003cc40b01007387 */ /* 0x0003e80000100800 */
[----:B------:R-:W-:Y:S04]  /*cb5e0*/  STL [R1+0x6040], R17 ;  /* 0x0060401101007387 */ /* 0x000fe80000100800 */
[----:B------:R-:W4:Y:S04]  /*cb5f0*/  LDL.LU R10, [R1+0x3cf4] ;  /* 0x003cf400010a7983 */ /* 0x000f280000300800 */
[----:B------:R-:W4:Y:S01]  /*cb600*/  LDL.LU R19, [R1+0x3ce8] ;  /* 0x003ce80001137983 */ /* 0x000f220000300800 */
[----:B------:R-:W-:Y:S01]  /*cb610*/  USEL UR14, URZ, 0x4, !UP1 ;  /* 0x000000043f0e7887 */ /* 0x000fe2000c800000 */
[----:B------:R-:W-:-:S03]  /*cb620*/  IADD3 R4, P2, R4, UR15, RZ ;  /* 0x0000000f04047c10 */ /* 0x000fc6000ff5e0ff */
[----:B------:R-:W-:Y:S01]  /*cb630*/  USEL UR14, UR14, URZ, !UP0 ;  /* 0x0000003f0e0e7287 */ /* 0x000fe2000c000000 */
[----:B-1----:R-:W-:Y:S01]  /*cb640*/  MOV R2, R9 ;  /* 0x0000000900027202 */ /* 0x002fe20000000f00 */
[----:B------:R-:W-:Y:S01]  /*cb650*/  IMAD.MOV.U32 R3, RZ, RZ, R17 ;  /* 0x000000ffff037224 */ /* 0x000fe200078e0011 */
[----:B------:R-:W-:Y:S03]  /*cb660*/  STL [R1+0x3ccc], R4 ;  /* 0x003ccc0401007387 */ /* 0x000fe60000100800 */
[----:B------:R-:W-:Y:S01]  /*cb670*/  ISETP.NE.U32.AND P1, PT, RZ, UR14, PT ;  /* 0x0000000eff007c0c */ /* 0x000fe2000bf25070 */
[----:B------:R1:W-:Y:S02]  /*cb680*/  LDGSTS.E [R0+0x4780], desc[UR8][R2.64], P0 ;  /* 0x0478000002007fae */ /* 0x0003e40008121848 */
[----:B-1----:R-:W-:Y:S01]  /*cb690*/  IMAD.MOV.U32 R2, RZ, RZ, R11 ;  /* 0x000000ffff027224 */ /* 0x002fe200078e000b */
[----:B------:R-:W-:-:S05]  /*cb6a0*/  IADD3.X R15, R15, UR7, RZ, P3, !PT ;  /* 0x000000070f0f7c10 */ /* 0x000fca0009ffe4ff */
[----:B------:R1:W-:Y:S01]  /*cb6b0*/  STL [R1+0x3cc0], R15 ;  /* 0x003cc00f01007387 */ /* 0x0003e20000100800 */
[----:B------:R-:W-:-:S03]  /*cb6c0*/  IADD3 R5, P0, R5, UR15, RZ ;  /* 0x0000000f05057c10 */ /* 0x000fc6000ff1e0ff */
[----:B------:R-:W4:Y:S01]  /*cb6d0*/  LDL.LU R9, [R1+0x3cfc] ;  /* 0x003cfc0001097983 */ /* 0x000f220000300800 */
[----:B------:R-:W-:-:S03]  /*cb6e0*/  IMAD.MOV.U32 R3, RZ, RZ, R15 ;  /* 0x000000ffff037224 */ /* 0x000fc600078e000f */
[----:B------:R-:W4:Y:S04]  /*cb6f0*/  LDL.LU R11, [R1+0x3cf0] ;  /* 0x003cf000010b7983 */ /* 0x000f280000300800 */
[----:B------:R-:W-:Y:S04]  /*cb700*/  STL [R1+0x3cd4], R5 ;  /* 0x003cd40501007387 */ /* 0x000fe80000100800 */
[----:B------:R1:W-:Y:S02]  /*cb710*/  LDGSTS.E [R0+0x6000], desc[UR8][R2.64], P1 ;  /* 0x0600000002007fae */ /* 0x0003e40008921848 */
[----:B-1----:R-:W-:-:S02]  /*cb720*/  MOV R2, R4 ;  /* 0x0000000400027202 */ /* 0x002fc40000000f00 */
[----:B---3--:R-:W-:-:S05]  /*cb730*/  IADD3.X R13, R13, UR7, RZ, P2, !PT ;  /* 0x000000070d0d7c10 */ /* 0x008fca00097fe4ff */
[----:B------:R-:W-:Y:S01]  /*cb740*/  STL [R1+0x3cc8], R13 ;  /* 0x003cc80d01007387 */ /* 0x000fe20000100800 */
[----:B------:R-:W-:Y:S01]  /*cb750*/  IADD3 R14, P2, R14, UR15, RZ ;  /* 0x0000000f0e0e7c10 */ /* 0x000fe2000ff5e0ff */
[----:B------:R-:W-:Y:S02]  /*cb760*/  IMAD.MOV.U32 R3, RZ, RZ, R13 ;  /* 0x000000ffff037224 */ /* 0x000fe400078e000d */
[----:B------:R-:W3:Y:S04]  /*cb770*/  LDL.LU R18, [R1+0x3cf8] ;  /* 0x003cf80001127983 */ /* 0x000ee80000300800 */
[----:B------:R-:W3:Y:S04]  /*cb780*/  LDL.LU R15, [R1+0x3d04] ;  /* 0x003d0400010f7983 */ /* 0x000ee80000300800 */
[----:B------:R-:W3:Y:S04]  /*cb790*/  LDL.LU R17, [R1+0x3d00] ;  /* 0x003d000001117983 */ /* 0x000ee80000300800 */
[----:B------:R-:W-:Y:S04]  /*cb7a0*/  STL [R1+0x3cdc], R14 ;  /* 0x003cdc0e01007387 */ /* 0x000fe80000100800 */
[----:B------:R1:W-:Y:S01]  /*cb7b0*/  LDGSTS.E [R0+0x6080], desc[UR8][R2.64], P1 ;  /* 0x0608000002007fae */ /* 0x0003e20008921848 */
[----:B--2---:R-:W-:-:S02]  /*cb7c0*/  IADD3.X R12, R12, UR7, RZ, P0, !PT ;  /* 0x000000070c0c7c10 */ /* 0x004fc400087fe4ff */
[----:B----4-:R-:W-:-:S03]  /*cb7d0*/  IADD3 R7, P0, R7, UR15, RZ ;  /* 0x0000000f07077c10 */ /* 0x010fc6000ff1e0ff */
[----:B------:R2:W-:Y:S01]  /*cb7e0*/  STL [R1+0x3cd0], R12 ;  /* 0x003cd00c01007387 */ /* 0x0005e20000100800 */
[----:B-1----:R-:W-:Y:S01]  /*cb7f0*/  IMAD.MOV.U32 R3, RZ, RZ, R12 ;  /* 0x000000ffff037224 */ /* 0x002fe200078e000c */
[----:B------:R-:W-:Y:S02]  /*cb800*/  IADD3.X R20, R20, UR7, RZ, P2, !PT ;  /* 0x0000000714147c10 */ /* 0x000fe400097fe4ff */
[----:B------:R-:W4:Y:S01]  /*cb810*/  LDL.LU R4, [R1+0x3d0c] ;  /* 0x003d0c0001047983 */ /* 0x000f220000300800 */
[----:B------:R-:W-:-:S03]  /*cb820*/  IMAD.MOV.U32 R2, RZ, RZ, R5 ;  /* 0x000000ffff027224 */ /* 0x000fc600078e0005 */
[----:B--2---:R-:W2:Y:S04]  /*cb830*/  LDL.LU R12, [R1+0x3d08] ;  /* 0x003d0800010c7983 */ /* 0x004ea80000300800 */
[----:B------:R-:W-:Y:S04]  /*cb840*/  STL [R1+0x3ce4], R7 ;  /* 0x003ce40701007387 */ /* 0x000fe80000100800 */
[----:B------:R-:W-:Y:S04]  /*cb850*/  STL [R1+0x3cd8], R20 ;  /* 0x003cd81401007387 */ /* 0x000fe80000100800 */
[----:B------:R-:W2:Y:S04]  /*cb860*/  LDL.LU R5, [R1+0x3d14] ;  /* 0x003d140001057983 */ /* 0x000ea80000300800 */
[----:B------:R1:W-:Y:S01]  /*cb870*/  LDGSTS.E [R0+0x6100], desc[UR8][R2.64], P1 ;  /* 0x0610000002007fae */ /* 0x0003e20008921848 */
[----:B------:R-:W-:-:S03]  /*cb880*/  IADD3 R8, P2, R8, UR15, RZ ;  /* 0x0000000f08087c10 */ /* 0x000fc6000ff5e0ff */
[----:B------:R-:W2:Y:S01]  /*cb890*/  LDL.LU R13, [R1+0x3d1c] ;  /* 0x003d1c00010d7983 */ /* 0x000ea20000300800 */
[----:B------:R-:W-:Y:S02]  /*cb8a0*/  IADD3.X R16, R16, UR7, RZ, P0, !PT ;  /* 0x0000000710107c10 */ /* 0x000fe400087fe4ff */
[----:B-1----:R-:W-:Y:S01]  /*cb8b0*/  MOV R2, R14 ;  /* 0x0000000e00027202 */ /* 0x002fe20000000f00 */
[----:B------:R-:W-:Y:S01]  /*cb8c0*/  IMAD.MOV.U32 R3, RZ, RZ, R20 ;  /* 0x000000ffff037224 */ /* 0x000fe200078e0014 */
[----:B------:R-:W2:Y:S04]  /*cb8d0*/  LDL.LU R14, [R1+0x3d10] ;  /* 0x003d1000010e7983 */ /* 0x000ea80000300800 */
[----:B------:R-:W-:Y:S04]  /*cb8e0*/  STL [R1+0x3cec], R8 ;  /* 0x003cec0801007387 */ /* 0x000fe80000100800 */
[----:B------:R1:W-:Y:S04]  /*cb8f0*/  LDGSTS.E [R0+0x6180], desc[UR8][R2.64], P1 ;  /* 0x0618000002007fae */ /* 0x0003e80008921848 */
[----:B------:R1:W-:Y:S02]  /*cb900*/  STL [R1+0x3ce0], R16 ;  /* 0x003ce01001007387 */ /* 0x0003e40000100800 */
[----:B-1----:R-:W-:-:S02]  /*cb910*/  IMAD.MOV.U32 R3, RZ, RZ, R16 ;  /* 0x000000ffff037224 */ /* 0x002fc400078e0010 */
[----:B------:R-:W2:Y:S01]  /*cb920*/  LDL.LU R16, [R1+0x3d18] ;  /* 0x003d180001107983 */ /* 0x000ea20000300800 */
[----:B------:R-:W-:Y:S02]  /*cb930*/  IADD3 R10, P0, R10, UR15, RZ ;  /* 0x0000000f0a0a7c10 */ /* 0x000fe4000ff1e0ff */
[----:B------:R-:W-:-:S03]  /*cb940*/  IADD3.X R19, R19, UR7, RZ, P2, !PT ;  /* 0x0000000713137c10 */ /* 0x000fc600097fe4ff */
[----:B------:R-:W-:Y:S01]  /*cb950*/  STL [R1+0x3cf4], R10 ;  /* 0x003cf40a01007387 */ /* 0x000fe20000100800 */
[----:B------:R-:W-:-:S03]  /*cb960*/  IMAD.MOV.U32 R2, RZ, RZ, R7 ;  /* 0x000000ffff027224 */ /* 0x000fc600078e0007 */
[----:B------:R-:W-:Y:S04]  /*cb970*/  STL [R1+0x3ce8], R19 ;  /* 0x003ce81301007387 */ /* 0x000fe80000100800 */
[----:B------:R-:W2:Y:S04]  /*cb980*/  LDL.LU R7, [R1+0x3d24] ;  /* 0x003d240001077983 */ /* 0x000ea80000300800 */
[----:B------:R1:W-:Y:S02]  /*cb990*/  LDGSTS.E [R0+0x6200], desc[UR8][R2.64], P1 ;  /* 0x0620000002007fae */ /* 0x0003e40008921848 */
[----:B-1----:R-:W-:Y:S01]  /*cb9a0*/  MOV R2, R8 ;  /* 0x0000000800027202 */ /* 0x002fe20000000f00 */
[----:B------:R-:W-:Y:S01]  /*cb9b0*/  IMAD.MOV.U32 R3, RZ, RZ, R19 ;  /* 0x000000ffff037224 */ /* 0x000fe200078e0013 */
[----:B------:R-:W2:Y:S04]  /*cb9c0*/  LDL.LU R8, [R1+0x3d2c] ;  /* 0x003d2c0001087983 */ /* 0x000ea80000300800 */
[----:B------:R1:W-:Y:S01]  /*cb9d0*/  LDGSTS.E [R0+0x6280], desc[UR8][R2.64], P1 ;  /* 0x0628000002007fae */ /* 0x0003e20008921848 */
[----:B------:R-:W-:-:S02]  /*cb9e0*/  IADD3 R9, P2, R9, UR15, RZ ;  /* 0x0000000f09097c10 */ /* 0x000fc4000ff5e0ff */
[----:B------:R-:W-:-:S03]  /*cb9f0*/  IADD3.X R11, R11, UR7, RZ, P0, !PT ;  /* 0x000000070b0b7c10 */ /* 0x000fc600087fe4ff */
[----:B------:R-:W-:Y:S04]  /*cba00*/  STL [R1+0x3cfc], R9 ;  /* 0x003cfc0901007387 */ /* 0x000fe80000100800 */
[----:B------:R1:W-:Y:S02]  /*cba10*/  STL [R1+0x3cf0], R11 ;  /* 0x003cf00b01007387 */ /* 0x0003e40000100800 */
[----:B-1----:R-:W-:Y:S02]  /*cba20*/  IMAD.MOV.U32 R3, RZ, RZ, R11 ;  /* 0x000000ffff037224 */ /* 0x002fe400078e000b */
[----:B------:R-:W-:-:S05]  /*cba30*/  IMAD.MOV.U32 R2, RZ, RZ, R10 ;  /* 0x000000ffff027224 */ /* 0x000fca00078e000a */
[----:B------:R1:W-:Y:S04]  /*cba40*/  LDGSTS.E [R0+0x6300], desc[UR8][R2.64], P1 ;  /* 0x0630000002007fae */ /* 0x0003e80008921848 */
[----:B------:R-:W2:Y:S01]  /*cba50*/  LDL.LU R11, [R1+0x3d20] ;  /* 0x003d2000010b7983 */ /* 0x000ea20000300800 */
[----:B-1----:R-:W-:Y:S02]  /*cba60*/  MOV R2, R9 ;  /* 0x0000000900027202 */ /* 0x002fe40000000f00 */
[----:B---3--:R-:W-:Y:S02]  /*cba70*/  IADD3.X R18, R18, UR7, RZ, P2, !PT ;  /* 0x0000000712127c10 */ /* 0x008fe400097fe4ff */
[----:B------:R-:W-:-:S03]  /*cba80*/  IADD3 R15, P0, R15, UR15, RZ ;  /* 0x0000000f0f0f7c10 */ /* 0x000fc6000ff1e0ff */
[----:B------:R-:W-:Y:S02]  /*cba90*/  IMAD.MOV.U32 R3, RZ, RZ, R18 ;  /* 0x000000ffff037224 */ /* 0x000fe400078e0012 */
[----:B------:R-:W-:Y:S01]  /*cbaa0*/  STL [R1+0x3d04], R15 ;  /* 0x003d040f01007387 */ /* 0x000fe20000100800 */
[----:B------:R-:W-:-:S03]  /*cbab0*/  IADD3.X R17, R17, UR7, RZ, P0, !PT ;  /* 0x0000000711117c10 */ /* 0x000fc600087fe4ff */
[----:B------:R1:W-:Y:S04]  /*cbac0*/  STL [R1+0x3cf8], R18 ;  /* 0x003cf81201007387 */ /* 0x0003e80000100800 */
[----:B------:R-:W3:Y:S04]  /*cbad0*/  LDL.LU R10, [R1+0x3d34] ;  /* 0x003d3400010a7983 */ /* 0x000ee80000300800 */
[----:B------:R4:W-:Y:S04]  /*cbae0*/  LDGSTS.E [R0+0x6380], desc[UR8][R2.64], P1 ;  /* 0x0638000002007fae */ /* 0x0009e80008921848 */
[----:B-1----:R-:W3:Y:S01]  /*cbaf0*/  LDL.LU R18, [R1+0x3d28] ;  /* 0x003d280001127983 */ /* 0x002ee20000300800 */
[----:B----4-:R-:W-:Y:S01]  /*cbb00*/  IADD3 R4, P2, R4, UR15, RZ ;  /* 0x0000000f04047c10 */ /* 0x010fe2000ff5e0ff */
[----:B------:R-:W-:-:S02]  /*cbb10*/  IMAD.MOV.U32 R2, RZ, RZ, R15 ;  /* 0x000000ffff027224 */ /* 0x000fc400078e000f */
[----:B------:R-:W-:Y:S02]  /*cbb20*/  IMAD.MOV.U32 R3, RZ, RZ, R17 ;  /* 0x000000ffff037224 */ /* 0x000fe400078e0011 */
[----:B------:R-:W-:Y:S01]  /*cbb30*/  STL [R1+0x3d0c], R4 ;  /* 0x003d0c0401007387 */ /* 0x000fe20000100800 */
[----:B--2---:R-:W-:-:S03]  /*cbb40*/  IADD3.X R12, R12, UR7, RZ, P2, !PT ;  /* 0x000000070c0c7c10 */ /* 0x004fc600097fe4ff */
[----:B------:R1:W-:Y:S04]  /*cbb50*/  STL [R1+0x3d00], R17 ;  /* 0x003d001101007387 */ /* 0x0003e80000100800 */
[----:B------:R-:W2:Y:S04]  /*cbb60*/  LDL.LU R9, [R1+0x3d3c] ;  /* 0x003d3c0001097983 */ /* 0x000ea80000300800 */
        /* <DEDUP_REMOVED lines=15> */
[----:B------:R-:W-:Y:S02]  /*cbc60*/  IADD3.X R16, R16, UR7, RZ, P2, !PT ;  /* 0x0000000710107c10 */ /* 0x000fe400097fe4ff */
[----:B------:R-:W-:Y:S01]  /*cbc70*/  IADD3 R7, P0, R7, UR15, RZ ;  /* 0x0000000f07077c10 */ /* 0x000fe2000ff1e0ff */
[----:B-1----:R-:W-:-:S04]  /*cbc80*/  IMAD.MOV.U32 R3, RZ, RZ, R14 ;  /* 0x000000ffff037224 */ /* 0x002fc800078e000e */
[----:B------:R-:W-:Y:S04]  /*cbc90*/  STL [R1+0x3d24], R7 ;  /* 0x003d240701007387 */ /* 0x000fe80000100800 */
[----:B------:R1:W-:Y:S04]  /*cbca0*/  STL [R1+0x3d18], R16 ;  /* 0x003d181001007387 */ /* 0x0003e80000100800 */
[----:B------:R-:W4:Y:S01]  /*cbcb0*/  LDL.LU R14, [R1+0x3ec0] ;  /* 0x003ec000010e7983 */ /* 0x000f220000300800 */
[----:B------:R-:W-:-:S03]  /*cbcc0*/  IMAD.MOV.U32 R2, RZ, RZ, R5 ;  /* 0x000000ffff027224 */ /* 0x000fc600078e0005 */
[----:B------:R-:W4:Y:S01]  /*cbcd0*/  LDL.LU R5, [R1+0x3ed4] ;  /* 0x003ed40001057983 */ /* 0x000f220000300800 */
[----:B------:R-:W-:-:S03]  /*cbce0*/  IADD3 R8, P2, R8, UR15, RZ ;  /* 0x0000000f08087c10 */ /* 0x000fc6000ff5e0ff */
[----:B------:R1:W-:Y:S04]  /*cbcf0*/  LDGSTS.E [R0+0x6500], desc[UR8][R2.64], P1 ;  /* 0x0650000002007fae */ /* 0x0003e80008921848 */
[----:B------:R-:W-:Y:S01]  /*cbd00*/  STL [R1+0x3d2c], R8 ;  /* 0x003d2c0801007387 */ /* 0x000fe20000100800 */
[----:B-1----:R-:W-:Y:S01]  /*cbd10*/  MOV R2, R13 ;  /* 0x0000000d00027202 */ /* 0x002fe20000000f00 */
[----:B------:R-:W-:-:S05]  /*cbd20*/  IMAD.MOV.U32 R3, RZ, RZ, R16 ;  /* 0x000000ffff037224 */ /* 0x000fca00078e0010 */
[----:B------:R1:W-:Y:S01]  /*cbd30*/  LDGSTS.E [R0+0x6580], desc[UR8][R2.64], P1 ;  /* 0x0658000002007fae */ /* 0x0003e20008921848 */
[----:B------:R-:W-:-:S05]  /*cbd40*/  IADD3.X R11, R11, UR7, RZ, P0, !PT ;  /* 0x000000070b0b7c10 */ /* 0x000fca00087fe4ff */
[----:B------:R3:W-:Y:S04]  /*cbd50*/  STL [R1+0x3d20], R11 ;  /* 0x003d200b01007387 */ /* 0x0007e80000100800 */
[----:B------:R-:W4:Y:S01]  /*cbd60*/  LDL.LU R13, [R1+0x3ec8] ;  /* 0x003ec800010d7983 */ /* 0x000f220000300800 */
[----:B-1----:R-:W-:Y:S02]  /*cbd70*/  IMAD.MOV.U32 R2, RZ, RZ, R7 ;  /* 0x000000ffff027224 */ /* 0x002fe400078e0007 */
[----:B------:R-:W-:Y:S01]  /*cbd80*/  IMAD.MOV.U32 R3, RZ, RZ, R11 ;  /* 0x000000ffff037224 */ /* 0x000fe200078e000b */
[----:B------:R-:W4:Y:S04]  /*cbd90*/  LDL.LU R16, [R1+0x3edc] ;  /* 0x003edc0001107983 */ /* 0x000f280000300800 */
[----:B------:R1:W-:Y:S02]  /*cbda0*/  LDGSTS.E [R0+0x6600], desc[UR8][R2.64], P1 ;  /* 0x0660000002007fae */ /* 0x0003e40008921848 */
[----:B-1----:R-:W-:-:S02]  /*cbdb0*/  MOV R2, R8 ;  /* 0x0000000800027202 */ /* 0x002fc40000000f00 */
[----:B---3--:R-:W-:Y:S02]  /*cbdc0*/  IADD3 R10, P0, R10, UR15, RZ ;  /* 0x0000000f0a0a7c10 */ /* 0x008fe4000ff1e0ff */
[----:B------:R-:W-:-:S03]  /*cbdd0*/  IADD3.X R18, R18, UR7, RZ, P2, !PT ;  /* 0x0000000712127c10 */ /* 0x000fc600097fe4ff */
[----:B------:R-:W-:Y:S04]  /*cbde0*/  STL [R1+0x3d34], R10 ;  /* 0x003d340a01007387 */ /* 0x000fe80000100800 */
[----:B------:R-:W-:Y:S04]  /*cbdf0*/  STL [R1+0x3d28], R18 ;  /* 0x003d281201007387 */ /* 0x000fe80000100800 */
[----:B------:R-:W3:Y:S01]  /*cbe00*/  LDL.LU R11, [R1+0x3ed0] ;  /* 0x003ed000010b7983 */ /* 0x000ee20000300800 */
[----:B------:R-:W-:-:S03]  /*cbe10*/  IMAD.MOV.U32 R3, RZ, RZ, R18 ;  /* 0x000000ffff037224 */ /* 0x000fc600078e0012 */
[----:B------:R-:W3:Y:S04]  /*cbe20*/  LDL.LU R7, [R1+0x3ee4] ;  /* 0x003ee40001077983 */ /* 0x000ee80000300800 */
[----:B------:R-:W3:Y:S04]  /*cbe30*/  LDL.LU R20, [R1+0x3ed8] ;  /* 0x003ed80001147983 */ /* 0x000ee80000300800 */
[----:B------:R1:W-:Y:S01]  /*cbe40*/  LDGSTS.E [R0+0x6680], desc[UR8][R2.64], P1 ;  /* 0x0668000002007fae */ /* 0x0003e20008921848 */
[----:B--2---:R-:W-:Y:S02]  /*cbe50*/  IADD3 R9, P2, R9, UR15, RZ ;  /* 0x0000000f09097c10 */ /* 0x004fe4000ff5e0ff */
[----:B----4-:R-:W-:-:S03]  /*cbe60*/  IADD3.X R15, R15, UR7, RZ, P0, !PT ;  /* 0x000000070f0f7c10 */ /* 0x010fc600087fe4ff */
[----:B------:R-:W-:Y:S04]  /*cbe70*/  STL [R1+0x3d3c], R9 ;  /* 0x003d3c0901007387 */ /* 0x000fe80000100800 */
[----:B------:R2:W-:Y:S01]  /*cbe80*/  STL [R1+0x3d30], R15 ;  /* 0x003d300f01007387 */ /* 0x0005e20000100800 */
[----:B-1----:R-:W-:-:S03]  /*cbe90*/  IMAD.MOV.U32 R3, RZ, RZ, R15 ;  /* 0x000000ffff037224 */ /* 0x002fc600078e000f */
[----:B------:R-:W4:Y:S01]  /*cbea0*/  LDL.LU R8, [R1+0x3eec] ;  /* 0x003eec0001087983 */ /* 0x000f220000300800 */
[----:B------:R-:W-:-:S03]  /*cbeb0*/  IMAD.MOV.U32 R2, RZ, RZ, R10 ;  /* 0x000000ffff027224 */ /* 0x000fc600078e000a */
[----:B--2---:R-:W2:Y:S04]  /*cbec0*/  LDL.LU R15, [R1+0x3ee0] ;  /* 0x003ee000010f7983 */ /* 0x004ea80000300800 */
[----:B------:R1:W-:Y:S01]  /*cbed0*/  LDGSTS.E [R0+0x6700], desc[UR8][R2.64], P1 ;  /* 0x0670000002007fae */ /* 0x0003e20008921848 */
[----:B------:R-:W-:Y:S02]  /*cbee0*/  IADD3.X R17, R17, UR7, RZ, P2, !PT ;  /* 0x0000000711117c10 */ /* 0x000fe400097fe4ff */
[----:B------:R-:W-:-:S05]  /*cbef0*/  IADD3 R12, P3, R12, UR15, RZ ;  /* 0x0000000f0c0c7c10 */ /* 0x000fca000ff7e0ff */
[----:B------:R1:W-:Y:S04]  /*cbf00*/  STL [R1+0x3ec4], R12 ;  /* 0x003ec40c01007387 */ /* 0x0003e80000100800 */
[----:B------:R-:W-:Y:S01]  /*cbf10*/  STL [R1+0x3d38], R17 ;  /* 0x003d381101007387 */ /* 0x000fe20000100800 */
[----:B------:R-:W-:-:S03]  /*cbf20*/  IADD3 R4, P2, R4, UR15, RZ ;  /* 0x0000000f04047c10 */ /* 0x000fc6000ff5e0ff */
[----:B------:R-:W2:Y:S01]  /*cbf30*/  LDL.LU R10, [R1+0x3ef4] ;  /* 0x003ef400010a7983 */ /* 0x000ea20000300800 */
[----:B-1----:R-:W-:-:S03]  /*cbf40*/  MOV R2, R9 ;  /* 0x0000000900027202 */ /* 0x002fc60000000f00 */
[----:B------:R-:W2:Y:S01]  /*cbf50*/  LDL.LU R19, [R1+0x3ee8] ;  /* 0x003ee80001137983 */ /* 0x000ea20000300800 */
[----:B------:R-:W-:-:S03]  /*cbf60*/  IMAD.MOV.U32 R3, RZ, RZ, R17 ;  /* 0x000000ffff037224 */ /* 0x000fc600078e0011 */
[----:B------:R-:W-:Y:S04]  /*cbf70*/  STL [R1+0x3ecc], R4 ;  /* 0x003ecc0401007387 */ /* 0x000fe80000100800 */
[----:B------:R1:W-:Y:S01]  /*cbf80*/  LDGSTS.E [R0+0x6780], desc[UR8][R2.64], P1 ;  /* 0x0678000002007fae */ /* 0x0003e20008921848 */
[----:B------:R-:W-:Y:S01]  /*cbf90*/  IADD3.X R14, R14, UR7, RZ, P3, !PT ;  /* 0x000000070e0e7c10 */ /* 0x000fe20009ffe4ff */
[----:B-1----:R-:W-:-:S04]  /*cbfa0*/  IMAD.MOV.U32 R2, RZ, RZ, R12 ;  /* 0x000000ffff027224 */ /* 0x002fc800078e000c */
[----:B------:R1:W-:Y:S04]  /*cbfb0*/  STL [R1+0x3ec0], R14 ;  /* 0x003ec00e01007387 */ /* 0x0003e80000100800 */
[----:B------:R-:W2:Y:S04]  /*cbfc0*/  LDL.LU R9, [R1+0x3efc] ;  /* 0x003efc0001097983 */ /* 0x000ea80000300800 */
[----:B------:R-:W2:Y:S01]  /*cbfd0*/  LDL.LU R12, [R1+0x3ef0] ;  /* 0x003ef000010c7983 */ /* 0x000ea20000300800 */
[----:B------:R-:W-:-:S04]  /*cbfe0*/  UISETP.GT.AND UP1, UPT, UR17, 0x10, UPT ;  /* 0x000000101100788c */ /* 0x000fc8000bf24270 */
[----:B------:R-:W-:-:S04]  /*cbff0*/  USEL UR14, URZ, 0x4, !UP1 ;  /* 0x000000043f0e7887 */ /* 0x000fc8000c800000 */
[----:B------:R-:W-:Y:S01]  /*cc000*/  USEL UR14, UR14, URZ, !UP0 ;  /* 0x0000003f0e0e7287 */ /* 0x000fe2000c000000 */
[----:B------:R-:W-:-:S05]  /*cc010*/  IADD3 R5, P1, R5, UR15, RZ ;  /* 0x0000000f05057c10 */ /* 0x000fca000ff3e0ff */
[----:B------:R-:W-:Y:S01]  /*cc020*/  ISETP.NE.U32.AND P0, PT, RZ, UR14, PT ;  /* 0x0000000eff007c0c */ /* 0x000fe2000bf05070 */
[----:B------:R-:W-:Y:S01]  /*cc030*/  IMAD.MOV.U32 R3, RZ, RZ, R14 ;  /* 0x000000ffff037224 */ /* 0x000fe200078e000e */
[----:B------:R-:W-:Y:S11]  /*cc040*/  STL [R1+0x3ed4], R5 ;  /* 0x003ed40501007387 */ /* 0x000ff60000100800 */
[----:B------:R1:W-:Y:S01]  /*cc050*/  LDGSTS.E [R0+0x8000], desc[UR8][R2.64], P0 ;  /* 0x0800000002007fae */ /* 0x0003e20008121848 */
[----:B------:R-:W-:-:S05]  /*cc060*/  IADD3.X R13, R13, UR7, RZ, P2, !PT ;  /* 0x000000070d0d7c10 */ /* 0x000fca00097fe4ff */
[----:B------:R-:W-:Y:S01]  /*cc070*/  STL [R1+0x3ec8], R13 ;  /* 0x003ec80d01007387 */ /* 0x000fe20000100800 */
[----:B------:R-:W-:-:S03]  /*cc080*/  IADD3 R16, P2, R16, UR15, RZ ;  /* 0x0000000f10107c10 */ /* 0x000fc6000ff5e0ff */
[----:B------:R-:W2:Y:S01]  /*cc090*/  LDL.LU R18, [R1+0x3ef8] ;  /* 0x003ef80001127983 */ /* 0x000ea20000300800 */
[----:B-1----:R-:W-:Y:S01]  /*cc0a0*/  MOV R2, R4 ;  /* 0x0000000400027202 */ /* 0x002fe20000000f00 */
[----:B------:R-:W-:Y:S02]  /*cc0b0*/  IMAD.MOV.U32 R3, RZ, RZ, R13 ;  /* 0x000000ffff037224 */ /* 0x000fe400078e000d */
[----:B------:R-:W2:Y:S04]  /*cc0c0*/  LDL.LU R14, [R1+0x3f04] ;  /* 0x003f0400010e7983 */ /* 0x000ea80000300800 */
[----:B------:R-:W2:Y:S04]  /*cc0d0*/  LDL.LU R17, [R1+0x3f00] ;  /* 0x003f000001117983 */ /* 0x000ea80000300800 */
[----:B------:R-:W-:Y:S04]  /*cc0e0*/  STL [R1+0x3edc], R16 ;  /* 0x003edc1001007387 */ /* 0x000fe80000100800 */
[----:B------:R1:W-:Y:S02]  /*cc0f0*/  LDGSTS.E [R0+0x8080], desc[UR8][R2.64], P0 ;  /* 0x0808000002007fae */ /* 0x0003e40008121848 */
[----:B-1----:R-:W-:Y:S01]  /*cc100*/  IMAD.MOV.U32 R2, RZ, RZ, R5 ;  /* 0x000000ffff027224 */ /* 0x002fe200078e0005 */
[----:B---3--:R-:W-:-:S02]  /*cc110*/  IADD3.X R11, R11, UR7, RZ, P1, !PT ;  /* 0x000000070b0b7c10 */ /* 0x008fc40008ffe4ff */
[----:B------:R-:W-:-:S03]  /*cc120*/  IADD3 R7, P1, R7, UR15, RZ ;  /* 0x0000000f07077c10 */ /* 0x000fc6000ff3e0ff */
[----:B------:R1:W-:Y:S01]  /*cc130*/  STL [R1+0x3ed0], R11 ;  /* 0x003ed00b01007387 */ /* 0x0003e20000100800 */
[----:B------:R-:W-:Y:S01]  /*cc140*/  IMAD.MOV.U32 R3, RZ, RZ, R11 ;  /* 0x000000ffff037224 */ /* 0x000fe200078e000b */
[----:B------:R-:W-:Y:S02]  /*cc150*/  IADD3.X R20, R20, UR7, RZ, P2, !PT ;  /* 0x0000000714147c10 */ /* 0x000fe400097fe4ff */
[----:B------:R-:W3:Y:S04]  /*cc160*/  LDL.LU R4, [R1+0x3f0c] ;  /* 0x003f0c0001047983 */ /* 0x000ee80000300800 */
[----:B------:R4:W-:Y:S04]  /*cc170*/  LDGSTS.E [R0+0x8100], desc[UR8][R2.64], P0 ;  /* 0x0810000002007fae */ /* 0x0009e80008121848 */
[----:B-1----:R-:W3:Y:S04]  /*cc180*/  LDL.LU R11, [R1+0x3f08] ;  /* 0x003f0800010b7983 */ /* 0x002ee80000300800 */
[----:B------:R-:W-:Y:S04]  /*cc190*/  STL [R1+0x3ee4], R7 ;  /* 0x003ee40701007387 */ /* 0x000fe80000100800 */
[----:B------:R-:W-:Y:S01]  /*cc1a0*/  STL [R1+0x3ed8], R20 ;  /* 0x003ed81401007387 */ /* 0x000fe20000100800 */
[----:B----4-:R-:W-:Y:S01]  /*cc1b0*/  MOV R2, R16 ;  /* 0x0000001000027202 */ /* 0x010fe20000000f00 */
[----:B------:R-:W-:Y:S01]  /*cc1c0*/  IMAD.MOV.U32 R3, RZ, RZ, R20 ;  /* 0x000000ffff037224 */ /* 0x000fe200078e0014 */
[----:B------:R-:W-:Y:S01]  /*cc1d0*/  IADD3 R8, P2, R8, UR15, RZ ;  /* 0x0000000f08087c10 */ /* 0x000fe2000ff5e0ff */
[----:B------:R-:W4:Y:S01]  /*cc1e0*/  LDL.LU R5, [R1+0x3f14] ;  /* 0x003f140001057983 */ /* 0x000f220000300800 */
[----:B--2---:R-:W-:-:S03]  /*cc1f0*/  IADD3.X R15, R15, UR7, RZ, P1, !PT ;  /* 0x000000070f0f7c10 */ /* 0x004fc60008ffe4ff */
[----:B------:R-:W2:Y:S04]  /*cc200*/  LDL.LU R13, [R1+0x3f1c] ;  /* 0x003f1c00010d7983 */ /* 0x000ea80000300800 */
[----:B------:R-:W2:Y:S04]  /*cc210*/  LDL.LU R16, [R1+0x3f10] ;  /* 0x003f100001107983 */ /* 0x000ea80000300800 */
[----:B------:R-:W-:Y:S04]  /*cc220*/  STL [R1+0x3eec], R8 ;  /* 0x003eec0801007387 */ /* 0x000fe80000100800 */
[----:B------:R1:W-:Y:S04]  /*cc230*/  LDGSTS.E [R0+0x8180], desc[UR8][R2.64], P0 ;  /* 0x0818000002007fae */ /* 0x0003e80008121848 */
[----:B------:R1:W-:Y:S02]  /*cc240*/  STL [R1+0x3ee0], R15 ;  /* 0x003ee00f01007387 */ /* 0x0003e40000100800 */
[----:B-1----:R-:W-:Y:S01]  /*cc250*/  IMAD.MOV.U32 R3, RZ, RZ, R15 ;  /* 0x000000ffff037224 */ /* 0x002fe200078e000f */
[----:B------:R-:W-:Y:S01]  /*cc260*/  IADD3 R10, P1, R10, UR15, RZ ;  /* 0x0000000f0a0a7c10 */ /* 0x000fe2000ff3e0ff */
[----:B------:R-:W-:Y:S01]  /*cc270*/  IMAD.MOV.U32 R2, RZ, RZ, R7 ;  /* 0x000000ffff027224 */ /* 0x000fe200078e0007 */
[----:B------:R-:W2:Y:S01]  /*cc280*/  LDL.LU R15, [R1+0x3f18] ;  /* 0x003f1800010f7983 */ /* 0x000ea20000300800 */
[----:B------:R-:W-:-:S03]  /*cc290*/  IADD3.X R19, R19, UR7, RZ, P2, !PT ;  /* 0x0000000713137c10 */ /* 0x000fc600097fe4ff */
[----:B------:R-:W-:Y:S04]  /*cc2a0*/  STL [R1+0x3ef4], R10 ;  /* 0x003ef40a01007387 */ /* 0x000fe80000100800 */
[----:B------:R-:W-:Y:S04]  /*cc2b0*/  STL [R1+0x3ee8], R19 ;  /* 0x003ee81301007387 */ /* 0x000fe80000100800 */
[----:B------:R-:W2:Y:S04]  /*cc2c0*/  LDL.LU R7, [R1+0x3f24] ;  /* 0x003f240001077983 */ /* 0x000ea80000300800 */
[----:B------:R1:W-:Y:S02]  /*cc2d0*/  LDGSTS.E [R0+0x8200], desc[UR8][R2.64], P0 ;  /* 0x0820000002007fae */ /* 0x0003e40008121848 */
[----:B-1----:R-:W-:Y:S01]  /*cc2e0*/  MOV R2, R8 ;  /* 0x0000000800027202 */ /* 0x002fe20000000f00 */
[----:B------:R-:W-:Y:S01]  /*cc2f0*/  IMAD.MOV.U32 R3, RZ, RZ, R19 ;  /* 0x000000ffff037224 */ /* 0x000fe200078e0013 */
[----:B------:R-:W-:Y:S01]  /*cc300*/  IADD3 R9, P2, R9, UR15, RZ ;  /* 0x0000000f09097c10 */ /* 0x000fe2000ff5e0ff */
[----:B------:R-:W2:Y:S01]  /*cc310*/  LDL.LU R8, [R1+0x3f2c] ;  /* 0x003f2c0001087983 */ /* 0x000ea20000300800 */
[----:B------:R-:W-:-:S03]  /*cc320*/  IADD3.X R12, R12, UR7, RZ, P1, !PT ;  /* 0x000000070c0c7c10 */ /* 0x000fc60008ffe4ff */
[----:B------:R-:W-:Y:S04]  /*cc330*/  STL [R1+0x3efc], R9 ;  /* 0x003efc0901007387 */ /* 0x000fe80000100800 */
[----:B------:R1:W-:Y:S04]  /*cc340*/  LDGSTS.E [R0+0x8280], desc[UR8][R2.64], P0 ;  /* 0x0828000002007fae */ /* 0x0003e80008121848 */
[----:B------:R1:W-:Y:S02]  /*cc350*/  STL [R1+0x3ef0], R12 ;  /* 0x003ef00c01007387 */ /* 0x0003e40000100800 */
[----:B-1----:R-:W-:-:S02]  /*cc360*/  IMAD.MOV.U32 R3, RZ, RZ, R12 ;  /* 0x000000ffff037224 */ /* 0x002fc400078e000c */
[----:B------:R-:W2:Y:S01]  /*cc370*/  LDL.LU R12, [R1+0x3f20] ;  /* 0x003f2000010c7983 */ /* 0x000ea20000300800 */
[----:B------:R-:W-:-:S05]  /*cc380*/  IMAD.MOV.U32 R2, RZ, RZ, R10 ;  /* 0x000000ffff027224 */ /* 0x000fca00078e000a */
[----:B------:R1:W-:Y:S02]  /*cc390*/  LDGSTS.E [R0+0x8300], desc[UR8][R2.64], P0 ;  /* 0x0830000002007fae */ /* 0x0003e40008121848 */
[----:B-1----:R-:W-:Y:S02]  /*cc3a0*/  MOV R2, R9 ;  /* 0x0000000900027202 */ /* 0x002fe40000000f00 */
[----:B------:R-:W-:Y:S02]  /*cc3b0*/  IADD3.X R18, R18, UR7, RZ, P2, !PT ;  /* 0x0000000712127c10 */ /* 0x000fe400097fe4ff */
[----:B------:R-:W-:-:S03]  /*cc3c0*/  IADD3 R14, P1, R14, UR15, RZ ;  /* 0x0000000f0e0e7c10 */ /* 0x000fc6000ff3e0ff */
[----:B------:R-:W-:Y:S02]  /*cc3d0*/  IMAD.MOV.U32 R3, RZ, RZ, R18 ;  /* 0x000000ffff037224 */ /* 0x000fe400078e0012 */
[----:B------:R-:W-:Y:S04]  /*cc3e0*/  STL [R1+0x3f04], R14 ;  /* 0x003f040e01007387 */ /* 0x000fe80000100800 */
[----:B------:R1:W-:Y:S01]  /*cc3f0*/  STL [R1+0x3ef8], R18 ;  /* 0x003ef81201007387 */ /* 0x0003e20000100800 */
[----:B------:R-:W-:-:S03]  /*cc400*/  IADD3.X R17, R17, UR7, RZ, P1, !PT ;  /* 0x0000000711117c10 */ /* 0x000fc60008ffe4ff */
[----:B------:R-:W2:Y:S04]  /*cc410*/  LDL.LU R10, [R1+0x3f34] ;  /* 0x003f3400010a7983 */ /* 0x000ea80000300800 */
[----:B------:R1:W-:Y:S04]  /*cc420*/  LDGSTS.E [R0+0x8380], desc[UR8][R2.64], P0 ;  /* 0x0838000002007fae */ /* 0x0003e80008121848 */
[----:B-1----:R-:W2:Y:S01]  /*cc430*/  LDL.LU R18, [R1+0x3f28] ;  /* 0x003f280001127983 */ /* 0x002ea20000300800 */
[----:B------:R-:W-:Y:S02]  /*cc440*/  IMAD.MOV.U32 R2, RZ, RZ, R14 ;  /* 0x000000ffff027224 */ /* 0x000fe400078e000e */
        /* <DEDUP_REMOVED lines=9> */
[----:B--2---:R-:W-:-:S03]  /*cc4e0*/  IADD3 R13, P2, R13, UR15, RZ ;  /* 0x0000000f0d0d7c10 */ /* 0x004fc6000ff5e0ff */
[----:B------:R-:W-:Y:S01]  /*cc4f0*/  STL [R1+0x3f14], R5 ;  /* 0x003f140501007387 */ /* 0x000fe20000100800 */
[----:B------:R-:W-:-:S03]  /*cc500*/  IADD3.X R16, R16, UR7, RZ, P1, !PT ;  /* 0x0000000710107c10 */ /* 0x000fc60008ffe4ff */
[----:B------:R2:W-:Y:S01]  /*cc510*/  STL [R1+0x3f08], R11 ;  /* 0x003f080b01007387 */ /* 0x0005e20000100800 */
[----:B-1----:R-:W-:-:S03]  /*cc520*/  IMAD.MOV.U32 R3, RZ, RZ, R11 ;  /* 0x000000ffff037224 */ /* 0x002fc600078e000b */
[----:B---3--:R-:W3:Y:S01]  /*cc530*/  LDL.LU R17, [R1+0x3f38] ;  /* 0x003f380001117983 */ /* 0x008ee20000300800 */
[----:B------:R-:W-:-:S03]  /*cc540*/  MOV R2, R4 ;  /* 0x0000000400027202 */ /* 0x000fc60000000f00 */
[----:B------:R-:W-:Y:S04]  /*cc550*/  STL [R1+0x3f1c], R13 ;  /* 0x003f1c0d01007387 */ /* 0x000fe80000100800 */
[----:B------:R1:W-:Y:S04]  /*cc560*/  STL [R1+0x3f10], R16 ;  /* 0x003f101001007387 */ /* 0x0003e80000100800 */
[----:B--2---:R-:W2:Y:S04]  /*cc570*/  LDL.LU R11, [R1+0x40c4] ;  /* 0x0040c400010b7983 */ /* 0x004ea80000300800 */
[----:B------:R-:W4:Y:S04]  /*cc580*/  LDL.LU R4, [R1+0x40cc] ;  /* 0x0040cc0001047983 */ /* 0x000f280000300800 */
[----:B------:R1:W-:Y:S01]  /*cc590*/  LDGSTS.E [R0+0x8480], desc[UR8][R2.64], P0 ;  /* 0x0848000002007fae */ /* 0x0003e20008121848 */
[----:B------:R-:W-:-:S02]  /*cc5a0*/  IADD3.X R15, R15, UR7, RZ, P2, !PT ;  /* 0x000000070f0f7c10 */ /* 0x000fc400097fe4ff */
        /* <DEDUP_REMOVED lines=16> */
[----:B------:R1:W-:Y:S02]  /*cc6b0*/  LDGSTS.E [R0+0x8580], desc[UR8][R2.64], P0 ;  /* 0x0858000002007fae */ /* 0x0003e40008121848 */
[----:B-1----:R-:W-:Y:S02]  /*cc6c0*/  IMAD.MOV.U32 R2, RZ, RZ, R7 ;  /* 0x000000ffff027224 */ /* 0x002fe400078e0007 */
[----:B------:R-:W-:-:S05]  /*cc6d0*/  IMAD.MOV.U32 R3, RZ, RZ, R12 ;  /* 0x000000ffff037224 */ /* 0x000fca00078e000c */
[----:B------:R1:W-:Y:S01]  /*cc6e0*/  LDGSTS.E [R0+0x8600], desc[UR8][R2.64], P0 ;  /* 0x0860000002007fae */ /* 0x0003e20008121848 */
[----:B------:R-:W-:Y:S02]  /*cc6f0*/  IADD3 R10, P1, R10, UR15, RZ ;  /* 0x0000000f0a0a7c10 */ /* 0x000fe4000ff3e0ff */
[----:B------:R-:W-:-:S03]  /*cc700*/  IADD3.X R18, R18, UR7, RZ, P2, !PT ;  /* 0x0000000712127c10 */ /* 0x000fc600097fe4ff */
[----:B------:R-:W-:Y:S04]  /*cc710*/  STL [R1+0x3f34], R10 ;  /* 0x003f340a01007387 */ /* 0x000fe80000100800 */
[----:B------:R-:W-:Y:S04]  /*cc720*/  STL [R1+0x3f28], R18 ;  /* 0x003f281201007387 */ /* 0x000fe80000100800 */
[----:B------:R-:W4:Y:S01]  /*cc730*/  LDL.LU R12, [R1+0x40d0] ;  /* 0x0040d000010c7983 */ /* 0x000f220000300800 */
[----:B-1----:R-:W-:Y:S01]  /*cc740*/  MOV R2, R8 ;  /* 0x0000000800027202 */ /* 0x002fe20000000f00 */
[----:B------:R-:W-:-:S02]  /*cc750*/  IMAD.MOV.U32 R3, RZ, RZ, R18 ;  /* 0x000000ffff037224 */ /* 0x000fc400078e0012 */
[----:B------:R-:W4:Y:S04]  /*cc760*/  LDL.LU R7, [R1+0x40e4] ;  /* 0x0040e40001077983 */ /* 0x000f280000300800 */
[----:B------:R-:W4:Y:S04]  /*cc770*/  LDL.LU R20, [R1+0x40d8] ;  /* 0x0040d80001147983 */ /* 0x000f280000300800 */
[----:B------:R1:W-:Y:S02]  /*cc780*/  LDGSTS.E [R0+0x8680], desc[UR8][R2.64], P0 ;  /* 0x0868000002007fae */ /* 0x0003e40008121848 */
[----:B-1----:R-:W-:Y:S01]  /*cc790*/  IMAD.MOV.U32 R2, RZ, RZ, R10 ;  /* 0x000000ffff027224 */ /* 0x002fe200078e000a */
[----:B------:R-:W-:-:S02]  /*cc7a0*/  IADD3 R9, P2, R9, UR15, RZ ;  /* 0x0000000f09097c10 */ /* 0x000fc4000ff5e0ff */
[----:B------:R-:W-:-:S03]  /*cc7b0*/  IADD3.X R14, R14, UR7, RZ, P1, !PT ;  /* 0x000000070e0e7c10 */ /* 0x000fc60008ffe4ff */
[----:B------:R-:W-:Y:S04]  /*cc7c0*/  STL [R1+0x3f3c], R9 ;  /* 0x003f3c0901007387 */ /* 0x000fe80000100800 */
[----:B------:R1:W-:Y:S01]  /*cc7d0*/  STL [R1+0x3f30], R14 ;  /* 0x003f300e01007387 */ /* 0x0003e20000100800 */
[----:B------:R-:W-:-:S03]  /*cc7e0*/  IMAD.MOV.U32 R3, RZ, RZ, R14 ;  /* 0x000000ffff037224 */ /* 0x000fc600078e000e */
[----:B------:R-:W4:Y:S04]  /*cc7f0*/  LDL.LU R8, [R1+0x40ec] ;  /* 0x0040ec0001087983 */ /* 0x000f280000300800 */
[----:B------:R2:W-:Y:S01]  /*cc800*/  LDGSTS.E [R0+0x8700], desc[UR8][R2.64], P0 ;  /* 0x0870000002007fae */ /* 0x0005e20008121848 */
[----:B---3--:R-:W-:-:S03]  /*cc810*/  IADD3.X R17, R17, UR7, RZ, P2, !PT ;  /* 0x0000000711117c10 */ /* 0x008fc600097fe4ff */
[----:B-1----:R-:W3:Y:S01]  /*cc820*/  LDL.LU R14, [R1+0x40e0] ;  /* 0x0040e000010e7983 */ /* 0x002ee20000300800 */
[----:B--2---:R-:W-:Y:S01]  /*cc830*/  IADD3 R11, P3, R11, UR15, RZ ;  /* 0x0000000f0b0b7c10 */ /* 0x004fe2000ff7e0ff */
[----:B------:R-:W-:Y:S01]  /*cc840*/  IMAD.MOV.U32 R3, RZ, RZ, R17 ;  /* 0x000000ffff037224 */ /* 0x000fe200078e0011 */
[----:B------:R-:W-:-:S03]  /*cc850*/  MOV R2, R9 ;  /* 0x0000000900027202 */ /* 0x000fc60000000f00 */
[----:B------:R1:W-:Y:S01]  /*cc860*/  STL [R1+0x40c4], R11 ;  /* 0x0040c40b01007387 */ /* 0x0003e20000100800 */
[----:B----4-:R-:W-:-:S03]  /*cc870*/  IADD3 R4, P2, R4, UR15, RZ ;  /* 0x0000000f04047c10 */ /* 0x010fc6000ff5e0ff */
[----:B------:R-:W-:Y:S04]  /*cc880*/  STL [R1+0x3f38], R17 ;  /* 0x003f381101007387 */ /* 0x000fe80000100800 */
[----:B------:R-:W2:Y:S04]  /*cc890*/  LDL.LU R10, [R1+0x40f4] ;  /* 0x0040f400010a7983 */ /* 0x000ea80000300800 */
[----:B------:R-:W4:Y:S04]  /*cc8a0*/  LDL.LU R19, [R1+0x40e8] ;  /* 0x0040e80001137983 */ /* 0x000f280000300800 */
[----:B------:R-:W-:Y:S04]  /*cc8b0*/  STL [R1+0x40cc], R4 ;  /* 0x0040cc0401007387 */ /* 0x000fe80000100800 */
[----:B------:R1:W-:Y:S01]  /*cc8c0*/  LDGSTS.E [R0+0x8780], desc[UR8][R2.64], P0 ;  /* 0x0878000002007fae */ /* 0x0003e20008121848 */
[----:B------:R-:W-:Y:S01]  /*cc8d0*/  IADD3.X R16, R16, UR7, RZ, P3, !PT ;  /* 0x0000000710107c10 */ /* 0x000fe20009ffe4ff */
[----:B-1----:R-:W-:-:S04]  /*cc8e0*/  IMAD.MOV.U32 R2, RZ, RZ, R11 ;  /* 0x000000ffff027224 */ /* 0x002fc800078e000b */
[----:B------:R1:W-:Y:S01]  /*cc8f0*/  STL [R1+0x40c0], R16 ;  /* 0x0040c01001007387 */ /* 0x0003e20000100800 */
[----:B------:R-:W-:-:S03]  /*cc900*/  IADD3 R5, P0, R5, UR15, RZ ;  /* 0x0000000f05057c10 */ /* 0x000fc6000ff1e0ff */
[----:B------:R-:W4:Y:S04]  /*cc910*/  LDL.LU R9, [R1+0x40fc] ;  /* 0x0040fc0001097983 */ /* 0x000f280000300800 */
[----:B------:R-:W4:Y:S01]  /*cc920*/  LDL.LU R11, [R1+0x40f0] ;  /* 0x0040f000010b7983 */ /* 0x000f220000300800 */
[----:B------:R-:W-:-:S03]  /*cc930*/  IMAD.MOV.U32 R3, RZ, RZ, R16 ;  /* 0x000000ffff037224 */ /* 0x000fc600078e0010 */
[----:B------:R-:W-:Y:S01]  /*cc940*/  STL [R1+0x40d4], R5 ;  /* 0x0040d40501007387 */ /* 0x000fe20000100800 */
[----:B------:R-:W-:-:S05]  /*cc950*/  IADD3.X R13, R13, UR7, RZ, P2, !PT ;  /* 0x000000070d0d7c10 */ /* 0x000fca00097fe4ff */
[----:B------:R-:W-:Y:S04]  /*cc960*/  STL [R1+0x40c8], R13 ;  /* 0x0040c80d01007387 */ /* 0x000fe80000100800 */
[----:B------:R-:W4:Y:S04]  /*cc970*/  LDL.LU R18, [R1+0x40f8] ;  /* 0x0040f80001127983 */ /* 0x000f280000300800 */
[----:B-1----:R-:W4:Y:S01]  /*cc980*/  LDL.LU R16, [R1+0x4104] ;  /* 0x0041040001107983 */ /* 0x002f220000300800 */
[----:B------:R-:W-:Y:S01]  /*cc990*/  UISETP.GT.AND UP1, UPT, UR17, 0x14, UPT ;  /* 0x000000141100788c */ /* 0x000fe2000bf24270 */
[----:B------:R-:W-:-:S02]  /*cc9a0*/  IADD3 R15, P2, R15, UR15, RZ ;  /* 0x0000000f0f0f7c10 */ /* 0x000fc4000ff5e0ff */
[----:B------:R-:W4:Y:S01]  /*cc9b0*/  LDL.LU R17, [R1+0x4100] ;  /* 0x0041000001117983 */ /* 0x000f220000300800 */
[----:B------:R-:W-:-:S04]  /*cc9c0*/  USEL UR14, URZ, 0x4, !UP1 ;  /* 0x000000043f0e7887 */ /* 0x000fc8000c800000 */
[----:B------:R-:W-:-:S06]  /*cc9d0*/  USEL UR14, UR14, URZ, !UP0 ;  /* 0x0000003f0e0e7287 */ /* 0x000fcc000c000000 */
[----:B------:R-:W-:Y:S01]  /*cc9e0*/  ISETP.NE.U32.AND P1, PT, RZ, UR14, PT ;  /* 0x0000000eff007c0c */ /* 0x000fe2000bf25070 */
[----:B------:R-:W-:-:S12]  /*cc9f0*/  STL [R1+0x40dc], R15 ;  /* 0x0040dc0f01007387 */ /* 0x000fd80000100800 */
[----:B------:R1:W-:Y:S02]  /*cca00*/  LDGSTS.E [R0+0xa000], desc[UR8][R2.64], P1 ;  /* 0x0a00000002007fae */ /* 0x0003e40008921848 */
[----:B-1----:R-:W-:Y:S01]  /*cca10*/  MOV R2, R4 ;  /* 0x0000000400027202 */ /* 0x002fe20000000f00 */
[----:B------:R-:W-:Y:S01]  /*cca20*/  IMAD.MOV.U32 R3, RZ, RZ, R13 ;  /* 0x000000ffff037224 */ /* 0x000fe200078e000d */
[----:B------:R-:W-:-:S04]  /*cca30*/  IADD3.X R12, R12, UR7, RZ, P0, !PT ;  /* 0x000000070c0c7c10 */ /* 0x000fc800087fe4ff */
[----:B------:R1:W-:Y:S01]  /*cca40*/  LDGSTS.E [R0+0xa080], desc[UR8][R2.64], P1 ;  /* 0x0a08000002007fae */ /* 0x0003e20008921848 */
[----:B------:R-:W-:-:S03]  /*cca50*/  IADD3 R7, P0, R7, UR15, RZ ;  /* 0x0000000f07077c10 */ /* 0x000fc6000ff1e0ff */
[----:B------:R1:W-:Y:S01]  /*cca60*/  STL [R1+0x40d0], R12 ;  /* 0x0040d00c01007387 */ /* 0x0003e20000100800 */
[----:B------:R-:W-:-:S03]  /*cca70*/  IADD3.X R20, R20, UR7, RZ, P2, !PT ;  /* 0x0000000714147c10 */ /* 0x000fc600097fe4ff */
[----:B------:R-:W4:Y:S01]  /*cca80*/  LDL.LU R4, [R1+0x410c] ;  /* 0x00410c0001047983 */ /* 0x000f220000300800 */
[----:B-1----:R-:W-:Y:S02]  /*cca90*/  IMAD.MOV.U32 R2, RZ, RZ, R5 ;  /* 0x000000ffff027224 */ /* 0x002fe400078e0005 */
        /* <DEDUP_REMOVED lines=12> */
[----:B------:R-:W-:Y:S02]  /*ccb60*/  IADD3 R8, P2, R8, UR15, RZ ;  /* 0x0000000f08087c10 */ /* 0x000fe4000ff5e0ff */
[----:B---3--:R-:W-:-:S03]  /*ccb70*/  IADD3.X R14, R14, UR7, RZ, P0, !PT ;  /* 0x000000070e0e7c10 */ /* 0x008fc600087fe4ff */
[----:B------:R-:W-:Y:S02]  /*ccb80*/  STL [R1+0x40ec], R8 ;  /* 0x0040ec0801007387 */ /* 0x000fe40000100800 */
[----:B------:R-:W-:Y:S02]  /*ccb90*/  IMAD.MOV.U32 R3, RZ, RZ, R14 ;  /* 0x000000ffff037224 */ /* 0x000fe400078e000e */
[----:B------:R1:W-:Y:S04]  /*ccba0*/  STL [R1+0x40e0], R14 ;  /* 0x0040e00e01007387 */ /* 0x0003e80000100800 */
[----:B------:R3:W-:Y:S04]  /*ccbb0*/  LDGSTS.E [R0+0xa200], desc[UR8][R2.64], P1 ;  /* 0x0a20000002007fae */ /* 0x0007e80008921848 */
[----:B-1----:R-:W3:Y:S01]  /*ccbc0*/  LDL.LU R14, [R1+0x4118] ;  /* 0x00411800010e7983 */ /* 0x002ee20000300800 */
[----:B--2---:R-:W-:-:S02]  /*ccbd0*/  IADD3 R10, P0, R10, UR15, RZ ;  /* 0x0000000f0a0a7c10 */ /* 0x004fc4000ff1e0ff */
[----:B----4-:R-:W-:-:S03]  /*ccbe0*/  IADD3.X R19, R19, UR7, RZ, P2, !PT ;  /* 0x0000000713137c10 */ /* 0x010fc600097fe4ff */
[----:B------:R-:W-:Y:S01]  /*ccbf0*/  STL [R1+0x40f4], R10 ;  /* 0x0040f40a01007387 */ /* 0x000fe20000100800 */
[----:B---3--:R-:W-:-:S03]  /*ccc00*/  MOV R2, R8 ;  /* 0x0000000800027202 */ /* 0x008fc60000000f00 */
[----:B------:R-:W-:Y:S01]  /*ccc10*/  STL [R1+0x40e8], R19 ;  /* 0x0040e81301007387 */ /* 0x000fe20000100800 */
[----:B------:R-:W-:-:S03]  /*ccc20*/  IMAD.MOV.U32 R3, RZ, RZ, R19 ;  /* 0x000000ffff037224 */ /* 0x000fc600078e0013 */
[----:B------:R-:W2:Y:S04]  /*ccc30*/  LDL.LU R7, [R1+0x4124] ;  /* 0x0041240001077983 */ /* 0x000ea80000300800 */
[----:B------:R-:W3:Y:S04]  /*ccc40*/  LDL.LU R8, [R1+0x412c] ;  /* 0x00412c0001087983 */ /* 0x000ee80000300800 */
[----:B------:R1:W-:Y:S01]  /*ccc50*/  LDGSTS.E [R0+0xa280], desc[UR8][R2.64], P1 ;  /* 0x0a28000002007fae */ /* 0x0003e20008921848 */
[----:B------:R-:W-:Y:S02]  /*ccc60*/  IADD3 R9, P2, R9, UR15, RZ ;  /* 0x0000000f09097c10 */ /* 0x000fe4000ff5e0ff */
[----:B------:R-:W-:-:S03]  /*ccc70*/  IADD3.X R11, R11, UR7, RZ, P0, !PT ;  /* 0x000000070b0b7c10 */ /* 0x000fc600087fe4ff */
[----:B------:R-:W-:Y:S04]  /*ccc80*/  STL [R1+0x40fc], R9 ;  /* 0x0040fc0901007387 */ /* 0x000fe80000100800 */
[----:B------:R4:W-:Y:S01]  /*ccc90*/  STL [R1+0x40f0], R11 ;  /* 0x0040f00b01007387 */ /* 0x0009e20000100800 */
[----:B-1----:R-:W-:Y:S02]  /*ccca0*/  IMAD.MOV.U32 R3, RZ, RZ, R11 ;  /* 0x000000ffff037224 */ /* 0x002fe400078e000b */
[----:B------:R-:W-:-:S05]  /*cccb0*/  IMAD.MOV.U32 R2, RZ, RZ, R10 ;  /* 0x000000ffff027224 */ /* 0x000fca00078e000a */
[----:B------:R1:W-:Y:S04]  /*cccc0*/  LDGSTS.E [R0+0xa300], desc[UR8][R2.64], P1 ;  /* 0x0a30000002007fae */ /* 0x0003e80008921848 */
[----:B----4-:R-:W4:Y:S01]  /*cccd0*/  LDL.LU R11, [R1+0x4120] ;  /* 0x00412000010b7983 */ /* 0x010f220000300800 */
        /* <DEDUP_REMOVED lines=9> */
[----:B------:R1:W-:Y:S02]  /*ccd70*/  LDGSTS.E [R0+0xa380], desc[UR8][R2.64], P1 ;  /* 0x0a38000002007fae */ /* 0x0003e40008921848 */
[----:B-1----:R-:W-:Y:S02]  /*ccd80*/  IMAD.MOV.U32 R2, RZ, RZ, R16 ;  /* 0x000000ffff027224 */ /* 0x002fe400078e0010 */
[----:B------:R-:W-:-:S05]  /*ccd90*/  IMAD.MOV.U32 R3, RZ, RZ, R17 ;  /* 0x000000ffff037224 */ /* 0x000fca00078e0011 */
[----:B------:R1:W-:Y:S01]  /*ccda0*/  LDGSTS.E [R0+0xa400], desc[UR8][R2.64], P1 ;  /* 0x0a40000002007fae */ /* 0x0003e20008921848 */
[----:B------:R-:W-:-:S05]  /*ccdb0*/  IADD3 R4, P2, R4, UR15, RZ ;  /* 0x0000000f04047c10 */ /* 0x000fca000ff5e0ff */
[----:B------:R-:W-:Y:S01]  /*ccdc0*/  STL [R1+0x410c], R4 ;  /* 0x00410c0401007387 */ /* 0x000fe20000100800 */
[----:B------:R-:W-:-:S03]  /*ccdd0*/  IADD3.X R12, R12, UR7, RZ, P2, !PT ;  /* 0x000000070c0c7c10 */ /* 0x000fc600097fe4ff */
[----:B------:R1:W-:Y:S04]  /*ccde0*/  STL [R1+0x4100], R17 ;  /* 0x0041001101007387 */ /* 0x0003e80000100800 */
[----:B------:R-:W4:Y:S04]  /*ccdf0*/  LDL.LU R9, [R1+0x413c] ;  /* 0x00413c0001097983 */ /* 0x000f280000300800 */
[----:B------:R-:W4:Y:S01]  /*cce00*/  LDL.LU R16, [R1+0x4130] ;  /* 0x0041300001107983 */ /* 0x000f220000300800 */
        /* <DEDUP_REMOVED lines=17> */
[----:B------:R-:W-:Y:S02]  /*ccf20*/  IADD3.X R14, R14, UR7, RZ, P2, !PT ;  /* 0x000000070e0e7c10 */ /* 0x000fe400097fe4ff */
[----:B--2---:R-:W-:Y:S02]  /*ccf30*/  IADD3 R7, P0, R7, UR15, RZ ;  /* 0x0000000f07077c10 */ /* 0x004fe4000ff1e0ff */
[----:B---3--:R-:W-:-:S03]  /*ccf40*/  IADD3 R8, P2, R8, UR15, RZ ;  /* 0x0000000f08087c10 */ /* 0x008fc6000ff5e0ff */
[----:B------:R-:W-:Y:S04]  /*ccf50*/  STL [R1+0x4124], R7 ;  /* 0x0041240701007387 */ /* 0x000fe80000100800 */
[----:B------:R1:W-:Y:S04]  /*ccf60*/  STL [R1+0x4118], R14 ;  /* 0x0041180e01007387 */ /* 0x0003e80000100800 */
[----:B------:R-:W2:Y:S04]  /*ccf70*/  LDL.LU R15, [R1+0x42c0] ;  /* 0x0042c000010f7983 */ /* 0x000ea80000300800 */
[----:B------:R-:W3:Y:S04]  /*ccf80*/  LDL.LU R5, [R1+0x42d4] ;  /* 0x0042d40001057983 */ /* 0x000ee80000300800 */
[----:B------:R-:W-:Y:S01]  /*ccf90*/  STL [R1+0x412c], R8 ;  /* 0x00412c0801007387 */ /* 0x000fe20000100800 */
[----:B------:R-:W-:-:S05]  /*ccfa0*/  IMAD.MOV.U32 R3, RZ, RZ, R14 ;  /* 0x000000ffff037224 */ /* 0x000fca00078e000e */
[----:B------:R1:W-:Y:S01]  /*ccfb0*/  LDGSTS.E [R0+0xa580], desc[UR8][R2.64], P1 ;  /* 0x0a58000002007fae */ /* 0x0003e20008921848 */
[----:B----4-:R-:W-:-:S05]  /*ccfc0*/  IADD3.X R11, R11, UR7, RZ, P0, !PT ;  /* 0x000000070b0b7c10 */ /* 0x010fca00087fe4ff */
[----:B------:R4:W-:Y:S04]  /*ccfd0*/  STL [R1+0x4120], R11 ;  /* 0x0041200b01007387 */ /* 0x0009e80000100800 */
[----:B------:R-:W3:Y:S01]  /*ccfe0*/  LDL.LU R13, [R1+0x42c8] ;  /* 0x0042c800010d7983 */ /* 0x000ee20000300800 */
[----:B-1----:R-:W-:-:S03]  /*ccff0*/  IMAD.MOV.U32 R3, RZ, RZ, R11 ;  /* 0x000000ffff037224 */ /* 0x002fc600078e000b */
[----:B------:R-:W3:Y:S01]  /*cd000*/  LDL.LU R14, [R1+0x42dc] ;  /* 0x0042dc00010e7983 */ /* 0x000ee20000300800 */
[----:B------:R-:W-:Y:S01]  /*cd010*/  IMAD.MOV.U32 R2, RZ, RZ, R7 ;  /* 0x000000ffff027224 */ /* 0x000fe200078e0007 */
[----:B------:R-:W-:-:S04]  /*cd020*/  UISETP.GT.AND UP1, UPT, UR17, 0x18, UPT ;  /* 0x000000181100788c */ /* 0x000fc8000bf24270 */
[----:B------:R1:W-:Y:S01]  /*cd030*/  LDGSTS.E [R0+0xa600], desc[UR8][R2.64], P1 ;  /* 0x0a60000002007fae */ /* 0x0003e20008921848 */
[----:B------:R-:W-:Y:S02]  /*cd040*/  IADD3 R10, P0, R10, UR15, RZ ;  /* 0x0000000f0a0a7c10 */ /* 0x000fe4000ff1e0ff */
[----:B------:R-:W-:-:S03]  /*cd050*/  IADD3.X R18, R18, UR7, RZ, P2, !PT ;  /* 0x0000000712127c10 */ /* 0x000fc600097fe4ff */
[----:B------:R-:W-:Y:S04]  /*cd060*/  STL [R1+0x4134], R10 ;  /* 0x0041340a01007387 */ /* 0x000fe80000100800 */
[----:B------:R-:W-:Y:S04]  /*cd070*/  STL [R1+0x4128], R18 ;  /* 0x0041281201007387 */ /* 0x000fe80000100800 */
[----:B----4-:R-:W4:Y:S04]  /*cd080*/  LDL.LU R11, [R1+0x42d0] ;  /* 0x0042d000010b7983 */ /* 0x010f280000300800 */
[----:B------:R-:W4:Y:S04]  /*cd090*/  LDL.LU R7, [R1+0x42e4] ;  /* 0x0042e40001077983 */ /* 0x000f280000300800 */
[----:B------:R-:W4:Y:S01]  /*cd0a0*/  LDL.LU R20, [R1+0x42d8] ;  /* 0x0042d80001147983 */ /* 0x000f220000300800 */
[----:B-1----:R-:W-:Y:S01]  /*cd0b0*/  MOV R2, R8 ;  /* 0x0000000800027202 */ /* 0x002fe20000000f00 */
[----:B------:R-:W-:Y:S01]  /*cd0c0*/  IMAD.MOV.U32 R3, RZ, RZ, R18 ;  /* 0x000000ffff037224 */ /* 0x000fe200078e0012 */
[----:B------:R-:W-:-:S04]  /*cd0d0*/  USEL UR14, URZ, 0x4, !UP1 ;  /* 0x000000043f0e7887 */ /* 0x000fc8000c800000 */
[----:B------:R1:W-:Y:S01]  /*cd0e0*/  LDGSTS.E [R0+0xa680], desc[UR8][R2.64], P1 ;  /* 0x0a68000002007fae */ /* 0x0003e20008921848 */
[----:B------:R-:W-:Y:S01]  /*cd0f0*/  USEL UR14, UR14, URZ, !UP0 ;  /* 0x0000003f0e0e7287 */ /* 0x000fe2000c000000 */
[----:B-1----:R-:W-:Y:S01]  /*cd100*/  IMAD.MOV.U32 R2, RZ, RZ, R10 ;  /* 0x000000ffff027224 */ /* 0x002fe200078e000a */
[----:B------:R-:W-:Y:S02]  /*cd110*/  IADD3 R9, P2, R9, UR15, RZ ;  /* 0x0000000f09097c10 */ /* 0x000fe4000ff5e0ff */
[----:B------:R-:W-:-:S03]  /*cd120*/  IADD3.X R16, R16, UR7, RZ, P0, !PT ;  /* 0x0000000710107c10 */ /* 0x000fc600087fe4ff */
[----:B------:R-:W-:Y:S04]  /*cd130*/  STL [R1+0x413c], R9 ;  /* 0x00413c0901007387 */ /* 0x000fe80000100800 */
[----:B------:R1:W-:Y:S01]  /*cd140*/  STL [R1+0x4130], R16 ;  /* 0x0041301001007387 */ /* 0x0003e20000100800 */
[----:B------:R-:W-:-:S03]  /*cd150*/  IMAD.MOV.U32 R3, RZ, RZ, R16 ;  /* 0x000000ffff037224 */ /* 0x000fc600078e0010 */
[----:B------:R-:W4:Y:S04]  /*cd160*/  LDL.LU R8, [R1+0x42ec] ;  /* 0x0042ec0001087983 */ /* 0x000f280000300800 */
[----:B------:R1:W-:Y:S01]  /*cd170*/  LDGSTS.E [R0+0xa700], desc[UR8][R2.64], P1 ;  /* 0x0a70000002007fae */ /* 0x0003e20008921848 */
[----:B------:R-:W-:-:S03]  /*cd180*/  IADD3.X R17, R17, UR7, RZ, P2, !PT ;  /* 0x0000000711117c10 */ /* 0x000fc600097fe4ff */
[----:B-1----:R-:W4:Y:S01]  /*cd190*/  LDL.LU R16, [R1+0x42e0] ;  /* 0x0042e00001107983 */ /* 0x002f220000300800 */
[----:B------:R-:W-:Y:S01]  /*cd1a0*/  IADD3 R12, P3, R12, UR15, RZ ;  /* 0x0000000f0c0c7c10 */ /* 0x000fe2000ff7e0ff */
[----:B------:R-:W-:-:S04]  /*cd1b0*/  IMAD.MOV.U32 R3, RZ, RZ, R17 ;  /* 0x000000ffff037224 */ /* 0x000fc800078e0011 */
[----:B------:R1:W-:Y:S01]  /*cd1c0*/  STL [R1+0x42c4], R12 ;  /* 0x0042c40c01007387 */ /* 0x0003e20000100800 */
[----:B------:R-:W-:-:S03]  /*cd1d0*/  IADD3 R4, P2, R4, UR15, RZ ;  /* 0x0000000f04047c10 */ /* 0x000fc6000ff5e0ff */
[----:B------:R-:W-:Y:S01]  /*cd1e0*/  STL [R1+0x4138], R17 ;  /* 0x0041381101007387 */ /* 0x000fe20000100800 */
[----:B------:R-:W-:-:S03]  /*cd1f0*/  MOV R2, R9 ;  /* 0x0000000900027202 */ /* 0x000fc60000000f00 */
[----:B------:R-:W4:Y:S04]  /*cd200*/  LDL.LU R10, [R1+0x42f4] ;  /* 0x0042f400010a7983 */ /* 0x000f280000300800 */
[----:B------:R-:W4:Y:S01]  /*cd210*/  LDL.LU R19, [R1+0x42e8] ;  /* 0x0042e80001137983 */ /* 0x000f220000300800 */
[----:B------:R-:W-:-:S03]  /*cd220*/  ISETP.NE.U32.AND P0, PT, RZ, UR14, PT ;  /* 0x0000000eff007c0c */ /* 0x000fc6000bf05070 */
[----:B------:R-:W-:Y:S04]  /*cd230*/  STL [R1+0x42cc], R4 ;  /* 0x0042cc0401007387 */ /* 0x000fe80000100800 */
[----:B------:R1:W-:Y:S02]  /*cd240*/  LDGSTS.E [R0+0xa780], desc[UR8][R2.64], P1 ;  /* 0x0a78000002007fae */ /* 0x0003e40008921848 */
[----:B-1----:R-:W-:Y:S01]  /*cd250*/  IMAD.MOV.U32 R2, RZ, RZ, R12 ;  /* 0x000000ffff027224 */ /* 0x002fe200078e000c */
        /* <DEDUP_REMOVED lines=11> */
[----:B------:R-:W-:-:S03]  /*cd310*/  IADD3 R14, P2, R14, UR15, RZ ;  /* 0x0000000f0e0e7c10 */ /* 0x000fc6000ff5e0ff */
[----:B-1----:R-:W3:Y:S01]  /*cd320*/  LDL.LU R15, [R1+0x4304] ;  /* 0x00430400010f7983 */ /* 0x002ee20000300800 */
[----:B------:R-:W-:Y:S01]  /*cd330*/  MOV R2, R4 ;  /* 0x0000000400027202 */ /* 0x000fe20000000f00 */
[----:B------:R-:W-:Y:S02]  /*cd340*/  IMAD.MOV.U32 R3, RZ, RZ, R13 ;  /* 0x000000ffff037224 */ /* 0x000fe400078e000d */
[----:B------:R-:W3:Y:S04]  /*cd350*/  LDL.LU R17, [R1+0x4300] ;  /* 0x0043000001117983 */ /* 0x000ee80000300800 */
[----:B------:R-:W-:Y:S04]  /*cd360*/  STL [R1+0x42dc], R14 ;  /* 0x0042dc0e01007387 */ /* 0x000fe80000100800 */
[----:B------:R1:W-:Y:S01]  /*cd370*/  LDGSTS.E [R0+0xc080], desc[UR8][R2.64], P0 ;  /* 0x0c08000002007fae */ /* 0x0003e20008121848 */
[----:B----4-:R-:W-:-:S02]  /*cd380*/  IADD3.X R11, R11, UR7, RZ, P1, !PT ;  /* 0x000000070b0b7c10 */ /* 0x010fc40008ffe4ff */
[----:B------:R-:W-:-:S03]  /*cd390*/  IADD3 R7, P1, R7, UR15, RZ ;  /* 0x0000000f07077c10 */ /* 0x000fc6000ff3e0ff */
[----:B------:R4:W-:Y:S01]  /*cd3a0*/  STL [R1+0x42d0], R11 ;  /* 0x0042d00b01007387 */ /* 0x0009e20000100800 */
[----:B-1----:R-:W-:Y:S01]  /*cd3b0*/  IMAD.MOV.U32 R3, RZ, RZ, R11 ;  /* 0x000000ffff037224 */ /* 0x002fe200078e000b */
[----:B------:R-:W-:Y:S02]  /*cd3c0*/  IADD3.X R20, R20, UR7, RZ, P2, !PT ;  /* 0x0000000714147c10 */ /* 0x000fe400097fe4ff */
[----:B------:R-:W3:Y:S01]  /*cd3d0*/  LDL.LU R4, [R1+0x430c] ;  /* 0x00430c0001047983 */ /* 0x000ee20000300800 */
[----:B------:R-:W-:-:S03]  /*cd3e0*/  IMAD.MOV.U32 R2, RZ, RZ, R5 ;  /* 0x000000ffff027224 */ /* 0x000fc600078e0005 */
[----:B----4-:R-:W4:Y:S04]  /*cd3f0*/  LDL.LU R11, [R1+0x4308] ;  /* 0x00430800010b7983 */ /* 0x010f280000300800 */
[----:B------:R-:W-:Y:S04]  /*cd400*/  STL [R1+0x42e4], R7 ;  /* 0x0042e40701007387 */ /* 0x000fe80000100800 */
[----:B------:R-:W-:Y:S04]  /*cd410*/  STL [R1+0x42d8], R20 ;  /* 0x0042d81401007387 */ /* 0x000fe80000100800 */
[----:B------:R-:W4:Y:S04]  /*cd420*/  LDL.LU R5, [R1+0x4314] ;  /* 0x0043140001057983 */ /* 0x000f280000300800 */
[----:B------:R1:W-:Y:S04]  /*cd430*/  LDGSTS.E [R0+0xc100], desc[UR8][R2.64], P0 ;  /* 0x0c10000002007fae */ /* 0x0003e80008121848 */
[----:B------:R-:W4:Y:S01]  /*cd440*/  LDL.LU R13, [R1+0x431c] ;  /* 0x00431c00010d7983 */ /* 0x000f220000300800 */
[----:B-1----:R-:W-:-:S03]  /*cd450*/  MOV R2, R14 ;  /* 0x0000000e00027202 */ /* 0x002fc60000000f00 */
[----:B------:R-:W4:Y:S01]  /*cd460*/  LDL.LU R14, [R1+0x4310] ;  /* 0x00431000010e7983 */ /* 0x000f220000300800 */
[----:B------:R-:W-:-:S05]  /*cd470*/  IMAD.MOV.U32 R3, RZ, RZ, R20 ;  /* 0x000000ffff037224 */ /* 0x000fca00078e0014 */
[----:B------:R1:W-:Y:S01]  /*cd480*/  LDGSTS.E [R0+0xc180], desc[UR8][R2.64], P0 ;  /* 0x0c18000002007fae */ /* 0x0003e20008121848 */
[----:B------:R-:W-:Y:S02]  /*cd490*/  IADD3 R8, P2, R8, UR15, RZ ;  /* 0x0000000f08087c10 */ /* 0x000fe4000ff5e0ff */
[----:B------:R-:W-:-:S03]  /*cd4a0*/  IADD3.X R16, R16, UR7, RZ, P1, !PT ;  /* 0x0000000710107c10 */ /* 0x000fc60008ffe4ff */
[----:B------:R-:W-:Y:S01]  /*cd4b0*/  STL [R1+0x42ec], R8 ;  /* 0x0042ec0801007387 */ /* 0x000fe20000100800 */
[----:B-1----:R-:W-:-:S03]  /*cd4c0*/  IMAD.MOV.U32 R2, RZ, RZ, R7 ;  /* 0x000000ffff027224 */ /* 0x002fc600078e0007 */
[----:B------:R1:W-:Y:S01]  /*cd4d0*/  STL [R1+0x42e0], R16 ;  /* 0x0042e01001007387 */ /* 0x0003e20000100800 */
[----:B------:R-:W-:-:S05]  /*cd4e0*/  IMAD.MOV.U32 R3, RZ, RZ, R16 ;  /* 0x000000ffff037224 */ /* 0x000fca00078e0010 */
[----:B------:R1:W-:Y:S04]  /*cd4f0*/  LDGSTS.E [R0+0xc200], desc[UR8][R2.64], P0 ;  /* 0x0c20000002007fae */ /* 0x0003e80008121848 */
[----:B-1----:R-:W4:Y:S01]  /*cd500*/  LDL.LU R16, [R1+0x4318] ;  /* 0x0043180001107983 */ /* 0x002f220000300800 */
[----:B------:R-:W-:Y:S02]  /*cd510*/  IADD3 R10, P1, R10, UR15, RZ ;  /* 0x0000000f0a0a7c10 */ /* 0x000fe4000ff3e0ff */
[----:B------:R-:W-:-:S03]  /*cd520*/  IADD3.X R19, R19, UR7, RZ, P2, !PT ;  /* 0x0000000713137c10 */ /* 0x000fc600097fe4ff */
[----:B------:R-:W-:Y:S01]  /*cd530*/  STL [R1+0x42f4], R10 ;  /* 0x0042f40a01007387 */ /* 0x000fe20000100800 */
[----:B------:R-:W-:-:S03]  /*cd540*/  MOV R2, R8 ;  /* 0x0000000800027202 */ /* 0x000fc60000000f00 */
        /* <DEDUP_REMOVED lines=14> */
[----:B------:R-:W-:-:S03]  /*cd630*/  IADD3 R15, P1, R15, UR15, RZ ;  /* 0x0000000f0f0f7c10 */ /* 0x000fc6000ff3e0ff */
[----:B--2---:R-:W-:Y:S02]  /*cd640*/  IMAD.MOV.U32 R3, RZ, RZ, R18 ;  /* 0x000000ffff037224 */ /* 0x004fe400078e0012 */
[----:B------:R-:W-:Y:S04]  /*cd650*/  STL [R1+0x4304], R15 ;  /* 0x0043040f01007387 */ /* 0x000fe80000100800 */
[----:B------:R1:W-:Y:S04]  /*cd660*/  STL [R1+0x42f8], R18 ;  /* 0x0042f81201007387 */ /* 0x0003e80000100800 */
[----:B------:R-:W2:Y:S01]  /*cd670*/  LDL.LU R10, [R1+0x4334] ;  /* 0x00433400010a7983 */ /* 0x000ea20000300800 */
[----:B------:R-:W-:-:S02]  /*cd680*/  IADD3.X R17, R17, UR7, RZ, P1, !PT ;  /* 0x0000000711117c10 */ /* 0x000fc40008ffe4ff */
[----:B------:R-:W-:Y:S01]  /*cd690*/  MOV R2, R9 ;  /* 0x0000000900027202 */ /* 0x000fe20000000f00 */
[----:B-1----:R-:W2:Y:S04]  /*cd6a0*/  LDL.LU R18, [R1+0x4328] ;  /* 0x0043280001127983 */ /* 0x002ea80000300800 */
[----:B------:R1:W-:Y:S01]  /*cd6b0*/  LDGSTS.E [R0+0xc380], desc[UR8][R2.64], P0 ;  /* 0x0c38000002007fae */ /* 0x0003e20008121848 */
[----:B------:R-:W-:Y:S01]  /*cd6c0*/  IADD3 R4, P2, R4, UR15, RZ ;  /* 0x0000000f04047c10 */ /* 0x000fe2000ff5e0ff */
[----:B-1----:R-:W-:Y:S02]  /*cd6d0*/  IMAD.MOV.U32 R2, RZ, RZ, R15 ;  /* 0x000000ffff027224 */ /* 0x002fe400078e000f */
[----:B------:R-:W-:Y:S02]  /*cd6e0*/  IMAD.MOV.U32 R3, RZ, RZ, R17 ;  /* 0x000000ffff037224 */ /* 0x000fe400078e0011 */
[----:B------:R-:W-:Y:S01]  /*cd6f0*/  STL [R1+0x430c], R4 ;  /* 0x00430c0401007387 */ /* 0x000fe20000100800 */
[----:B----4-:R-:W-:-:S03]  /*cd700*/  IADD3.X R11, R11, UR7, RZ, P2, !PT ;  /* 0x000000070b0b7c10 */ /* 0x010fc600097fe4ff */
        /* <DEDUP_REMOVED lines=39> */
[----:B------:R-:W-:-:S03]  /*cd980*/  IADD3.X R18, R18, UR7, RZ, P2, !PT ;  /* 0x0000000712127c10 */ /* 0x000fc600097fe4ff */
[----:B------:R-:W-:Y:S04]  /*cd990*/  STL [R1+0x4334], R10 ;  /* 0x0043340a01007387 */ /* 0x000fe80000100800 */
[----:B------:R-:W-:Y:S04]  /*cd9a0*/  STL [R1+0x4328], R18 ;  /* 0x0043281201007387 */ /* 0x000fe80000100800 */
[----:B-1----:R-:W2:Y:S04]  /*cd9b0*/  LDL.LU R12, [R1+0x44d0] ;  /* 0x0044d000010c7983 */ /* 0x002ea80000300800 */
[----:B------:R-:W2:Y:S01]  /*cd9c0*/  LDL.LU R7, [R1+0x44e4] ;  /* 0x0044e40001077983 */ /* 0x000ea20000300800 */
[----:B------:R-:W-:-:S03]  /*cd9d0*/  MOV R2, R8 ;  /* 0x0000000800027202 */ /* 0x000fc60000000f00 */
[----:B------:R-:W2:Y:S01]  /*cd9e0*/  LDL.LU R20, [R1+0x44d8] ;  /* 0x0044d80001147983 */ /* 0x000ea20000300800 */
[----:B------:R-:W-:-:S05]  /*cd9f0*/  IMAD.MOV.U32 R3, RZ, RZ, R18 ;  /* 0x000000ffff037224 */ /* 0x000fca00078e0012 */
[----:B------:R1:W-:Y:S01]  /*cda00*/  LDGSTS.E [R0+0xc680], desc[UR8][R2.64], P0 ;  /* 0x0c68000002007fae */ /* 0x0003e20008121848 */
[----:B----4-:R-:W-:Y:S02]  /*cda10*/  IADD3 R9, P2, R9, UR15, RZ ;  /* 0x0000000f09097c10 */ /* 0x010fe4000ff5e0ff */
[----:B------:R-:W-:-:S03]  /*cda20*/  IADD3.X R15, R15, UR7, RZ, P1, !PT ;  /* 0x000000070f0f7c10 */ /* 0x000fc60008ffe4ff */
[----:B------:R-:W-:Y:S04]  /*cda30*/  STL [R1+0x433c], R9 ;  /* 0x00433c0901007387 */ /* 0x000fe80000100800 */
[----:B------:R4:W-:Y:S01]  /*cda40*/  STL [R1+0x4330], R15 ;  /* 0x0043300f01007387 */ /* 0x0009e20000100800 */
[----:B-1----:R-:W-:-:S03]  /*cda50*/  IMAD.MOV.U32 R3, RZ, RZ, R15 ;  /* 0x000000ffff037224 */ /* 0x002fc600078e000f */
[----:B------:R-:W2:Y:S01]  /*cda60*/  LDL.LU R8, [R1+0x44ec] ;  /* 0x0044ec0001087983 */ /* 0x000ea20000300800 */
[----:B------:R-:W-:-:S03]  /*cda70*/  IMAD.MOV.U32 R2, RZ, RZ, R10 ;  /* 0x000000ffff027224 */ /* 0x000fc600078e000a */
[----:B----4-:R-:W4:Y:S01]  /*cda80*/  LDL.LU R15, [R1+0x44e0] ;  /* 0x0044e000010f7983 */ /* 0x010f220000300800 */
        /* <DEDUP_REMOVED lines=36> */
[----:B------:R-:W-:-:S03]  /*cdcd0*/  IADD3 R7, P0, R7, UR15, RZ ;  /* 0x0000000f07077c10 */ /* 0x000fc6000ff1e0ff */
[----:B------:R2:W-:Y:S01]  /*cdce0*/  STL [R1+0x44d0], R12 ;  /* 0x0044d00c01007387 */ /* 0x0005e20000100800 */
[----:B-1----:R-:W-:Y:S01]  /*cdcf0*/  IMAD.MOV.U32 R3, RZ, RZ, R12 ;  /* 0x000000ffff037224 */ /* 0x002fe200078e000c */
[----:B------:R-:W-:Y:S02]  /*cdd00*/  IADD3.X R20, R20, UR7, RZ, P2, !PT ;  /* 0x0000000714147c10 */ /* 0x000fe400097fe4ff */
[----:B------:R-:W3:Y:S01]  /*cdd10*/  LDL.LU R4, [R1+0x450c] ;  /* 0x00450c0001047983 */ /* 0x000ee20000300800 */
        /* <DEDUP_REMOVED lines=8> */
[----:B----4-:R-:W-:Y:S02]  /*cdda0*/  IADD3.X R15, R15, UR7, RZ, P0, !PT ;  /* 0x000000070f0f7c10 */ /* 0x010fe400087fe4ff */
        /* <DEDUP_REMOVED lines=8> */
[----:B------:R-:W-:Y:S02]  /*cde30*/  IADD3 R10, P0, R10, UR15, RZ ;  /* 0x0000000f0a0a7c10 */ /* 0x000fe4000ff1e0ff */
[----:B------:R-:W-:-:S03]  /*cde40*/  IADD3.X R19, R19, UR7, RZ, P2, !PT ;  /* 0x0000000713137c10 */ /* 0x000fc600097fe4ff */
[----:B------:R-:W-:Y:S01]  /*cde50*/  STL [R1+0x44f4], R10 ;  /* 0x0044f40a01007387 */ /* 0x000fe20000100800 */
[----:B------:R-:W-:-:S03]  /*cde60*/  IMAD.MOV.U32 R2, RZ, RZ, R7 ;  /* 0x000000ffff027224 */ /* 0x000fc600078e0007 */
[----:B------:R-:W-:Y:S04]  /*cde70*/  STL [R1+0x44e8], R19 ;  /* 0x0044e81301007387 */ /* 0x000fe80000100800 */
[----:B------:R-:W4:Y:S04]  /*cde80*/  LDL.LU R7, [R1+0x4524] ;  /* 0x0045240001077983 */ /* 0x000f280000300800 */
[----:B------:R1:W-:Y:S02]  /*cde90*/  LDGSTS.E [R0+0xe200], desc[UR8][R2.64], P1 ;  /* 0x0e20000002007fae */ /* 0x0003e40008921848 */
[----:B-1----:R-:W-:Y:S01]  /*cdea0*/  MOV R2, R8 ;  /* 0x0000000800027202 */ /* 0x002fe20000000f00 */
[----:B------:R-:W-:Y:S01]  /*cdeb0*/  IMAD.MOV.U32 R3, RZ, RZ, R19 ;  /* 0x000000ffff037224 */ /* 0x000fe200078e0013 */
[----:B------:R-:W4:Y:S04]  /*cdec0*/  LDL.LU R8, [R1+0x452c] ;  /* 0x00452c0001087983 */ /* 0x000f280000300800 */
        /* <DEDUP_REMOVED lines=8> */
[----:B------:R-:W4:Y:S01]  /*cdf50*/  LDL.LU R11, [R1+0x4520] ;  /* 0x00452000010b7983 */ /* 0x000f220000300800 */
        /* <DEDUP_REMOVED lines=10> */
[----:B------:R-:W-:Y:S01]  /*ce000*/  IADD3 R4, P2, R4, UR15, RZ ;  /* 0x0000000f04047c10 */ /* 0x000fe2000ff5e0ff */
[----:B--2---:R-:W-:-:S02]  /*ce010*/  IMAD.MOV.U32 R2, RZ, RZ, R14 ;  /* 0x000000ffff027224 */ /* 0x004fc400078e000e */
[----:B------:R-:W-:Y:S02]  /*ce020*/  IMAD.MOV.U32 R3, RZ, RZ, R17 ;  /* 0x000000ffff037224 */ /* 0x000fe400078e0011 */
[----:B------:R-:W-:Y:S01]  /*ce030*/  STL [R1+0x450c], R4 ;  /* 0x00450c0401007387 */ /* 0x000fe20000100800 */
[----:B------:R-:W-:-:S03]  /*ce040*/  IADD3.X R12, R12, UR7, RZ, P2, !PT ;  /* 0x000000070c0c7c10 */ /* 0x000fc600097fe4ff */
[----:B------:R1:W-:Y:S04]  /*ce050*/  STL [R1+0x4500], R17 ;  /* 0x0045001101007387 */ /* 0x0003e80000100800 */
[----:B------:R-:W2:Y:S04]  /*ce060*/  LDL.LU R9, [R1+0x453c] ;  /* 0x00453c0001097983 */ /* 0x000ea80000300800 */
[----:B------:R-:W2:Y:S01]  /*ce070*/  LDL.LU R14, [R1+0x4530] ;  /* 0x00453000010e7983 */ /* 0x000ea20000300800 */
[----:B------:R-:W-:-:S03]  /*ce080*/  IADD3 R5, P0, R5, UR15, RZ ;  /* 0x0000000f05057c10 */ /* 0x000fc6000ff1e0ff */
[----:B------:R1:W-:Y:S01]  /*ce090*/  LDGSTS.E [R0+0xe400], desc[UR8][R2.64], P1 ;  /* 0x0e40000002007fae */ /* 0x0003e20008921848 */
[----:B------:R-:W-:-:S03]  /*ce0a0*/  IADD3 R13, P2, R13, UR15, RZ ;  /* 0x0000000f0d0d7c10 */ /* 0x000fc6000ff5e0ff */
[----:B------:R-:W-:Y:S04]  /*ce0b0*/  STL [R1+0x4514], R5 ;  /* 0x0045140501007387 */ /* 0x000fe80000100800 */
[----:B------:R1:W-:Y:S01]  /*ce0c0*/  STL [R1+0x4508], R12 ;  /* 0x0045080c01007387 */ /* 0x0003e20000100800 */
[----:B----4-:R-:W-:-:S03]  /*ce0d0*/  IADD3.X R16, R16, UR7, RZ, P0, !PT ;  /* 0x0000000710107c10 */ /* 0x010fc600087fe4ff */
        /* <DEDUP_REMOVED lines=40> */
[----:B------:R-:W-:-:S03]  /*ce360*/  IADD3.X R14, R14, UR7, RZ, P0, !PT ;  /* 0x000000070e0e7c10 */ /* 0x000fc600087fe4ff */
[----:B------:R-:W-:Y:S01]  /*ce370*/  STL [R1+0x453c], R9 ;  /* 0x00453c0901007387 */ /* 0x000fe20000100800 */
[----:B-1----:R-:W-:-:S03]  /*ce380*/  IMAD.MOV.U32 R2, RZ, RZ, R10 ;  /* 0x000000ffff027224 */ /* 0x002fc600078e000a */
[----:B------:R1:W-:Y:S01]  /*ce390*/  STL [R1+0x4530], R14 ;  /* 0x0045300e01007387 */ /* 0x0003e20000100800 */
[----:B------:R-:W-:-:S03]  /*ce3a0*/  IMAD.MOV.U32 R3, RZ, RZ, R14 ;  /* 0x000000ffff037224 */ /* 0x000fc600078e000e */
[----:B------:R-:W2:Y:S04]  /*ce3b0*/  LDL.LU R8, [R1+0x46ec] ;  /* 0x0046ec0001087983 */ /* 0x000ea80000300800 */
[----:B------:R4:W-:Y:S04]  /*ce3c0*/  LDGSTS.E [R0+0xe700], desc[UR8][R2.64], P1 ;  /* 0x0e70000002007fae */ /* 0x0009e80008921848 */
[----:B-1----:R-:W2:Y:S01]  /*ce3d0*/  LDL.LU R14, [R1+0x46e0] ;  /* 0x0046e000010e7983 */ /* 0x002ea20000300800 */
[----:B----4-:R-:W-:Y:S02]  /*ce3e0*/  IADD3.X R17, R17, UR7, RZ, P2, !PT ;  /* 0x0000000711117c10 */ /* 0x010fe400097fe4ff */
[----:B------:R-:W-:-:S05]  /*ce3f0*/  IADD3 R12, P3, R12, UR15, RZ ;  /* 0x0000000f0c0c7c10 */ /* 0x000fca000ff7e0ff */
[----:B------:R1:W-:Y:S04]  /*ce400*/  STL [R1+0x46c4], R12 ;  /* 0x0046c40c01007387 */ /* 0x0003e80000100800 */
[----:B------:R-:W-:Y:S01]  /*ce410*/  STL [R1+0x4538], R17 ;  /* 0x0045381101007387 */ /* 0x000fe20000100800 */
[----:B------:R-:W-:-:S03]  /*ce420*/  IADD3 R4, P2, R4, UR15, RZ ;  /* 0x0000000f04047c10 */ /* 0x000fc6000ff5e0ff */
[----:B------:R-:W4:Y:S01]  /*ce430*/  LDL.LU R10, [R1+0x46f4] ;  /* 0x0046f400010a7983 */ /* 0x000f220000300800 */
[----:B------:R-:W-:-:S03]  /*ce440*/  MOV R2, R9 ;  /* 0x0000000900027202 */ /* 0x000fc60000000f00 */
[----:B------:R-:W4:Y:S01]  /*ce450*/  LDL.LU R19, [R1+0x46e8] ;  /* 0x0046e80001137983 */ /* 0x000f220000300800 */
[----:B------:R-:W-:-:S03]  /*ce460*/  IMAD.MOV.U32 R3, RZ, RZ, R17 ;  /* 0x000000ffff037224 */ /* 0x000fc600078e0011 */
[----:B------:R-:W-:Y:S04]  /*ce470*/  STL [R1+0x46cc], R4 ;  /* 0x0046cc0401007387 */ /* 0x000fe80000100800 */
[----:B------:R1:W-:Y:S01]  /*ce480*/  LDGSTS.E [R0+0xe780], desc[UR8][R2.64], P1 ;  /* 0x0e78000002007fae */ /* 0x0003e20008921848 */
[----:B------:R-:W-:Y:S01]  /*ce490*/  IADD3.X R16, R16, UR7, RZ, P3, !PT ;  /* 0x0000000710107c10 */ /* 0x000fe20009ffe4ff */
[----:B-1----:R-:W-:-:S04]  /*ce4a0*/  IMAD.MOV.U32 R2, RZ, RZ, R12 ;  /* 0x000000ffff027224 */ /* 0x002fc800078e000c */
[----:B------:R1:W-:Y:S04]  /*ce4b0*/  STL [R1+0x46c0], R16 ;  /* 0x0046c01001007387 */ /* 0x0003e80000100800 */
[----:B------:R-:W4:Y:S04]  /*ce4c0*/  LDL.LU R9, [R1+0x46fc] ;  /* 0x0046fc0001097983 */ /* 0x000f280000300800 */
[----:B------:R-:W4:Y:S01]  /*ce4d0*/  LDL.LU R12, [R1+0x46f0] ;  /* 0x0046f000010c7983 */ /* 0x000f220000300800 */
        /* <DEDUP_REMOVED lines=11> */
[----:B------:R-:W4:Y:S01]  /*ce590*/  LDL.LU R18, [R1+0x46f8] ;  /* 0x0046f80001127983 */ /* 0x000f220000300800 */
[----:B-1----:R-:W-:Y:S01]  /*ce5a0*/  MOV R2, R4 ;  /* 0x0000000400027202 */ /* 0x002fe20000000f00 */
[----:B------:R-:W-:Y:S02]  /*ce5b0*/  IMAD.MOV.U32 R3, RZ, RZ, R13 ;  /* 0x000000ffff037224 */ /* 0x000fe400078e000d */
[----:B------:R-:W4:Y:S04]  /*ce5c0*/  LDL.LU R16, [R1+0x4704] ;  /* 0x0047040001107983 */ /* 0x000f280000300800 */
[----:B------:R-:W4:Y:S04]  /*ce5d0*/  LDL.LU R17, [R1+0x4700] ;  /* 0x0047000001117983 */ /* 0x000f280000300800 */
        /* <DEDUP_REMOVED lines=13> */
[----:B--2---:R-:W-:Y:S01]  /*ce6b0*/  MOV R2, R15 ;  /* 0x0000000f00027202 */ /* 0x004fe20000000f00 */
[----:B------:R-:W-:-:S02]  /*ce6c0*/  IMAD.MOV.U32 R3, RZ, RZ, R20 ;  /* 0x000000ffff037224 */ /* 0x000fc400078e0014 */
[----:B------:R-:W2:Y:S01]  /*ce6d0*/  LDL.LU R5, [R1+0x4714] ;  /* 0x0047140001057983 */ /* 0x000ea20000300800 */
[----:B------:R-:W-:-:S03]  /*ce6e0*/  IADD3 R8, P2, R8, UR15, RZ ;  /* 0x0000000f08087c10 */ /* 0x000fc6000ff5e0ff */
[----:B------:R-:W2:Y:S04]  /*ce6f0*/  LDL.LU R13, [R1+0x471c] ;  /* 0x00471c00010d7983 */ /* 0x000ea80000300800 */
[----:B------:R-:W2:Y:S01]  /*ce700*/  LDL.LU R15, [R1+0x4710] ;  /* 0x00471000010f7983 */ /* 0x000ea20000300800 */
[----:B------:R-:W-:-:S03]  /*ce710*/  IADD3.X R14, R14, UR7, RZ, P1, !PT ;  /* 0x000000070e0e7c10 */ /* 0x000fc60008ffe4ff */
[----:B------:R-:W-:Y:S04]  /*ce720*/  STL [R1+0x46ec], R8 ;  /* 0x0046ec0801007387 */ /* 0x000fe80000100800 */
[----:B------:R1:W-:Y:S04]  /*ce730*/  LDGSTS.E [R0+0x10180], desc[UR8][R2.64], P0 ;  /* 0x1018000002007fae */ /* 0x0003e80008121848 */
[----:B------:R1:W-:Y:S02]  /*ce740*/  STL [R1+0x46e0], R14 ;  /* 0x0046e00e01007387 */ /* 0x0003e40000100800 */
[----:B-1----:R-:W-:-:S02]  /*ce750*/  IMAD.MOV.U32 R3, RZ, RZ, R14 ;  /* 0x000000ffff037224 */ /* 0x002fc400078e000e */
[----:B------:R-:W-:Y:S01]  /*ce760*/  IMAD.MOV.U32 R2, RZ, RZ, R7 ;  /* 0x000000ffff027224 */ /* 0x000fe200078e0007 */
[----:B------:R-:W2:Y:S04]  /*ce770*/  LDL.LU R14, [R1+0x4718] ;  /* 0x00471800010e7983 */ /* 0x000ea80000300800 */
[----:B------:R1:W-:Y:S01]  /*ce780*/  LDGSTS.E [R0+0x10200], desc[UR8][R2.64], P0 ;  /* 0x1020000002007fae */ /* 0x0003e20008121848 */
[----:B----4-:R-:W-:Y:S02]  /*ce790*/  IADD3 R10, P1, R10, UR15, RZ ;  /* 0x0000000f0a0a7c10 */ /* 0x010fe4000ff3e0ff */
[----:B------:R-:W-:-:S03]  /*ce7a0*/  IADD3.X R19, R19, UR7, RZ, P2, !PT ;  /* 0x0000000713137c10 */ /* 0x000fc600097fe4ff */
[----:B------:R-:W-:Y:S04]  /*ce7b0*/  STL [R1+0x46f4], R10 ;  /* 0x0046f40a01007387 */ /* 0x000fe80000100800 */
[----:B------:R-:W-:Y:S01]  /*ce7c0*/  STL [R1+0x46e8], R19 ;  /* 0x0046e81301007387 */ /* 0x000fe20000100800 */
[----:B-1----:R-:W-:-:S03]  /*ce7d0*/  MOV R2, R8 ;  /* 0x0000000800027202 */ /* 0x002fc60000000f00 */
[----:B------:R-:W4:Y:S01]  /*ce7e0*/  LDL.LU R7, [R1+0x4724] ;  /* 0x0047240001077983 */ /* 0x000f220000300800 */
[----:B------:R-:W-:-:S03]  /*ce7f0*/  IMAD.MOV.U32 R3, RZ, RZ, R19 ;  /* 0x000000ffff037224 */ /* 0x000fc600078e0013 */
[----:B------:R-:W4:Y:S04]  /*ce800*/  LDL.LU R8, [R1+0x472c] ;  /* 0x00472c0001087983 */ /* 0x000f280000300800 */
[----:B------:R1:W-:Y:S01]  /*ce810*/  LDGSTS.E [R0+0x10280], desc[UR8][R2.64], P0 ;  /* 0x1028000002007fae */ /* 0x0003e20008121848 */
[----:B------:R-:W-:Y:S02]  /*ce820*/  IADD3 R9, P2, R9, UR15, RZ ;  /* 0x0000000f09097c10 */ /* 0x000fe4000ff5e0ff */
[----:B------:R-:W-:-:S03]  /*ce830*/  IADD3.X R12, R12, UR7, RZ, P1, !PT ;  /* 0x000000070c0c7c10 */ /* 0x000fc60008ffe4ff */
[----:B------:R-:W-:Y:S04]  /*ce840*/  STL [R1+0x46fc], R9 ;  /* 0x0046fc0901007387 */ /* 0x000fe80000100800 */
[----:B------:R1:W-:Y:S02]  /*ce850*/  STL [R1+0x46f0], R12 ;  /* 0x0046f00c01007387 */ /* 0x0003e40000100800 */
[----:B-1----:R-:W-:Y:S02]  /*ce860*/  IMAD.MOV.U32 R3, RZ, RZ, R12 ;  /* 0x000000ffff037224 */ /* 0x002fe400078e000c */
[----:B------:R-:W4:Y:S01]  /*ce870*/  LDL.LU R12, [R1+0x4720] ;  /* 0x00472000010c7983 */ /* 0x000f220000300800 */
        /* <DEDUP_REMOVED lines=9> */
[----:B------:R-:W4:Y:S04]  /*ce910*/  LDL.LU R10, [R1+0x4734] ;  /* 0x00473400010a7983 */ /* 0x000f280000300800 */
[----:B------:R1:W-:Y:S04]  /*ce920*/  LDGSTS.E [R0+0x10380], desc[UR8][R2.64], P0 ;  /* 0x1038000002007fae */ /* 0x0003e80008121848 */
[----:B-1----:R-:W4:Y:S01]  /*ce930*/  LDL.LU R18, [R1+0x4728] ;  /* 0x0047280001127983 */ /* 0x002f220000300800 */
[----:B------:R-:W-:Y:S02]  /*ce940*/  IMAD.MOV.U32 R2, RZ, RZ, R16 ;  /* 0x000000ffff027224 */ /* 0x000fe400078e0010 */
[----:B------:R-:W-:-:S05]  /*ce950*/  IMAD.MOV.U32 R3, RZ, RZ, R17 ;  /* 0x000000ffff037224 */ /* 0x000fca00078e0011 */
[----:B------:R1:W-:Y:S01]  /*ce960*/  LDGSTS.E [R0+0x10400], desc[UR8][R2.64], P0 ;  /* 0x1040000002007fae */ /* 0x0003e20008121848 */
[----:B---3--:R-:W-:-:S05]  /*ce970*/  IADD3 R4, P2, R4, UR15, RZ ;  /* 0x0000000f04047c10 */ /* 0x008fca000ff5e0ff */
[----:B------:R-:W-:Y:S01]  /*ce980*/  STL [R1+0x470c], R4 ;  /* 0x00470c0401007387 */ /* 0x000fe20000100800 */
[----:B------:R-:W-:-:S03]  /*ce990*/  IADD3.X R11, R11, UR7, RZ, P2, !PT ;  /* 0x000000070b0b7c10 */ /* 0x000fc600097fe4ff */
[----:B------:R3:W-:Y:S04]  /*ce9a0*/  STL [R1+0x4700], R17 ;  /* 0x0047001101007387 */ /* 0x0007e80000100800 */
[----:B------:R-:W4:Y:S04]  /*ce9b0*/  LDL.LU R9, [R1+0x473c] ;  /* 0x00473c0001097983 */ /* 0x000f280000300800 */
[----:B------:R-:W4:Y:S01]  /*ce9c0*/  LDL.LU R16, [R1+0x4730] ;  /* 0x0047300001107983 */ /* 0x000f220000300800 */
[----:B--2---:R-:W-:Y:S02]  /*ce9d0*/  IADD3 R5, P1, R5, UR15, RZ ;  /* 0x0000000f05057c10 */ /* 0x004fe4000ff3e0ff */
[----:B------:R-:W-:-:S03]  /*ce9e0*/  IADD3 R13, P2, R13, UR15, RZ ;  /* 0x0000000f0d0d7c10 */ /* 0x000fc6000ff5e0ff */
        /* <DEDUP_REMOVED lines=9> */
[----:B------:R-:W2:Y:S01]  /*cea80*/  LDL.LU R4, [R1+0x48cc] ;  /* 0x0048cc0001047983 */ /* 0x000ea20000300800 */
[----:B------:R-:W-:-:S03]  /*cea90*/  IADD3.X R14, R14, UR7, RZ, P2, !PT ;  /* 0x000000070e0e7c10 */ /* 0x000fc600097fe4ff */
[----:B------:R1:W-:Y:S02]  /*ceaa0*/  LDGSTS.E [R0+0x10480], desc[UR8][R2.64], P0 ;  /* 0x1048000002007fae */ /* 0x0003e40008121848 */
[----:B-1----:R-:W-:Y:S01]  /*ceab0*/  IMAD.MOV.U32 R3, RZ, RZ, R15 ;  /* 0x000000ffff037224 */ /* 0x002fe200078e000f */
[----:B----4-:R-:W-:Y:S01]  /*ceac0*/  IADD3 R7, P1, R7, UR15, RZ ;  /* 0x0000000f07077c10 */ /* 0x010fe2000ff3e0ff */
[----:B------:R-:W-:-:S04]  /*cead0*/  IMAD.MOV.U32 R2, RZ, RZ, R5 ;  /* 0x000000ffff027224 */ /* 0x000fc800078e0005 */
[----:B------:R-:W-:Y:S01]  /*ceae0*/  STL [R1+0x4724], R7 ;  /* 0x0047240701007387 */ /* 0x000fe20000100800 */
[----:B------:R-:W-:-:S03]  /*ceaf0*/  IADD3 R8, P2, R8, UR15, RZ ;  /* 0x0000000f08087c10 */ /* 0x000fc6000ff5e0ff */
[----:B------:R1:W-:Y:S04]  /*ceb00*/  STL [R1+0x4718], R14 ;  /* 0x0047180e01007387 */ /* 0x0003e80000100800 */
[----:B------:R-:W4:Y:S04]  /*ceb10*/  LDL.LU R15, [R1+0x48c0] ;  /* 0x0048c000010f7983 */ /* 0x000f280000300800 */
[----:B------:R-:W4:Y:S04]  /*ceb20*/  LDL.LU R5, [R1+0x48d4] ;  /* 0x0048d40001057983 */ /* 0x000f280000300800 */
[----:B------:R1:W-:Y:S04]  /*ceb30*/  LDGSTS.E [R0+0x10500], desc[UR8][R2.64], P0 ;  /* 0x1050000002007fae */ /* 0x0003e80008121848 */
[----:B------:R-:W-:Y:S01]  /*ceb40*/  STL [R1+0x472c], R8 ;  /* 0x00472c0801007387 */ /* 0x000fe20000100800 */
[----:B-1----:R-:W-:-:S02]  /*ceb50*/  MOV R2, R13 ;  /* 0x0000000d00027202 */ /* 0x002fc40000000f00 */
        /* <DEDUP_REMOVED lines=33> */
[----:B------:R-:W-:-:S03]  /*ced70*/  IADD3 R4, P2, R4, UR15, RZ ;  /* 0x0000000f04047c10 */ /* 0x000fc6000ff5e0ff */
[----:B------:R-:W-:Y:S04]  /*ced80*/  STL [R1+0x4738], R17 ;  /* 0x0047381101007387 */ /* 0x000fe80000100800 */
[----:B------:R-:W2:Y:S04]  /*ced90*/  LDL.LU R10, [R1+0x48f4] ;  /* 0x0048f400010a7983 */ /* 0x000ea80000300800 */
[----:B------:R-:W2:Y:S04]  /*ceda0*/  LDL.LU R19, [R1+0x48e8] ;  /* 0x0048e80001137983 */ /* 0x000ea80000300800 */
[----:B------:R-:W-:Y:S04]  /*cedb0*/  STL [R1+0x48cc], R4 ;  /* 0x0048cc0401007387 */ /* 0x000fe80000100800 */
[----:B------:R1:W-:Y:S01]  /*cedc0*/  LDGSTS.E [R0+0x10780], desc[UR8][R2.64], P0 ;  /* 0x1078000002007fae */ /* 0x0003e20008121848 */
[----:B----4-:R-:W-:Y:S01]  /*cedd0*/  IADD3.X R15, R15, UR7, RZ, P3, !PT ;  /* 0x000000070f0f7c10 */ /* 0x010fe20009ffe4ff */
        /* <DEDUP_REMOVED lines=20> */
[----:B------:R-:W-:-:S05]  /*cef20*/  IMAD.MOV.U32 R3, RZ, RZ, R13 ;  /* 0x000000ffff037224 */ /* 0x000fca00078e000d */
[----:B------:R1:W-:Y:S01]  /*cef30*/  LDGSTS.E [R0+0x12080], desc[UR8][R2.64], P1 ;  /* 0x1208000002007fae */ /* 0x0003e20008921848 */
[----:B------:R-:W-:Y:S02]  /*cef40*/  IADD3.X R12, R12, UR7, RZ, P0, !PT ;  /* 0x000000070c0c7c10 */ /* 0x000fe400087fe4ff */
        /* <DEDUP_REMOVED lines=23> */
[----:B-1----:R-:W4:Y:S01]  /*cf0c0*/  LDL.LU R16, [R1+0x4918] ;  /* 0x0049180001107983 */ /* 0x002f220000300800 */
[----:B--2---:R-:W-:-:S02]  /*cf0d0*/  IADD3 R10, P0, R10, UR15, RZ ;  /* 0x0000000f0a0a7c10 */ /* 0x004fc4000ff1e0ff */
[----:B------:R-:W-:-:S03]  /*cf0e0*/  IADD3.X R19, R19, UR7, RZ, P2, !PT ;  /* 0x0000000713137c10 */ /* 0x000fc600097fe4ff */
[----:B------:R-:W-:Y:S01]  /*cf0f0*/  STL [R1+0x48f4], R10 ;  /* 0x0048f40a01007387 */ /* 0x000fe20000100800 */
[----:B---3--:R-:W-:-:S03]  /*cf100*/  MOV R2, R8 ;  /* 0x0000000800027202 */ /* 0x008fc60000000f00 */
[----:B------:R-:W-:Y:S01]  /*cf110*/  STL [R1+0x48e8], R19 ;  /* 0x0048e81301007387 */ /* 0x000fe20000100800 */
[----:B------:R-:W-:-:S03]  /*cf120*/  IMAD.MOV.U32 R3, RZ, RZ, R19 ;  /* 0x000000ffff037224 */ /* 0x000fc600078e0013 */
[----:B------:R-:W2:Y:S04]  /*cf130*/  LDL.LU R7, [R1+0x4924] ;  /* 0x0049240001077983 */ /* 0x000ea80000300800 */
[----:B------:R-:W3:Y:S04]  /*cf140*/  LDL.LU R8, [R1+0x492c] ;  /* 0x00492c0001087983 */ /* 0x000ee80000300800 */
[----:B------:R1:W-:Y:S01]  /*cf150*/  LDGSTS.E [R0+0x12280], desc[UR8][R2.64], P1 ;  /* 0x1228000002007fae */ /* 0x0003e20008921848 */
[----:B----4-:R-:W-:Y:S02]  /*cf160*/  IADD3 R9, P2, R9, UR15, RZ ;  /* 0x0000000f09097c10 */ /* 0x010fe4000ff5e0ff */
        /* <DEDUP_REMOVED lines=155> */
[----:B--2---:R-:W-:Y:S02]  /*cfb20*/  MOV R2, R9 ;  /* 0x0000000900027202 */ /* 0x004fe40000000f00 */
[----:B------:R-:W-:Y:S02]  /*cfb30*/  IADD3.X R18, R18, UR7, RZ, P2, !PT ;  /* 0x0000000712127c10 */ /* 0x000fe400097fe4ff */
[----:B------:R-:W-:-:S03]  /*cfb40*/  IADD3 R14, P1, R14, UR15, RZ ;  /* 0x0000000f0e0e7c10 */ /* 0x000fc6000ff3e0ff */
[----:B------:R-:W-:Y:S02]  /*cfb50*/  IMAD.MOV.U32 R3, RZ, RZ, R18 ;  /* 0x000000ffff037224 */ /* 0x000fe400078e0012 */
[----:B------:R-:W-:Y:S04]  /*cfb60*/  STL [R1+0x4b04], R14 ;  /* 0x004b040e01007387 */ /* 0x000fe80000100800 */
[----:B------:R1:W-:Y:S04]  /*cfb70*/  STL [R1+0x4af8], R18 ;  /* 0x004af81201007387 */ /* 0x0003e80000100800 */
[----:B------:R-:W2:Y:S01]  /*cfb80*/  LDL.LU R10, [R1+0x4b34] ;  /* 0x004b3400010a7983 */ /* 0x000ea20000300800 */
[----:B------:R-:W-:-:S03]  /*cfb90*/  IADD3.X R17, R17, UR7, RZ, P1, !PT ;  /* 0x0000000711117c10 */ /* 0x000fc60008ffe4ff */
[----:B------:R4:W-:Y:S04]  /*cfba0*/  LDGSTS.E [R0+0x14380], desc[UR8][R2.64], P0 ;  /* 0x1438000002007fae */ /* 0x0009e80008121848 */
[----:B-1----:R-:W2:Y:S01]  /*cfbb0*/  LDL.LU R18, [R1+0x4b28] ;  /* 0x004b280001127983 */ /* 0x002ea20000300800 */
[----:B------:R-:W-:Y:S01]  /*cfbc0*/  IADD3 R4, P2, R4, UR15, RZ ;  /* 0x0000000f04047c10 */ /* 0x000fe2000ff5e0ff */
[----:B----4-:R-:W-:Y:S02]  /*cfbd0*/  IMAD.MOV.U32 R2, RZ, RZ, R14 ;  /* 0x000000ffff027224 */ /* 0x010fe400078e000e */
        /* <DEDUP_REMOVED lines=93> */
[----:B------:R1:W-:Y:S02]  /*d01b0*/  LDGSTS.E [R0+0x16080], desc[UR8][R2.64], P1 ;  /* 0x1608000002007fae */ /* 0x0003e40008921848 */
[----:B-1----:R-:W-:Y:S01]  /*d01c0*/  IMAD.MOV.U32 R2, RZ, RZ, R5 ;  /* 0x000000ffff027224 */ /* 0x002fe200078e0005 */
[----:B--2---:R-:W-:-:S02]  /*d01d0*/  IADD3.X R12, R12, UR7, RZ, P0, !PT ;  /* 0x000000070c0c7c10 */ /* 0x004fc400087fe4ff */
[----:B------:R-:W-:-:S03]  /*d01e0*/  IADD3 R7, P0, R7, UR15, RZ ;  /* 0x0000000f07077c10 */ /* 0x000fc6000ff1e0ff */
[----:B------:R1:W-:Y:S01]  /*d01f0*/  STL [R1+0x4cd0], R12 ;  /* 0x004cd00c01007387 */ /* 0x0003e20000100800 */
[----:B------:R-:W-:Y:S01]  /*d0200*/  IMAD.MOV.U32 R3, RZ, RZ, R12 ;  /* 0x000000ffff037224 */ /* 0x000fe200078e000c */
[----:B------:R-:W-:Y:S02]  /*d0210*/  IADD3.X R20, R20, UR7, RZ, P2, !PT ;  /* 0x0000000714147c10 */ /* 0x000fe400097fe4ff */
[----:B------:R-:W2:Y:S04]  /*d0220*/  LDL.LU R4, [R1+0x4d0c] ;  /* 0x004d0c0001047983 */ /* 0x000ea80000300800 */
[----:B------:R1:W-:Y:S04]  /*d0230*/  LDGSTS.E [R0+0x16100], desc[UR8][R2.64], P1 ;  /* 0x1610000002007fae */ /* 0x0003e80008921848 */
[----:B-1----:R-:W2:Y:S04]  /*d0240*/  LDL.LU R12, [R1+0x4d08] ;  /* 0x004d0800010c7983 */ /* 0x002ea80000300800 */
[----:B------:R-:W-:Y:S04]  /*d0250*/  STL [R1+0x4ce4], R7 ;  /* 0x004ce40701007387 */ /* 0x000fe80000100800 */
[----:B------:R-:W-:Y:S01]  /*d0260*/  STL [R1+0x4cd8], R20 ;  /* 0x004cd81401007387 */ /* 0x000fe20000100800 */
[----:B------:R-:W-:-:S03]  /*d0270*/  MOV R2, R15 ;  /* 0x0000000f00027202 */ /* 0x000fc60000000f00 */
[----:B------:R-:W2:Y:S01]  /*d0280*/  LDL.LU R5, [R1+0x4d14] ;  /* 0x004d140001057983 */ /* 0x000ea20000300800 */
[----:B------:R-:W-:Y:S01]  /*d0290*/  IADD3 R8, P2, R8, UR15, RZ ;  /* 0x0000000f08087c10 */ /* 0x000fe2000ff5e0ff */
[----:B------:R-:W-:Y:S02]  /*d02a0*/  IMAD.MOV.U32 R3, RZ, RZ, R20 ;  /* 0x000000ffff037224 */ /* 0x000fe400078e0014 */
[----:B------:R-:W2:Y:S01]  /*d02b0*/  LDL.LU R13, [R1+0x4d1c] ;  /* 0x004d1c00010d7983 */ /* 0x000ea20000300800 */
[----:B----4-:R-:W-:-:S03]  /*d02c0*/  IADD3.X R14, R14, UR7, RZ, P0, !PT ;  /* 0x000000070e0e7c10 */ /* 0x010fc600087fe4ff */
        /* <DEDUP_REMOVED lines=35> */
[----:B------:R-:W-:-:S02]  /*d0500*/  IMAD.MOV.U32 R2, RZ, RZ, R16 ;  /* 0x000000ffff027224 */ /* 0x000fc400078e0010 */
[----:B------:R-:W-:-:S05]  /*d0510*/  IMAD.MOV.U32 R3, RZ, RZ, R17 ;  /* 0x000000ffff037224 */ /* 0x000fca00078e0011 */
[----:B------:R1:W-:Y:S01]  /*d0520*/  LDGSTS.E [R0+0x16400], desc[UR8][R2.64], P1 ;  /* 0x1640000002007fae */ /* 0x0003e20008921848 */
[----:B--2---:R-:W-:-:S05]  /*d0530*/  IADD3 R4, P2, R4, UR15, RZ ;  /* 0x0000000f04047c10 */ /* 0x004fca000ff5e0ff */
[----:B------:R-:W-:Y:S01]  /*d0540*/  STL [R1+0x4d0c], R4 ;  /* 0x004d0c0401007387 */ /* 0x000fe20000100800 */
[----:B------:R-:W-:-:S03]  /*d0550*/  IADD3.X R12, R12, UR7, RZ, P2, !PT ;  /* 0x000000070c0c7c10 */ /* 0x000fc600097fe4ff */
[----:B------:R2:W-:Y:S04]  /*d0560*/  STL [R1+0x4d00], R17 ;  /* 0x004d001101007387 */ /* 0x0005e80000100800 */
[----:B------:R-:W3:Y:S04]  /*d0570*/  LDL.LU R9, [R1+0x4d3c] ;  /* 0x004d3c0001097983 */ /* 0x000ee80000300800 */
[----:B------:R-:W3:Y:S01]  /*d0580*/  LDL.LU R16, [R1+0x4d30] ;  /* 0x004d300001107983 */ /* 0x000ee20000300800 */
[----:B------:R-:W-:Y:S02]  /*d0590*/  IADD3 R5, P0, R5, UR15, RZ ;  /* 0x0000000f05057c10 */ /* 0x000fe4000ff1e0ff */
[----:B------:R-:W-:-:S03]  /*d05a0*/  IADD3 R13, P2, R13, UR15, RZ ;  /* 0x0000000f0d0d7c10 */ /* 0x000fc6000ff5e0ff */
[----:B------:R-:W-:Y:S01]  /*d05b0*/  STL [R1+0x4d14], R5 ;  /* 0x004d140501007387 */ /* 0x000fe20000100800 */
[----:B----4-:R-:W-:-:S03]  /*d05c0*/  IADD3.X R15, R15, UR7, RZ, P0, !PT ;  /* 0x000000070f0f7c10 */ /* 0x010fc600087fe4ff */
[----:B------:R4:W-:Y:S01]  /*d05d0*/  STL [R1+0x4d08], R12 ;  /* 0x004d080c01007387 */ /* 0x0009e20000100800 */
[----:B-1----:R-:W-:-:S03]  /*d05e0*/  IMAD.MOV.U32 R3, RZ, RZ, R12 ;  /* 0x000000ffff037224 */ /* 0x002fc600078e000c */
[----:B--2---:R-:W2:Y:S04]  /*d05f0*/  LDL.LU R17, [R1+0x4d38] ;  /* 0x004d380001117983 */ /* 0x004ea80000300800 */
[----:B------:R-:W-:Y:S04]  /*d0600*/  STL [R1+0x4d1c], R13 ;  /* 0x004d1c0d01007387 */ /* 0x000fe80000100800 */
[----:B------:R1:W-:Y:S04]  /*d0610*/  STL [R1+0x4d10], R15 ;  /* 0x004d100f01007387 */ /* 0x0003e80000100800 */
[----:B----4-:R-:W4:Y:S01]  /*d0620*/  LDL.LU R12, [R1+0x4ec4] ;  /* 0x004ec400010c7983 */ /* 0x010f220000300800 */
[----:B------:R-:W-:-:S03]  /*d0630*/  MOV R2, R4 ;  /* 0x0000000400027202 */ /* 0x000fc60000000f00 */
[----:B------:R-:W4:Y:S01]  /*d0640*/  LDL.LU R4, [R1+0x4ecc] ;  /* 0x004ecc0001047983 */ /* 0x000f220000300800 */
[----:B------:R-:W-:-:S03]  /*d0650*/  IADD3.X R14, R14, UR7, RZ, P2, !PT ;  /* 0x000000070e0e7c10 */ /* 0x000fc600097fe4ff */
[----:B------:R1:W-:Y:S01]  /*d0660*/  LDGSTS.E [R0+0x16480], desc[UR8][R2.64], P1 ;  /* 0x1648000002007fae */ /* 0x0003e20008921848 */
        /* <DEDUP_REMOVED lines=30> */
[----:B------:R-:W-:Y:S02]  /*d0850*/  IADD3 R9, P2, R9, UR15, RZ ;  /* 0x0000000f09097c10 */ /* 0x000fe4000ff5e0ff */
[----:B------:R-:W-:-:S03]  /*d0860*/  IADD3.X R16, R16, UR7, RZ, P0, !PT ;  /* 0x0000000710107c10 */ /* 0x000fc600087fe4ff */
[----:B------:R-:W-:Y:S01]  /*d0870*/  STL [R1+0x4d3c], R9 ;  /* 0x004d3c0901007387 */ /* 0x000fe20000100800 */
[----:B-1----:R-:W-:-:S03]  /*d0880*/  IMAD.MOV.U32 R2, RZ, RZ, R10 ;  /* 0x000000ffff027224 */ /* 0x002fc600078e000a */
[----:B------:R1:W-:Y:S01]  /*d0890*/  STL [R1+0x4d30], R16 ;  /* 0x004d301001007387 */ /* 0x0003e20000100800 */
[----:B------:R-:W-:-:S03]  /*d08a0*/  IMAD.MOV.U32 R3, RZ, RZ, R16 ;  /* 0x000000ffff037224 */ /* 0x000fc600078e0010 */
[----:B------:R-:W3:Y:S04]  /*d08b0*/  LDL.LU R8, [R1+0x4eec] ;  /* 0x004eec0001087983 */ /* 0x000ee80000300800 */
[----:B------:R4:W-:Y:S01]  /*d08c0*/  LDGSTS.E [R0+0x16700], desc[UR8][R2.64], P1 ;  /* 0x1670000002007fae */ /* 0x0009e20008921848 */
[----:B--2---:R-:W-:-:S03]  /*d08d0*/  IADD3.X R17, R17, UR7, RZ, P2, !PT ;  /* 0x0000000711117c10 */ /* 0x004fc600097fe4ff */
[----:B-1----:R-:W2:Y:S01]  /*d08e0*/  LDL.LU R16, [R1+0x4ee0] ;  /* 0x004ee00001107983 */ /* 0x002ea20000300800 */
[----:B----4-:R-:W-:-:S05]  /*d08f0*/  IADD3 R12, P3, R12, UR15, RZ ;  /* 0x0000000f0c0c7c10 */ /* 0x010fca000ff7e0ff */
        /* <DEDUP_REMOVED lines=43> */
[----:B------:R-:W-:Y:S01]  /*d0bb0*/  MOV R2, R14 ;  /* 0x0000000e00027202 */ /* 0x000fe20000000f00 */
[----:B------:R-:W-:-:S02]  /*d0bc0*/  IMAD.MOV.U32 R3, RZ, RZ, R20 ;  /* 0x000000ffff037224 */ /* 0x000fc400078e0014 */
[----:B------:R-:W3:Y:S04]  /*d0bd0*/  LDL.LU R5, [R1+0x4f14] ;  /* 0x004f140001057983 */ /* 0x000ee80000300800 */
[----:B------:R-:W3:Y:S01]  /*d0be0*/  LDL.LU R13, [R1+0x4f1c] ;  /* 0x004f1c00010d7983 */ /* 0x000ee20000300800 */
[----:B------:R-:W-:-:S03]  /*d0bf0*/  IADD3 R8, P2, R8, UR15, RZ ;  /* 0x0000000f08087c10 */ /* 0x000fc6000ff5e0ff */
[----:B------:R-:W3:Y:S01]  /*d0c00*/  LDL.LU R14, [R1+0x4f10] ;  /* 0x004f1000010e7983 */ /* 0x000ee20000300800 */
[----:B--2---:R-:W-:-:S03]  /*d0c10*/  IADD3.X R16, R16, UR7, RZ, P1, !PT ;  /* 0x0000000710107c10 */ /* 0x004fc60008ffe4ff */
[----:B------:R-:W-:Y:S04]  /*d0c20*/  STL [R1+0x4eec], R8 ;  /* 0x004eec0801007387 */ /* 0x000fe80000100800 */
[----:B------:R1:W-:Y:S04]  /*d0c30*/  LDGSTS.E [R0+0x18180], desc[UR8][R2.64], P0 ;  /* 0x1818000002007fae */ /* 0x0003e80008121848 */
[----:B------:R2:W-:Y:S01]  /*d0c40*/  STL [R1+0x4ee0], R16 ;  /* 0x004ee01001007387 */ /* 0x0005e20000100800 */
[----:B-1----:R-:W-:Y:S02]  /*d0c50*/  IMAD.MOV.U32 R3, RZ, RZ, R16 ;  /* 0x000000ffff037224 */ /* 0x002fe400078e0010 */
[----:B------:R-:W-:Y:S01]  /*d0c60*/  IMAD.MOV.U32 R2, RZ, RZ, R7 ;  /* 0x000000ffff027224 */ /* 0x000fe200078e0007 */
[----:B--2---:R-:W2:Y:S01]  /*d0c70*/  LDL.LU R16, [R1+0x4f18] ;  /* 0x004f180001107983 */ /* 0x004ea20000300800 */
[----:B----4-:R-:W-:-:S03]  /*d0c80*/  IADD3 R10, P1, R10, UR15, RZ ;  /* 0x0000000f0a0a7c10 */ /* 0x010fc6000ff3e0ff */
[----:B------:R1:W-:Y:S01]  /*d0c90*/  LDGSTS.E [R0+0x18200], desc[UR8][R2.64], P0 ;  /* 0x1820000002007fae */ /* 0x0003e20008121848 */
[----:B------:R-:W-:-:S03]  /*d0ca0*/  IADD3.X R19, R19, UR7, RZ, P2, !PT ;  /* 0x0000000713137c10 */ /* 0x000fc600097fe4ff */
[----:B------:R-:W-:Y:S04]  /*d0cb0*/  STL [R1+0x4ef4], R10 ;  /* 0x004ef40a01007387 */ /* 0x000fe80000100800 */
[----:B------:R-:W-:Y:S04]  /*d0cc0*/  STL [R1+0x4ee8], R19 ;  /* 0x004ee81301007387 */ /* 0x000fe80000100800 */
[----:B------:R-:W4:Y:S01]  /*d0cd0*/  LDL.LU R7, [R1+0x4f24] ;  /* 0x004f240001077983 */ /* 0x000f220000300800 */
[----:B-1----:R-:W-:Y:S01]  /*d0ce0*/  MOV R2, R8 ;  /* 0x0000000800027202 */ /* 0x002fe20000000f00 */
[----:B------:R-:W-:-:S02]  /*d0cf0*/  IMAD.MOV.U32 R3, RZ, RZ, R19 ;  /* 0x000000ffff037224 */ /* 0x000fc400078e0013 */
        /* <DEDUP_REMOVED lines=29> */
[----:B------:R-:W-:Y:S02]  /*d0ed0*/  IADD3 R5, P1, R5, UR15, RZ ;  /* 0x0000000f05057c10 */ /* 0x000fe4000ff3e0ff */
        /* <DEDUP_REMOVED lines=9> */
[----:B------:R-:W3:Y:S04]  /*d0f70*/  LDL.LU R11, [R1+0x50c4] ;  /* 0x0050c400010b7983 */ /* 0x000ee80000300800 */
[----:B------:R-:W3:Y:S04]  /*d0f80*/  LDL.LU R4, [R1+0x50cc] ;  /* 0x0050cc0001047983 */ /* 0x000ee80000300800 */
[----:B------:R1:W-:Y:S01]  /*d0f90*/  LDGSTS.E [R0+0x18480], desc[UR8][R2.64], P0 ;  /* 0x1848000002007fae */ /* 0x0003e20008121848 */
[----:B--2---:R-:W-:Y:S01]  /*d0fa0*/  IADD3.X R16, R16, UR7, RZ, P2, !PT ;  /* 0x0000000710107c10 */ /* 0x004fe200097fe4ff */
[----:B-1----:R-:W-:Y:S01]  /*d0fb0*/  IMAD.MOV.U32 R3, RZ, RZ, R14 ;  /* 0x000000ffff037224 */ /* 0x002fe200078e000e */
[----:B----4-:R-:W-:Y:S01]  /*d0fc0*/  IADD3 R7, P1, R7, UR15, RZ ;  /* 0x0000000f07077c10 */ /* 0x010fe2000ff3e0ff */
[----:B------:R-:W-:-:S04]  /*d0fd0*/  IMAD.MOV.U32 R2, RZ, RZ, R5 ;  /* 0x000000ffff027224 */ /* 0x000fc800078e0005 */
[----:B------:R-:W-:Y:S01]  /*d0fe0*/  STL [R1+0x4f24], R7 ;  /* 0x004f240701007387 */ /* 0x000fe20000100800 */
[----:B------:R-:W-:-:S03]  /*d0ff0*/  IADD3 R8, P2, R8, UR15, RZ ;  /* 0x0000000f08087c10 */ /* 0x000fc6000ff5e0ff */
[----:B------:R1:W-:Y:S04]  /*d1000*/  STL [R1+0x4f18], R16 ;  /* 0x004f181001007387 */ /* 0x0003e80000100800 */
[----:B------:R-:W2:Y:S04]  /*d1010*/  LDL.LU R14, [R1+0x50c0] ;  /* 0x0050c000010e7983 */ /* 0x000ea80000300800 */
        /* <DEDUP_REMOVED lines=33> */
[----:B------:R-:W-:Y:S01]  /*d1230*/  IADD3 R11, P3, R11, UR15, RZ ;  /* 0x0000000f0b0b7c10 */ /* 0x000fe2000ff7e0ff */
[----:B------:R-:W-:Y:S01]  /*d1240*/  IMAD.MOV.U32 R3, RZ, RZ, R17 ;  /* 0x000000ffff037224 */ /* 0x000fe200078e0011 */
[----:B------:R-:W-:-:S03]  /*d1250*/  MOV R2, R9 ;  /* 0x0000000900027202 */ /* 0x000fc60000000f00 */
[----:B------:R1:W-:Y:S01]  /*d1260*/  STL [R1+0x50c4], R11 ;  /* 0x0050c40b01007387 */ /* 0x0003e20000100800 */
[----:B------:R-:W-:-:S03]  /*d1270*/  IADD3 R4, P2, R4, UR15, RZ ;  /* 0x0000000f04047c10 */ /* 0x000fc6000ff5e0ff */
[----:B------:R-:W-:Y:S04]  /*d1280*/  STL [R1+0x4f38], R17 ;  /* 0x004f381101007387 */ /* 0x000fe80000100800 */
[----:B------:R-:W3:Y:S04]  /*d1290*/  LDL.LU R10, [R1+0x50f4] ;  /* 0x0050f400010a7983 */ /* 0x000ee80000300800 */
[----:B------:R-:W3:Y:S04]  /*d12a0*/  LDL.LU R19, [R1+0x50e8] ;  /* 0x0050e80001137983 */ /* 0x000ee80000300800 */
[----:B------:R-:W-:Y:S04]  /*d12b0*/  STL [R1+0x50cc], R4 ;  /* 0x0050cc0401007387 */ /* 0x000fe80000100800 */
[----:B------:R1:W-:Y:S01]  /*d12c0*/  LDGSTS.E [R0+0x18780], desc[UR8][R2.64], P0 ;  /* 0x1878000002007fae */ /* 0x0003e20008121848 */
[----:B--2---:R-:W-:Y:S01]  /*d12d0*/  IADD3.X R14, R14, UR7, RZ, P3, !PT ;  /* 0x000000070e0e7c10 */ /* 0x004fe20009ffe4ff */
[----:B-1----:R-:W-:-:S04]  /*d12e0*/  IMAD.MOV.U32 R2, RZ, RZ, R11 ;  /* 0x000000ffff027224 */ /* 0x002fc800078e000b */
[----:B------:R1:W-:Y:S01]  /*d12f0*/  STL [R1+0x50c0], R14 ;  /* 0x0050c00e01007387 */ /* 0x0003e20000100800 */
[----:B----4-:R-:W-:-:S03]  /*d1300*/  IADD3 R5, P0, R5, UR15, RZ ;  /* 0x0000000f05057c10 */ /* 0x010fc6000ff1e0ff */
[----:B------:R-:W2:Y:S04]  /*d1310*/  LDL.LU R9, [R1+0x50fc] ;  /* 0x0050fc0001097983 */ /* 0x000ea80000300800 */
        /* <DEDUP_REMOVED lines=43> */
[----:B------:R-:W-:-:S02]  /*d15d0*/  IADD3 R10, P0, R10, UR15, RZ ;  /* 0x0000000f0a0a7c10 */ /* 0x000fc4000ff1e0ff */
[----:B------:R-:W-:-:S03]  /*d15e0*/  IADD3.X R19, R19, UR7, RZ, P2, !PT ;  /* 0x0000000713137c10 */ /* 0x000fc600097fe4ff */
[----:B------:R-:W-:Y:S01]  /*d15f0*/  STL [R1+0x50f4], R10 ;  /* 0x0050f40a01007387 */ /* 0x000fe20000100800 */
[----:B---3--:R-:W-:-:S03]  /*d1600*/  MOV R2, R8 ;  /* 0x0000000800027202 */ /* 0x008fc60000000f00 */
[----:B------:R-:W-:Y:S01]  /*d1610*/  STL [R1+0x50e8], R19 ;  /* 0x0050e81301007387 */ /* 0x000fe20000100800 */
        /* <DEDUP_REMOVED lines=8> */
[----:B-1----:R-:W-:Y:S02]  /*d16a0*/  IMAD.MOV.U32 R3, RZ, RZ, R11 ;  /* 0x000000ffff037224 */ /* 0x002fe400078e000b */
[----:B------:R-:W-:-:S05]  /*d16b0*/  IMAD.MOV.U32 R2, RZ, RZ, R10 ;  /* 0x000000ffff027224 */ /* 0x000fca00078e000a */
[----:B------:R1:W-:Y:S04]  /*d16c0*/  LDGSTS.E [R0+0x1a300], desc[UR8][R2.64], P1 ;  /* 0x1a30000002007fae */ /* 0x0003e80008921848 */
[----:B--2---:R-:W2:Y:S01]  /*d16d0*/  LDL.LU R11, [R1+0x5120] ;  /* 0x00512000010b7983 */ /* 0x004ea20000300800 */
        /* <DEDUP_REMOVED lines=37> */
[----:B---3--:R-:W-:Y:S02]  /*d1930*/  IADD3 R7, P0, R7, UR15, RZ ;  /* 0x0000000f07077c10 */ /* 0x008fe4000ff1e0ff */
[----:B------:R-:W-:-:S03]  /*d1940*/  IADD3 R8, P2, R8, UR15, RZ ;  /* 0x0000000f08087c10 */ /* 0x000fc6000ff5e0ff */
[----:B------:R-:W-:Y:S04]  /*d1950*/  STL [R1+0x5124], R7 ;  /* 0x0051240701007387 */ /* 0x000fe80000100800 */
[----:B------:R1:W-:Y:S04]  /*d1960*/  STL [R1+0x5118], R15 ;  /* 0x0051180f01007387 */ /* 0x0003e80000100800 */
[----:B------:R-:W3:Y:S04]  /*d1970*/  LDL.LU R16, [R1+0x57c8] ;  /* 0x0057c80001107983 */ /* 0x000ee80000300800 */
[----:B------:R-:W3:Y:S04]  /*d1980*/  LDL.LU R5, [R1+0x57dc] ;  /* 0x0057dc0001057983 */ /* 0x000ee80000300800 */
[----:B------:R-:W-:Y:S01]  /*d1990*/  STL [R1+0x512c], R8 ;  /* 0x00512c0801007387 */ /* 0x000fe20000100800 */
[----:B------:R-:W-:-:S05]  /*d19a0*/  IMAD.MOV.U32 R3, RZ, RZ, R15 ;  /* 0x000000ffff037224 */ /* 0x000fca00078e000f */
[----:B------:R1:W-:Y:S01]  /*d19b0*/  LDGSTS.E [R0+0x1a580], desc[UR8][R2.64], P1 ;  /* 0x1a58000002007fae */ /* 0x0003e20008921848 */
[----:B--2---:R-:W-:-:S05]  /*d19c0*/  IADD3.X R11, R11, UR7, RZ, P0, !PT ;  /* 0x000000070b0b7c10 */ /* 0x004fca00087fe4ff */
[----:B------:R2:W-:Y:S04]  /*d19d0*/  STL [R1+0x5120], R11 ;  /* 0x0051200b01007387 */ /* 0x0005e80000100800 */
[----:B------:R-:W3:Y:S01]  /*d19e0*/  LDL.LU R13, [R1+0x57d0] ;  /* 0x0057d000010d7983 */ /* 0x000ee20000300800 */
[----:B-1----:R-:W-:-:S03]  /*d19f0*/  IMAD.MOV.U32 R3, RZ, RZ, R11 ;  /* 0x000000ffff037224 */ /* 0x002fc600078e000b */
[----:B------:R-:W3:Y:S01]  /*d1a00*/  LDL.LU R15, [R1+0x52c4] ;  /* 0x0052c400010f7983 */ /* 0x000ee20000300800 */
[----:B------:R-:W-:Y:S01]  /*d1a10*/  IMAD.MOV.U32 R2, RZ, RZ, R7 ;  /* 0x000000ffff027224 */ /* 0x000fe200078e0007 */
[----:B------:R-:W-:-:S04]  /*d1a20*/  UISETP.GT.AND UP1, UPT, UR17, 0x38, UPT ;  /* 0x000000381100788c */ /* 0x000fc8000bf24270 */
[----:B------:R1:W-:Y:S01]  /*d1a30*/  LDGSTS.E [R0+0x1a600], desc[UR8][R2.64], P1 ;  /* 0x1a60000002007fae */ /* 0x0003e20008921848 */
[----:B----4-:R-:W-:Y:S02]  /*d1a40*/  IADD3 R10, P0, R10, UR15, RZ ;  /* 0x0000000f0a0a7c10 */ /* 0x010fe4000ff1e0ff */
[----:B------:R-:W-:-:S03]  /*d1a50*/  IADD3.X R18, R18, UR7, RZ, P2, !PT ;  /* 0x0000000712127c10 */ /* 0x000fc600097fe4ff */
[----:B------:R-:W-:Y:S04]  /*d1a60*/  STL [R1+0x5134], R10 ;  /* 0x0051340a01007387 */ /* 0x000fe80000100800 */
[----:B------:R-:W-:Y:S04]  /*d1a70*/  STL [R1+0x5128], R18 ;  /* 0x0051281201007387 */ /* 0x000fe80000100800 */
[----:B--2---:R-:W2:Y:S04]  /*d1a80*/  LDL.LU R11, [R1+0x57d8] ;  /* 0x0057d800010b7983 */ /* 0x004ea80000300800 */
        /* <DEDUP_REMOVED lines=29> */
[----:B---3--:R-:W-:Y:S02]  /*d1c60*/  IADD3.X R16, R16, UR7, RZ, P3, !PT ;  /* 0x0000000710107c10 */ /* 0x008fe40009ffe4ff */
[----:B------:R-:W-:-:S03]  /*d1c70*/  IADD3 R5, P1, R5, UR15, RZ ;  /* 0x0000000f05057c10 */ /* 0x000fc6000ff3e0ff */
[----:B------:R1:W-:Y:S04]  /*d1c80*/  STL [R1+0x57c8], R16 ;  /* 0x0057c81001007387 */ /* 0x0003e80000100800 */
[----:B------:R-:W3:Y:S04]  /*d1c90*/  LDL.LU R9, [R1+0x52e4] ;  /* 0x0052e40001097983 */ /* 0x000ee80000300800 */
        /* <DEDUP_REMOVED lines=25> */
[----:B------:R1:W-:Y:S04]  /*d1e30*/  LDGSTS.E [R0+0x1c100], desc[UR8][R2.64], P0 ;  /* 0x1c10000002007fae */ /* 0x0003e80008121848 */
[----:B------:R-:W2:Y:S01]  /*d1e40*/  LDL.LU R13, [R1+0x5304] ;  /* 0x00530400010d7983 */ /* 0x000ea20000300800 */
[----:B-1----:R-:W-:-:S03]  /*d1e50*/  MOV R2, R15 ;  /* 0x0000000f00027202 */ /* 0x002fc60000000f00 */
[----:B------:R-:W2:Y:S01]  /*d1e60*/  LDL.LU R15, [R1+0x52f8] ;  /* 0x0052f800010f7983 */ /* 0x000ea20000300800 */
        /* <DEDUP_REMOVED lines=9> */
[----:B-1----:R-:W2:Y:S01]  /*d1f00*/  LDL.LU R14, [R1+0x5300] ;  /* 0x00530000010e7983 */ /* 0x002ea20000300800 */
[----:B------:R-:W-:Y:S02]  /*d1f10*/  IADD3 R10, P1, R10, UR15, RZ ;  /* 0x0000000f0a0a7c10 */ /* 0x000fe4000ff3e0ff */
[----:B------:R-:W-:-:S03]  /*d1f20*/  IADD3.X R19, R19, UR7, RZ, P2, !PT ;  /* 0x0000000713137c10 */ /* 0x000fc600097fe4ff */
[----:B------:R-:W-:Y:S01]  /*d1f30*/  STL [R1+0x52dc], R10 ;  /* 0x0052dc0a01007387 */ /* 0x000fe20000100800 */
[----:B------:R-:W-:-:S03]  /*d1f40*/  MOV R2, R8 ;  /* 0x0000000800027202 */ /* 0x000fc60000000f00 */
[----:B------:R-:W-:Y:S01]  /*d1f50*/  STL [R1+0x52d0], R19 ;  /* 0x0052d01301007387 */ /* 0x000fe20000100800 */
[----:B------:R-:W-:-:S03]  /*d1f60*/  IMAD.MOV.U32 R3, RZ, RZ, R19 ;  /* 0x000000ffff037224 */ /* 0x000fc600078e0013 */
[----:B------:R-:W2:Y:S04]  /*d1f70*/  LDL.LU R7, [R1+0x530c] ;  /* 0x00530c0001077983 */ /* 0x000ea80000300800 */
[----:B------:R-:W2:Y:S04]  /*d1f80*/  LDL.LU R8, [R1+0x5314] ;  /* 0x0053140001087983 */ /* 0x000ea80000300800 */
[----:B------:R1:W-:Y:S02]  /*d1f90*/  LDGSTS.E [R0+0x1c280], desc[UR8][R2.64], P0 ;  /* 0x1c28000002007fae */ /* 0x0003e40008121848 */
[----:B-1----:R-:W-:Y:S01]  /*d1fa0*/  IMAD.MOV.U32 R2, RZ, RZ, R10 ;  /* 0x000000ffff027224 */ /* 0x002fe200078e000a */
[----:B---3--:R-:W-:-:S02]  /*d1fb0*/  IADD3 R9, P2, R9, UR15, RZ ;  /* 0x0000000f09097c10 */ /* 0x008fc4000ff5e0ff */
[----:B------:R-:W-:-:S03]  /*d1fc0*/  IADD3.X R12, R12, UR7, RZ, P1, !PT ;  /* 0x000000070c0c7c10 */ /* 0x000fc60008ffe4ff */
[----:B------:R-:W-:Y:S04]  /*d1fd0*/  STL [R1+0x52e4], R9 ;  /* 0x0052e40901007387 */ /* 0x000fe80000100800 */
[----:B------:R1:W-:Y:S01]  /*d1fe0*/  STL [R1+0x52d8], R12 ;  /* 0x0052d80c01007387 */ /* 0x0003e20000100800 */
[----:B------:R-:W-:-:S05]  /*d1ff0*/  IMAD.MOV.U32 R3, RZ, RZ, R12 ;  /* 0x000000ffff037224 */ /* 0x000fca00078e000c */
[----:B------:R3:W-:Y:S04]  /*d2000*/  LDGSTS.E [R0+0x1c300], desc[UR8][R2.64], P0 ;  /* 0x1c30000002007fae */ /* 0x0007e80008121848 */
[----:B-1----:R-:W2:Y:S01]  /*d2010*/  LDL.LU R12, [R1+0x5308] ;  /* 0x00530800010c7983 */ /* 0x002ea20000300800 */
[----:B---3--:R-:W-:Y:S02]  /*d2020*/  MOV R2, R9 ;  /* 0x0000000900027202 */ /* 0x008fe40000000f00 */
[----:B------:R-:W-:Y:S02]  /*d2030*/  IADD3.X R18, R18, UR7, RZ, P2, !PT ;  /* 0x0000000712127c10 */ /* 0x000fe400097fe4ff */
[----:B------:R-:W-:-:S03]  /*d2040*/  IADD3 R16, P1, R16, UR15, RZ ;  /* 0x0000000f10107c10 */ /* 0x000fc6000ff3e0ff */
[----:B------:R-:W-:Y:S02]  /*d2050*/  IMAD.MOV.U32 R3, RZ, RZ, R18 ;  /* 0x000000ffff037224 */ /* 0x000fe400078e0012 */
[----:B------:R-:W-:Y:S04]  /*d2060*/  STL [R1+0x52ec], R16 ;  /* 0x0052ec1001007387 */ /* 0x000fe80000100800 */
[----:B------:R1:W-:Y:S04]  /*d2070*/  STL [R1+0x52e0], R18 ;  /* 0x0052e01201007387 */ /* 0x0003e80000100800 */
[----:B------:R-:W3:Y:S01]  /*d2080*/  LDL.LU R10, [R1+0x531c] ;  /* 0x00531c00010a7983 */ /* 0x000ee20000300800 */
[----:B------:R-:W-:-:S03]  /*d2090*/  IADD3.X R17, R17, UR7, RZ, P1, !PT ;  /* 0x0000000711117c10 */ /* 0x000fc60008ffe4ff */
[----:B------:R4:W-:Y:S04]  /*d20a0*/  LDGSTS.E [R0+0x1c380], desc[UR8][R2.64], P0 ;  /* 0x1c38000002007fae */ /* 0x0009e80008121848 */
[----:B-1----:R-:W3:Y:S01]  /*d20b0*/  LDL.LU R18, [R1+0x5310] ;  /* 0x0053100001127983 */ /* 0x002ee20000300800 */
[----:B----4-:R-:W-:Y:S01]  /*d20c0*/  IADD3 R4, P2, R4, UR15, RZ ;  /* 0x0000000f04047c10 */ /* 0x010fe2000ff5e0ff */
[----:B------:R-:W-:Y:S02]  /*d20d0*/  IMAD.MOV.U32 R2, RZ, RZ, R16 ;  /* 0x000000ffff027224 */ /* 0x000fe400078e0010 */
        /* <DEDUP_REMOVED lines=35> */
[----:B------:R-:W-:-:S05]  /*d2310*/  IADD3.X R12, R12, UR7, RZ, P1, !PT ;  /* 0x000000070c0c7c10 */ /* 0x000fca0008ffe4ff */
[----:B------:R1:W-:Y:S04]  /*d2320*/  STL [R1+0x5308], R12 ;  /* 0x0053080c01007387 */ /* 0x0003e80000100800 */
[----:B------:R-:W4:Y:S01]  /*d2330*/  LDL.LU R13, [R1+0x54b0] ;  /* 0x0054b000010d7983 */ /* 0x000f220000300800 */
[----:B------:R-:W-:-:S03]  /*d2340*/  IMAD.MOV.U32 R3, RZ, RZ, R12 ;  /* 0x000000ffff037224 */ /* 0x000fc600078e000c */
[----:B------:R-:W4:Y:S04]  /*d2350*/  LDL.LU R14, [R1+0x54c4] ;  /* 0x0054c400010e7983 */ /* 0x000f280000300800 */
[----:B------:R1:W-:Y:S01]  /*d2360*/  LDGSTS.E [R0+0x1c600], desc[UR8][R2.64], P0 ;  /* 0x1c60000002007fae */ /* 0x0003e20008121848 */
[----:B---3--:R-:W-:Y:S02]  /*d2370*/  IADD3 R10, P1, R10, UR15, RZ ;  /* 0x0000000f0a0a7c10 */ /* 0x008fe4000ff3e0ff */
[----:B------:R-:W-:-:S03]  /*d2380*/  IADD3.X R18, R18, UR7, RZ, P2, !PT ;  /* 0x0000000712127c10 */ /* 0x000fc600097fe4ff */
[----:B------:R-:W-:Y:S04]  /*d2390*/  STL [R1+0x531c], R10 ;  /* 0x00531c0a01007387 */ /* 0x000fe80000100800 */
[----:B------:R-:W-:Y:S04]  /*d23a0*/  STL [R1+0x5310], R18 ;  /* 0x0053101201007387 */ /* 0x000fe80000100800 */
[----:B-1----:R-:W3:Y:S04]  /*d23b0*/  LDL.LU R12, [R1+0x54b8] ;  /* 0x0054b800010c7983 */ /* 0x002ee80000300800 */
[----:B------:R-:W3:Y:S01]  /*d23c0*/  LDL.LU R7, [R1+0x54cc] ;  /* 0x0054cc0001077983 */ /* 0x000ee20000300800 */
[----:B------:R-:W-:-:S03]  /*d23d0*/  MOV R2, R8 ;  /* 0x0000000800027202 */ /* 0x000fc60000000f00 */
[----:B------:R-:W3:Y:S01]  /*d23e0*/  LDL.LU R20, [R1+0x54c0] ;  /* 0x0054c00001147983 */ /* 0x000ee20000300800 */
[----:B------:R-:W-:-:S05]  /*d23f0*/  IMAD.MOV.U32 R3, RZ, RZ, R18 ;  /* 0x000000ffff037224 */ /* 0x000fca00078e0012 */
        /* <DEDUP_REMOVED lines=8> */
[----:B--2---:R-:W2:Y:S01]  /*d2480*/  LDL.LU R16, [R1+0x54c8] ;  /* 0x0054c80001107983 */ /* 0x004ea20000300800 */
[----:B------:R-:W-:-:S03]  /*d2490*/  UISETP.GT.AND UP1, UPT, UR17, 0x3c, UPT ;  /* 0x0000003c1100788c */ /* 0x000fc6000bf24270 */
[----:B------:R1:W-:Y:S01]  /*d24a0*/  LDGSTS.E [R0+0x1c700], desc[UR8][R2.64], P0 ;  /* 0x1c70000002007fae */ /* 0x0003e20008121848 */
[----:B------:R-:W-:Y:S02]  /*d24b0*/  IADD3.X R17, R17, UR7, RZ, P2, !PT ;  /* 0x0000000711117c10 */ /* 0x000fe400097fe4ff */
[----:B------:R-:W-:-:S05]  /*d24c0*/  IADD3 R11, P3, R11, UR15, RZ ;  /* 0x0000000f0b0b7c10 */ /* 0x000fca000ff7e0ff */
[----:B------:R1:W-:Y:S04]  /*d24d0*/  STL [R1+0x54ac], R11 ;  /* 0x0054ac0b01007387 */ /* 0x0003e80000100800 */
[----:B------:R-:W-:Y:S04]  /*d24e0*/  STL [R1+0x5320], R17 ;  /* 0x0053201101007387 */ /* 0x000fe80000100800 */
[----:B------:R-:W2:Y:S04]  /*d24f0*/  LDL.LU R10, [R1+0x54dc] ;  /* 0x0054dc00010a7983 */ /* 0x000ea80000300800 */
[----:B------:R-:W2:Y:S01]  /*d2500*/  LDL.LU R19, [R1+0x54d0] ;  /* 0x0054d00001137983 */ /* 0x000ea20000300800 */
        /* <DEDUP_REMOVED lines=12> */
[----:B------:R-:W2:Y:S01]  /*d25d0*/  LDL.LU R9, [R1+0x54e4] ;  /* 0x0054e40001097983 */ /* 0x000ea20000300800 */
[----:B------:R-:W-:-:S03]  /*d25e0*/  IMAD.MOV.U32 R3, RZ, RZ, R15 ;  /* 0x000000ffff037224 */ /* 0x000fc600078e000f */
[----:B------:R-:W2:Y:S04]  /*d25f0*/  LDL.LU R11, [R1+0x54d8] ;  /* 0x0054d800010b7983 */ /* 0x000ea80000300800 */
[----:B------:R-:W-:Y:S04]  /*d2600*/  STL [R1+0x54bc], R5 ;  /* 0x0054bc0501007387 */ /* 0x000fe80000100800 */
[----:B------:R1:W-:Y:S02]  /*d2610*/  LDGSTS.E [R0+0x1e000], desc[UR8][R2.64], P1 ;  /* 0x1e00000002007fae */ /* 0x0003e40008921848 */
[----:B-1----:R-:W-:-:S02]  /*d2620*/  MOV R2, R4 ;  /* 0x0000000400027202 */ /* 0x002fc40000000f00 */
[----:B------:R-:W-:-:S05]  /*d2630*/  IADD3.X R13, R13, UR7, RZ, P2, !PT ;  /* 0x000000070d0d7c10 */ /* 0x000fca00097fe4ff */
[----:B------:R-:W-:Y:S01]  /*d2640*/  STL [R1+0x54b0], R13 ;  /* 0x0054b00d01007387 */ /* 0x000fe20000100800 */
[----:B------:R-:W-:Y:S01]  /*d2650*/  IADD3 R14, P2, R14, UR15, RZ ;  /* 0x0000000f0e0e7c10 */ /* 0x000fe2000ff5e0ff */
[----:B------:R-:W-:Y:S02]  /*d2660*/  IMAD.MOV.U32 R3, RZ, RZ, R13 ;  /* 0x000000ffff037224 */ /* 0x000fe400078e000d */
[----:B------:R-:W2:Y:S04]  /*d2670*/  LDL.LU R18, [R1+0x54e0] ;  /* 0x0054e00001127983 */ /* 0x000ea80000300800 */
        /* <DEDUP_REMOVED lines=15> */
[----:B----4-:R-:W-:-:S03]  /*d2770*/  MOV R2, R14 ;  /* 0x0000000e00027202 */ /* 0x010fc60000000f00 */
[----:B------:R-:W4:Y:S01]  /*d2780*/  LDL.LU R5, [R1+0x54fc] ;  /* 0x0054fc0001057983 */ /* 0x000f220000300800 */
[----:B------:R-:W-:Y:S01]  /*d2790*/  IADD3 R8, P2, R8, UR15, RZ ;  /* 0x0000000f08087c10 */ /* 0x000fe2000ff5e0ff */
[----:B------:R-:W-:Y:S02]  /*d27a0*/  IMAD.MOV.U32 R3, RZ, RZ, R20 ;  /* 0x000000ffff037224 */ /* 0x000fe400078e0014 */
[----:B------:R-:W4:Y:S01]  /*d27b0*/  LDL.LU R13, [R1+0x5504] ;  /* 0x00550400010d7983 */ /* 0x000f220000300800 */
[----:B--2---:R-:W-:-:S03]  /*d27c0*/  IADD3.X R16, R16, UR7, RZ, P0, !PT ;  /* 0x0000000710107c10 */ /* 0x004fc600087fe4ff */
        /* <DEDUP_REMOVED lines=26> */
[----:B------:R-:W-:Y:S02]  /*d2970*/  IADD3.X R18, R18, UR7, RZ, P2, !PT ;  /* 0x0000000712127c10 */ /* 0x000fe400097fe4ff */
[----:B------:R-:W-:-:S03]  /*d2980*/  IADD3 R15, P0, R15, UR15, RZ ;  /* 0x0000000f0f0f7c10 */ /* 0x000fc6000ff1e0ff */
[----:B------:R-:W-:Y:S02]  /*d2990*/  IMAD.MOV.U32 R3, RZ, RZ, R18 ;  /* 0x000000ffff037224 */ /* 0x000fe400078e0012 */
[----:B------:R-:W-:Y:S01]  /*d29a0*/  STL [R1+0x54ec], R15 ;  /* 0x0054ec0f01007387 */ /* 0x000fe20000100800 */
[----:B------:R-:W-:-:S03]  /*d29b0*/  IADD3.X R17, R17, UR7, RZ, P0, !PT ;  /* 0x0000000711117c10 */ /* 0x000fc600087fe4ff */
[----:B------:R1:W-:Y:S04]  /*d29c0*/  STL [R1+0x54e0], R18 ;  /* 0x0054e01201007387 */ /* 0x0003e80000100800 */
[----:B------:R-:W2:Y:S04]  /*d29d0*/  LDL.LU R10, [R1+0x551c] ;  /* 0x00551c00010a7983 */ /* 0x000ea80000300800 */
[----:B------:R1:W-:Y:S04]  /*d29e0*/  LDGSTS.E [R0+0x1e380], desc[UR8][R2.64], P1 ;  /* 0x1e38000002007fae */ /* 0x0003e80008921848 */
[----:B-1----:R-:W2:Y:S01]  /*d29f0*/  LDL.LU R18, [R1+0x5510] ;  /* 0x0055100001127983 */ /* 0x002ea20000300800 */
[----:B------:R-:W-:-:S02]  /*d2a00*/  IMAD.MOV.U32 R2, RZ, RZ, R15 ;  /* 0x000000ffff027224 */ /* 0x000fc400078e000f */
        /* <DEDUP_REMOVED lines=11> */
[----:B--2---:R-:W-:-:S03]  /*d2ac0*/  IADD3.X R14, R14, UR7, RZ, P0, !PT ;  /* 0x000000070e0e7c10 */ /* 0x004fc600087fe4ff */
[----:B------:R2:W-:Y:S01]  /*d2ad0*/  STL [R1+0x54f0], R12 ;  /* 0x0054f00c01007387 */ /* 0x0005e20000100800 */
[----:B-1----:R-:W-:-:S03]  /*d2ae0*/  IMAD.MOV.U32 R3, RZ, RZ, R12 ;  /* 0x000000ffff037224 */ /* 0x002fc600078e000c */
[----:B---3--:R-:W3:Y:S04]  /*d2af0*/  LDL.LU R17, [R1+0x5520] ;  /* 0x0055200001117983 */ /* 0x008ee80000300800 */
[----:B------:R-:W-:Y:S04]  /*d2b00*/  STL [R1+0x5504], R13 ;  /* 0x0055040d01007387 */ /* 0x000fe80000100800 */
[----:B------:R1:W-:Y:S04]  /*d2b10*/  STL [R1+0x54f8], R14 ;  /* 0x0054f80e01007387 */ /* 0x0003e80000100800 */
[----:B--2---:R-:W2:Y:S01]  /*d2b20*/  LDL.LU R12, [R1+0x56ac] ;  /* 0x0056ac00010c7983 */ /* 0x004ea20000300800 */
        /* <DEDUP_REMOVED lines=25> */
[----:B------:R-:W-:Y:S02]  /*d2cc0*/  IADD3 R10, P0, R10, UR15, RZ ;  /* 0x0000000f0a0a7c10 */ /* 0x000fe4000ff1e0ff */
[----:B------:R-:W-:-:S03]  /*d2cd0*/  IADD3.X R18, R18, UR7, RZ, P2, !PT ;  /* 0x0000000712127c10 */ /* 0x000fc600097fe4ff */
[----:B------:R-:W-:Y:S04]  /*d2ce0*/  STL [R1+0x551c], R10 ;  /* 0x00551c0a01007387 */ /* 0x000fe80000100800 */
[----:B------:R-:W-:Y:S04]  /*d2cf0*/  STL [R1+0x5510], R18 ;  /* 0x0055101201007387 */ /* 0x000fe80000100800 */
[----:B------:R-:W4:Y:S01]  /*d2d00*/  LDL.LU R11, [R1+0x56b8] ;  /* 0x0056b800010b7983 */ /* 0x000f220000300800 */
[----:B------:R-:W-:-:S03]  /*d2d10*/  IMAD.MOV.U32 R3, RZ, RZ, R18 ;  /* 0x000000ffff037224 */ /* 0x000fc600078e0012 */
[----:B------:R-:W4:Y:S04]  /*d2d20*/  LDL.LU R7, [R1+0x56cc] ;  /* 0x0056cc0001077983 */ /* 0x000f280000300800 */
[----:B------:R-:W4:Y:S04]  /*d2d30*/  LDL.LU R20, [R1+0x56c0] ;  /* 0x0056c00001147983 */ /* 0x000f280000300800 */
[----:B------:R1:W-:Y:S01]  /*d2d40*/  LDGSTS.E [R0+0x1e680], desc[UR8][R2.64], P1 ;  /* 0x1e68000002007fae */ /* 0x0003e20008921848 */
[----:B------:R-:W-:Y:S02]  /*d2d50*/  IADD3 R9, P2, R9, UR15, RZ ;  /* 0x0000000f09097c10 */ /* 0x000fe4000ff5e0ff */
[----:B------:R-:W-:-:S03]  /*d2d60*/  IADD3.X R15, R15, UR7, RZ, P0, !PT ;  /* 0x000000070f0f7c10 */ /* 0x000fc600087fe4ff */
[----:B------:R-:W-:Y:S01]  /*d2d70*/  STL [R1+0x5524], R9 ;  /* 0x0055240901007387 */ /* 0x000fe20000100800 */
[----:B-1----:R-:W-:-:S03]  /*d2d80*/  IMAD.MOV.U32 R2, RZ, RZ, R10 ;  /* 0x000000ffff027224 */ /* 0x002fc600078e000a */
[----:B------:R1:W-:Y:S01]  /*d2d90*/  STL [R1+0x5518], R15 ;  /* 0x0055180f01007387 */ /* 0x0003e20000100800 */
[----:B------:R-:W-:-:S03]  /*d2da0*/  IMAD.MOV.U32 R3, RZ, RZ, R15 ;  /* 0x000000ffff037224 */ /* 0x000fc600078e000f */
[----:B------:R-:W4:Y:S04]  /*d2db0*/  LDL.LU R8, [R1+0x56d4] ;  /* 0x0056d40001087983 */ /* 0x000f280000300800 */
[----:B------:R4:W-:Y:S01]  /*d2dc0*/  LDGSTS.E [R0+0x1e700], desc[UR8][R2.64], P1 ;  /* 0x1e70000002007fae */ /* 0x0009e20008921848 */
[----:B---3--:R-:W-:-:S03]  /*d2dd0*/  IADD3.X R17, R17, UR7, RZ, P2, !PT ;  /* 0x0000000711117c10 */ /* 0x008fc600097fe4ff */
[----:B-1----:R-:W3:Y:S01]  /*d2de0*/  LDL.LU R15, [R1+0x56c8] ;  /* 0x0056c800010f7983 */ /* 0x002ee20000300800 */
[----:B--2---:R-:W-:-:S05]  /*d2df0*/  IADD3 R12, P3, R12, UR15, RZ ;  /* 0x0000000f0c0c7c10 */ /* 0x004fca000ff7e0ff */
[----:B------:R1:W-:Y:S04]  /*d2e00*/  STL [R1+0x56ac], R12 ;  /* 0x0056ac0c01007387 */ /* 0x0003e80000100800 */
[----:B------:R-:W-:Y:S01]  /*d2e10*/  STL [R1+0x5520], R17 ;  /* 0x0055201101007387 */ /* 0x000fe20000100800 */
[----:B----4-:R-:W-:-:S03]  /*d2e20*/  IADD3 R4, P2, R4, UR15, RZ ;  /* 0x0000000f04047c10 */ /* 0x010fc6000ff5e0ff */
[----:B------:R-:W2:Y:S01]  /*d2e30*/  LDL.LU R10, [R1+0x56dc] ;  /* 0x0056dc00010a7983 */ /* 0x000ea20000300800 */
        /* <DEDUP_REMOVED lines=20> */
[----:B-1----:R-:W-:-:S03]  /*d2f80*/  MOV R2, R4 ;  /* 0x0000000400027202 */ /* 0x002fc60000000f00 */
[----:B------:R-:W4:Y:S01]  /*d2f90*/  LDL.LU R18, [R1+0x56e0] ;  /* 0x0056e00001127983 */ /* 0x000f220000300800 */
[----:B------:R-:W-:-:S03]  /*d2fa0*/  IMAD.MOV.U32 R3, RZ, RZ, R13 ;  /* 0x000000ffff037224 */ /* 0x000fc600078e000d */
[----:B------:R-:W4:Y:S01]  /*d2fb0*/  LDL.LU R14, [R1+0x56ec] ;  /* 0x0056ec00010e7983 */ /* 0x000f220000300800 */
[----:B------:R-:W-:-:S03]  /*d2fc0*/  IADD3 R16, P2, R16, UR15, RZ ;  /* 0x0000000f10107c10 */ /* 0x000fc6000ff5e0ff */
[----:B------:R-:W4:Y:S04]  /*d2fd0*/  LDL.LU R17, [R1+0x56e8] ;  /* 0x0056e80001117983 */ /* 0x000f280000300800 */
[----:B------:R1:W-:Y:S04]  /*d2fe0*/  LDGSTS.E [R0+0x20080], desc[UR8][R2.64], P0 ;  /* 0x2008000002007fae */ /* 0x0003e80008121848 */
[----:B------:R-:W-:Y:S01]  /*d2ff0*/  STL [R1+0x56c4], R16 ;  /* 0x0056c41001007387 */ /* 0x000fe20000100800 */
[----:B-1----:R-:W-:Y:S01]  /*d3000*/  IMAD.MOV.U32 R2, RZ, RZ, R5 ;  /* 0x000000ffff027224 */ /* 0x002fe200078e0005 */
[----:B------:R-:W-:-:S02]  /*d3010*/  IADD3.X R11, R11, UR7, RZ, P1, !PT ;  /* 0x000000070b0b7c10 */ /* 0x000fc40008ffe4ff */
[----:B------:R-:W-:-:S03]  /*d3020*/  IADD3 R7, P1, R7, UR15, RZ ;  /* 0x0000000f07077c10 */ /* 0x000fc6000ff3e0ff */
[----:B------:R-:W-:Y:S01]  /*d3030*/  IMAD.MOV.U32 R3, RZ, RZ, R11 ;  /* 0x000000ffff037224 */ /* 0x000fe200078e000b */
[----:B------:R1:W-:Y:S01]  /*d3040*/  STL [R1+0x56b8], R11 ;  /* 0x0056b80b01007387 */ /* 0x0003e20000100800 */
[----:B------:R-:W-:-:S03]  /*d3050*/  IADD3.X R20, R20, UR7, RZ, P2, !PT ;  /* 0x0000000714147c10 */ /* 0x000fc600097fe4ff */
[----:B------:R-:W4:Y:S04]  /*d3060*/  LDL.LU R4, [R1+0x56f4] ;  /* 0x0056f40001047983 */ /* 0x000f280000300800 */
[----:B------:R1:W-:Y:S04]  /*d3070*/  LDGSTS.E [R0+0x20100], desc[UR8][R2.64], P0 ;  /* 0x2010000002007fae */ /* 0x0003e80008121848 */
[----:B-1----:R-:W4:Y:S04]  /*d3080*/  LDL.LU R11, [R1+0x56f0] ;  /* 0x0056f000010b7983 */ /* 0x002f280000300800 */
[----:B------:R-:W-:Y:S04]  /*d3090*/  STL [R1+0x56cc], R7 ;  /* 0x0056cc0701007387 */ /* 0x000fe80000100800 */
[----:B------:R-:W-:Y:S01]  /*d30a0*/  STL [R1+0x56c0], R20 ;  /* 0x0056c01401007387 */ /* 0x000fe20000100800 */
[----:B------:R-:W-:Y:S01]  /*d30b0*/  MOV R2, R16 ;  /* 0x0000001000027202 */ /* 0x000fe20000000f00 */
[----:B------:R-:W-:-:S02]  /*d30c0*/  IMAD.MOV.U32 R3, RZ, RZ, R20 ;  /* 0x000000ffff037224 */ /* 0x000fc400078e0014 */
[----:B------:R-:W4:Y:S04]  /*d30d0*/  LDL.LU R5, [R1+0x56fc] ;  /* 0x0056fc0001057983 */ /* 0x000f280000300800 */
[----:B------:R-:W4:Y:S01]  /*d30e0*/  LDL.LU R13, [R1+0x5704] ;  /* 0x00570400010d7983 */ /* 0x000f220000300800 */
[----:B------:R-:W-:-:S03]  /*d30f0*/  IADD3 R8, P2, R8, UR15, RZ ;  /* 0x0000000f08087c10 */ /* 0x000fc6000ff5e0ff */
[----:B------:R-:W4:Y:S01]  /*d3100*/  LDL.LU R16, [R1+0x56f8] ;  /* 0x0056f80001107983 */ /* 0x000f220000300800 */
[----:B---3--:R-:W-:-:S03]  /*d3110*/  IADD3.X R15, R15, UR7, RZ, P1, !PT ;  /* 0x000000070f0f7c10 */ /* 0x008fc60008ffe4ff */
[----:B------:R-:W-:Y:S04]  /*d3120*/  STL [R1+0x56d4], R8 ;  /* 0x0056d40801007387 */ /* 0x000fe80000100800 */
[----:B------:R1:W-:Y:S04]  /*d3130*/  LDGSTS.E [R0+0x20180], desc[UR8][R2.64], P0 ;  /* 0x2018000002007fae */ /* 0x0003e80008121848 */
[----:B------:R3:W-:Y:S01]  /*d3140*/  STL [R1+0x56c8], R15 ;  /* 0x0056c80f01007387 */ /* 0x0007e20000100800 */
[----:B-1----:R-:W-:Y:S02]  /*d3150*/  IMAD.MOV.U32 R3, RZ, RZ, R15 ;  /* 0x000000ffff037224 */ /* 0x002fe400078e000f */
[----:B------:R-:W-:Y:S01]  /*d3160*/  IMAD.MOV.U32 R2, RZ, RZ, R7 ;  /* 0x000000ffff027224 */ /* 0x000fe200078e0007 */
[----:B---3--:R-:W3:Y:S01]  /*d3170*/  LDL.LU R15, [R1+0x5700] ;  /* 0x00570000010f7983 */ /* 0x008ee20000300800 */
[----:B--2---:R-:W-:-:S03]  /*d3180*/  IADD3 R10, P1, R10, UR15, RZ ;  /* 0x0000000f0a0a7c10 */ /* 0x004fc6000ff3e0ff */
[----:B------:R1:W-:Y:S01]  /*d3190*/  LDGSTS.E [R0+0x20200], desc[UR8][R2.64], P0 ;  /* 0x2020000002007fae */ /* 0x0003e20008121848 */
[----:B----4-:R-:W-:-:S03]  /*d31a0*/  IADD3.X R19, R19, UR7, RZ, P2, !PT ;  /* 0x0000000713137c10 */ /* 0x010fc600097fe4ff */
[----:B------:R2:W-:Y:S04]  /*d31b0*/  STL [R1+0x56dc], R10 ;  /* 0x0056dc0a01007387 */ /* 0x0005e80000100800 */
        /* <DEDUP_REMOVED lines=8> */
[----:B------:R-:W-:Y:S01]  /*d3240*/  STL [R1+0x56e4], R9 ;  /* 0x0056e40901007387 */ /* 0x000fe20000100800 */
[----:B-1----:R-:W-:-:S03]  /*d3250*/  IMAD.MOV.U32 R2, RZ, RZ, R10 ;  /* 0x000000ffff027224 */ /* 0x002fc600078e000a */
[----:B------:R1:W-:Y:S04]  /*d3260*/  STL [R1+0x56d8], R12 ;  /* 0x0056d80c01007387 */ /* 0x0003e80000100800 */
[----:B--2---:R-:W2:Y:S01]  /*d3270*/  LDL.LU R10, [R1+0x5708] ;  /* 0x00570800010a7983 */ /* 0x004ea20000300800 */
[----:B------:R-:W-:-:S05]  /*d3280*/  IMAD.MOV.U32 R3, RZ, RZ, R12 ;  /* 0x000000ffff037224 */ /* 0x000fca00078e000c */
[----:B------:R1:W-:Y:S02]  /*d3290*/  LDGSTS.E [R0+0x20300], desc[UR8][R2.64], P0 ;  /* 0x2030000002007fae */ /* 0x0003e40008121848 */
[----:B-1----:R-:W-:Y:S02]  /*d32a0*/  MOV R2, R9 ;  /* 0x0000000900027202 */ /* 0x002fe40000000f00 */
        /* <DEDUP_REMOVED lines=9> */
[----:B------:R-:W-:Y:S02]  /*d3340*/  IMAD.MOV.U32 R2, RZ, RZ, R14 ;  /* 0x000000ffff027224 */ /* 0x000fe400078e000e */
[----:B------:R-:W-:-:S05]  /*d3350*/  IMAD.MOV.U32 R3, RZ, RZ, R17 ;  /* 0x000000ffff037224 */ /* 0x000fca00078e0011 */
[----:B------:R1:W-:Y:S01]  /*d3360*/  LDGSTS.E [R0+0x20400], desc[UR8][R2.64], P0 ;  /* 0x2040000002007fae */ /* 0x0003e20008121848 */
[----:B------:R-:W-:-:S05]  /*d3370*/  IADD3 R4, P2, R4, UR15, RZ ;  /* 0x0000000f04047c10 */ /* 0x000fca000ff5e0ff */
[----:B------:R-:W-:Y:S01]  /*d3380*/  STL [R1+0x56f4], R4 ;  /* 0x0056f40401007387 */ /* 0x000fe20000100800 */
[----:B------:R-:W-:-:S03]  /*d3390*/  IADD3.X R11, R11, UR7, RZ, P2, !PT ;  /* 0x000000070b0b7c10 */ /* 0x000fc600097fe4ff */
[----:B------:R1:W-:Y:S04]  /*d33a0*/  STL [R1+0x56e8], R17 ;  /* 0x0056e81101007387 */ /* 0x0003e80000100800 */
[----:B------:R-:W2:Y:S04]  /*d33b0*/  LDL.LU R9, [R1+0x5724] ;  /* 0x0057240001097983 */ /* 0x000ea80000300800 */
[----:B------:R-:W2:Y:S01]  /*d33c0*/  LDL.LU R14, [R1+0x5718] ;  /* 0x00571800010e7983 */ /* 0x000ea20000300800 */
[----:B------:R-:W-:Y:S02]  /*d33d0*/  IADD3 R5, P1, R5, UR15, RZ ;  /* 0x0000000f05057c10 */ /* 0x000fe4000ff3e0ff */
[----:B------:R-:W-:-:S03]  /*d33e0*/  IADD3 R13, P2, R13, UR15, RZ ;  /* 0x0000000f0d0d7c10 */ /* 0x000fc6000ff5e0ff */
[----:B------:R-:W-:Y:S01]  /*d33f0*/  STL [R1+0x56fc], R5 ;  /* 0x0056fc0501007387 */ /* 0x000fe20000100800 */
[----:B------:R-:W-:-:S03]  /*d3400*/  IADD3.X R16, R16, UR7, RZ, P1, !PT ;  /* 0x0000000710107c10 */ /* 0x000fc60008ffe4ff */
[----:B------:R1:W-:Y:S02]  /*d3410*/  STL [R1+0x56f0], R11 ;  /* 0x0056f00b01007387 */ /* 0x0003e40000100800 */
[----:B-1----:R-:W-:Y:S02]  /*d3420*/  IMAD.MOV.U32 R3, RZ, RZ, R11 ;  /* 0x000000ffff037224 */ /* 0x002fe400078e000b */
[----:B------:R-:W2:Y:S01]  /*d3430*/  LDL.LU R17, [R1+0x5720] ;  /* 0x0057200001117983 */ /* 0x000ea20000300800 */
[----:B------:R-:W-:-:S03]  /*d3440*/  MOV R2, R4 ;  /* 0x0000000400027202 */ /* 0x000fc60000000f00 */
[----:B------:R-:W-:Y:S04]  /*d3450*/  STL [R1+0x5704], R13 ;  /* 0x0057040d01007387 */ /* 0x000fe80000100800 */
[----:B------:R1:W-:Y:S04]  /*d3460*/  STL [R1+0x56f8], R16 ;  /* 0x0056f81001007387 */ /* 0x0003e80000100800 */
[----:B------:R-:W2:Y:S04]  /*d3470*/  LDL.LU R11, [R1+0x5834] ;  /* 0x00583400010b7983 */ /* 0x000ea80000300800 */
[----:B------:R-:W2:Y:S04]  /*d3480*/  LDL.LU R4, [R1+0x583c] ;  /* 0x00583c0001047983 */ /* 0x000ea80000300800 */
[----:B------:R1:W-:Y:S01]  /*d3490*/  LDGSTS.E [R0+0x20480], desc[UR8][R2.64], P0 ;  /* 0x2048000002007fae */ /* 0x0003e20008121848 */
[----:B---3--:R-:W-:Y:S01]  /*d34a0*/  IADD3.X R15, R15, UR7, RZ, P2, !PT ;  /* 0x000000070f0f7c10 */ /* 0x008fe200097fe4ff */
[----:B-1----:R-:W-:Y:S01]  /*d34b0*/  IMAD.MOV.U32 R3, RZ, RZ, R16 ;  /* 0x000000ffff037224 */ /* 0x002fe200078e0010 */
[----:B----4-:R-:W-:Y:S01]  /*d34c0*/  IADD3 R7, P1, R7, UR15, RZ ;  /* 0x0000000f07077c10 */ /* 0x010fe2000ff3e0ff */
[----:B------:R-:W-:-:S04]  /*d34d0*/  IMAD.MOV.U32 R2, RZ, RZ, R5 ;  /* 0x000000ffff027224 */ /* 0x000fc800078e0005 */
[----:B------:R-:W-:Y:S01]  /*d34e0*/  STL [R1+0x570c], R7 ;  /* 0x00570c0701007387 */ /* 0x000fe20000100800 */
[----:B------:R-:W-:-:S03]  /*d34f0*/  IADD3 R8, P2, R8, UR15, RZ ;  /* 0x0000000f08087c10 */ /* 0x000fc6000ff5e0ff */
[----:B------:R1:W-:Y:S04]  /*d3500*/  STL [R1+0x5700], R15 ;  /* 0x0057000f01007387 */ /* 0x0003e80000100800 */
[----:B------:R-:W3:Y:S04]  /*d3510*/  LDL.LU R16, [R1+0x5830] ;  /* 0x0058300001107983 */ /* 0x000ee80000300800 */
[----:B------:R-:W4:Y:S04]  /*d3520*/  LDL.LU R5, [R1+0x5844] ;  /* 0x0058440001057983 */ /* 0x000f280000300800 */
[----:B------:R1:W-:Y:S04]  /*d3530*/  LDGSTS.E [R0+0x20500], desc[UR8][R2.64], P0 ;  /* 0x2050000002007fae */ /* 0x0003e80008121848 */
[----:B------:R-:W-:Y:S01]  /*d3540*/  STL [R1+0x5714], R8 ;  /* 0x0057140801007387 */ /* 0x000fe20000100800 */
[----:B--2---:R-:W-:-:S02]  /*d3550*/  IADD3.X R10, R10, UR7, RZ, P1, !PT ;  /* 0x000000070a0a7c10 */ /* 0x004fc40008ffe4ff */
[----:B-1----:R-:W-:-:S03]  /*d3560*/  MOV R2, R13 ;  /* 0x0000000d00027202 */ /* 0x002fc60000000f00 */
[----:B------:R1:W-:Y:S04]  /*d3570*/  STL [R1+0x5708], R10 ;  /* 0x0057080a01007387 */ /* 0x0003e80000100800 */
[----:B------:R-:W2:Y:S01]  /*d3580*/  LDL.LU R13, [R1+0x5838] ;  /* 0x00583800010d7983 */ /* 0x000ea20000300800 */
[----:B------:R-:W-:-:S03]  /*d3590*/  IMAD.MOV.U32 R3, RZ, RZ, R15 ;  /* 0x000000ffff037224 */ /* 0x000fc600078e000f */
[----:B------:R-:W2:Y:S04]  /*d35a0*/  LDL.LU R15, [R1+0x584c] ;  /* 0x00584c00010f7983 */ /* 0x000ea80000300800 */
        /* <DEDUP_REMOVED lines=8> */
[----:B------:R-:W2:Y:S01]  /*d3630*/  LDL.LU R7, [R1+0x5840] ;  /* 0x0058400001077983 */ /* 0x000ea20000300800 */
[----:B-1----:R-:W-:Y:S01]  /*d3640*/  MOV R2, R8 ;  /* 0x0000000800027202 */ /* 0x002fe20000000f00 */
[----:B------:R-:W-:-:S02]  /*d3650*/  IMAD.MOV.U32 R3, RZ, RZ, R18 ;  /* 0x000000ffff037224 */ /* 0x000fc400078e0012 */
[----:B------:R-:W2:Y:S04]  /*d3660*/  LDL.LU R10, [R1+0x5854] ;  /* 0x00585400010a7983 */ /* 0x000ea80000300800 */
[----:B------:R-:W2:Y:S04]  /*d3670*/  LDL.LU R20, [R1+0x5848] ;  /* 0x0058480001147983 */ /* 0x000ea80000300800 */
[----:B------:R1:W-:Y:S02]  /*d3680*/  LDGSTS.E [R0+0x20680], desc[UR8][R2.64], P0 ;  /* 0x2068000002007fae */ /* 0x0003e40008121848 */
[----:B-1----:R-:W-:Y:S01]  /*d3690*/  IMAD.MOV.U32 R2, RZ, RZ, R12 ;  /* 0x000000ffff027224 */ /* 0x002fe200078e000c */
[----:B------:R-:W-:-:S02]  /*d36a0*/  IADD3 R9, P2, R9, UR15, RZ ;  /* 0x0000000f09097c10 */ /* 0x000fc4000ff5e0ff */
[----:B------:R-:W-:-:S03]  /*d36b0*/  IADD3.X R14, R14, UR7, RZ, P1, !PT ;  /* 0x000000070e0e7c10 */ /* 0x000fc60008ffe4ff */
[----:B------:R-:W-:Y:S04]  /*d36c0*/  STL [R1+0x5724], R9 ;  /* 0x0057240901007387 */ /* 0x000fe80000100800 */
[----:B------:R1:W-:Y:S01]  /*d36d0*/  STL [R1+0x5718], R14 ;  /* 0x0057180e01007387 */ /* 0x0003e20000100800 */
[----:B------:R-:W-:-:S03]  /*d36e0*/  IMAD.MOV.U32 R3, RZ, RZ, R14 ;  /* 0x000000ffff037224 */ /* 0x000fc600078e000e */
[----:B------:R-:W2:Y:S04]  /*d36f0*/  LDL.LU R8, [R1+0x585c] ;  /* 0x00585c0001087983 */ /* 0x000ea80000300800 */
[----:B------:R1:W-:Y:S01]  /*d3700*/  LDGSTS.E [R0+0x20700], desc[UR8][R2.64], P0 ;  /* 0x2070000002007fae */ /* 0x0003e20008121848 */
[----:B------:R-:W-:-:S03]  /*d3710*/  IADD3.X R17, R17, UR7, RZ, P2, !PT ;  /* 0x0000000711117c10 */ /* 0x000fc600097fe4ff */
[----:B-1----:R-:W2:Y:S01]  /*d3720*/  LDL.LU R14, [R1+0x5850] ;  /* 0x00585000010e7983 */ /* 0x002ea20000300800 */
[----:B------:R-:W-:Y:S01]  /*d3730*/  IADD3 R11, P3, R11, UR15, RZ ;  /* 0x0000000f0b0b7c10 */ /* 0x000fe2000ff7e0ff */
[----:B------:R-:W-:Y:S01]  /*d3740*/  IMAD.MOV.U32 R3, RZ, RZ, R17 ;  /* 0x000000ffff037224 */ /* 0x000fe200078e0011 */
[----:B------:R-:W-:-:S03]  /*d3750*/  IADD3 R4, P2, R4, UR15, RZ ;  /* 0x0000000f04047c10 */ /* 0x000fc6000ff5e0ff */
[----:B------:R-:W-:Y:S01]  /*d3760*/  STL [R1+0x5834], R11 ;  /* 0x0058340b01007387 */ /* 0x000fe20000100800 */
[----:B------:R-:W-:-:S03]  /*d3770*/  MOV R2, R9 ;  /* 0x0000000900027202 */ /* 0x000fc60000000f00 */
[----:B------:R1:W-:Y:S04]  /*d3780*/  STL [R1+0x5720], R17 ;  /* 0x0057201101007387 */ /* 0x0003e80000100800 */
[----:B------:R-:W2:Y:S04]  /*d3790*/  LDL.LU R12, [R1+0x5864] ;  /* 0x00586400010c7983 */ /* 0x000ea80000300800 */
[----:B------:R-:W2:Y:S04]  /*d37a0*/  LDL.LU R19, [R1+0x5858] ;  /* 0x0058580001137983 */ /* 0x000ea80000300800 */
[----:B------:R-:W-:Y:S04]  /*d37b0*/  STL [R1+0x583c], R4 ;  /* 0x00583c0401007387 */ /* 0x000fe80000100800 */
[----:B------:R1:W-:Y:S01]  /*d37c0*/  LDGSTS.E [R0+0x20780], desc[UR8][R2.64], P0 ;  /* 0x2078000002007fae */ /* 0x0003e20008121848 */
[----:B---3--:R-:W-:-:S05]  /*d37d0*/  IADD3.X R16, R16, UR7, RZ, P3, !PT ;  /* 0x0000000710107c10 */ /* 0x008fca0009ffe4ff */
[----:B------:R3:W-:Y:S01]  /*d37e0*/  STL [R1+0x5830], R16 ;  /* 0x0058301001007387 */ /* 0x0007e20000100800 */
[----:B----4-:R-:W-:-:S03]  /*d37f0*/  IADD3 R5, P0, R5, UR15, RZ ;  /* 0x0000000f05057c10 */ /* 0x010fc6000ff1e0ff */
[----:B------:R-:W4:Y:S04]  /*d3800*/  LDL.LU R9, [R1+0x586c] ;  /* 0x00586c0001097983 */ /* 0x000f280000300800 */
[----:B-1----:R-:W4:Y:S01]  /*d3810*/  LDL.LU R17, [R1+0x5860] ;  /* 0x0058600001117983 */ /* 0x002f220000300800 */
[----:B------:R-:W-:-:S03]  /*d3820*/  IMAD.MOV.U32 R2, RZ, RZ, R11 ;  /* 0x000000ffff027224 */ /* 0x000fc600078e000b */
[----:B------:R-:W-:Y:S01]  /*d3830*/  STL [R1+0x5844], R5 ;  /* 0x0058440501007387 */ /* 0x000fe20000100800 */
[----:B------:R-:W-:Y:S01]  /*d3840*/  IMAD.MOV.U32 R3, RZ, RZ, R16 ;  /* 0x000000ffff037224 */ /* 0x000fe200078e0010 */
[----:B--2---:R-:W-:-:S05]  /*d3850*/  IADD3.X R13, R13, UR7, RZ, P2, !PT ;  /* 0x000000070d0d7c10 */ /* 0x004fca00097fe4ff */
[----:B------:R1:W-:Y:S04]  /*d3860*/  STL [R1+0x5838], R13 ;  /* 0x0058380d01007387 */ /* 0x0003e80000100800 */
[----:B------:R-:W2:Y:S04]  /*d3870*/  LDL.LU R11, [R1+0x5868] ;  /* 0x00586800010b7983 */ /* 0x000ea80000300800 */
[----:B---3--:R-:W3:Y:S01]  /*d3880*/  LDL.LU R16, [R1+0x5874] ;  /* 0x0058740001107983 */ /* 0x008ee20000300800 */
[----:B------:R-:W-:Y:S01]  /*d3890*/  UISETP.GT.AND UP1, UPT, UR17, 0x44, UPT ;  /* 0x000000441100788c */ /* 0x000fe2000bf24270 */
[----:B------:R-:W-:-:S02]  /*d38a0*/  IADD3 R15, P2, R15, UR15, RZ ;  /* 0x0000000f0f0f7c10 */ /* 0x000fc4000ff5e0ff */
[----:B------:R-:W3:Y:S01]  /*d38b0*/  LDL.LU R18, [R1+0x5870] ;  /* 0x0058700001127983 */ /* 0x000ee20000300800 */
        /* <DEDUP_REMOVED lines=8> */
[----:B------:R-:W-:Y:S01]  /*d3940*/  IADD3.X R7, R7, UR7, RZ, P0, !PT ;  /* 0x0000000707077c10 */ /* 0x000fe200087fe4ff */
[----:B-1----:R-:W-:-:S04]  /*d3950*/  IMAD.MOV.U32 R2, RZ, RZ, R5 ;  /* 0x000000ffff027224 */ /* 0x002fc800078e0005 */
[----:B------:R-:W-:Y:S01]  /*d3960*/  IMAD.MOV.U32 R3, RZ, RZ, R7 ;  /* 0x000000ffff037224 */ /* 0x000fe200078e0007 */
[----:B------:R-:W-:Y:S01]  /*d3970*/  IADD3.X R20, R20, UR7, RZ, P2, !PT ;  /* 0x0000000714147c10 */ /* 0x000fe200097fe4ff */
[----:B------:R1:W-:Y:S01]  /*d3980*/  STL [R1+0x5840], R7 ;  /* 0x0058400701007387 */ /* 0x0003e20000100800 */
[----:B------:R-:W-:-:S03]  /*d3990*/  IADD3 R10, P0, R10, UR15, RZ ;  /* 0x0000000f0a0a7c10 */ /* 0x000fc6000ff1e0ff */
[----:B------:R-:W3:Y:S04]  /*d39a0*/  LDL.LU R4, [R1+0x587c] ;  /* 0x00587c0001047983 */ /* 0x000ee80000300800 */
[----:B------:R1:W-:Y:S04]  /*d39b0*/  LDGSTS.E [R0+0x22100], desc[UR8][R2.64], P1 ;  /* 0x2210000002007fae */ /* 0x0003e80008921848 */
[----:B------:R-:W3:Y:S04]  /*d39c0*/  LDL.LU R13, [R1+0x5878] ;  /* 0x00587800010d7983 */ /* 0x000ee80000300800 */
[----:B------:R-:W-:Y:S01]  /*d39d0*/  STL [R1+0x5854], R10 ;  /* 0x0058540a01007387 */ /* 0x000fe20000100800 */
[----:B-1----:R-:W-:Y:S01]  /*d39e0*/  MOV R2, R15 ;  /* 0x0000000f00027202 */ /* 0x002fe20000000f00 */
[----:B------:R-:W-:-:S02]  /*d39f0*/  IMAD.MOV.U32 R3, RZ, RZ, R20 ;  /* 0x000000ffff037224 */ /* 0x000fc400078e0014 */
[----:B------:R-:W-:Y:S04]  /*d3a00*/  STL [R1+0x5848], R20 ;  /* 0x0058481401007387 */ /* 0x000fe80000100800 */
[----:B------:R-:W3:Y:S04]  /*d3a10*/  LDL.LU R5, [R1+0x5884] ;  /* 0x0058840001057983 */ /* 0x000ee80000300800 */
[----:B------:R1:W-:Y:S04]  /*d3a20*/  LDGSTS.E [R0+0x22180], desc[UR8][R2.64], P1 ;  /* 0x2218000002007fae */ /* 0x0003e80008921848 */
[----:B------:R-:W3:Y:S04]  /*d3a30*/  LDL.LU R7, [R1+0x588c] ;  /* 0x00588c0001077983 */ /* 0x000ee80000300800 */
[----:B------:R-:W3:Y:S01]  /*d3a40*/  LDL.LU R15, [R1+0x5880] ;  /* 0x00588000010f7983 */ /* 0x000ee20000300800 */
[----:B-1----:R-:W-:Y:S01]  /*d3a50*/  IMAD.MOV.U32 R2, RZ, RZ, R10 ;  /* 0x000000ffff027224 */ /* 0x002fe200078e000a */
[----:B------:R-:W-:-:S02]  /*d3a60*/  IADD3 R8, P2, R8, UR15, RZ ;  /* 0x0000000f08087c10 */ /* 0x000fc4000ff5e0ff */
[----:B------:R-:W-:-:S03]  /*d3a70*/  IADD3.X R14, R14, UR7, RZ, P0, !PT ;  /* 0x000000070e0e7c10 */ /* 0x000fc600087fe4ff */
[----:B------:R-:W-:Y:S02]  /*d3a80*/  STL [R1+0x585c], R8 ;  /* 0x00585c0801007387 */ /* 0x000fe40000100800 */
[----:B------:R-:W-:Y:S02]  /*d3a90*/  IMAD.MOV.U32 R3, RZ, RZ, R14 ;  /* 0x000000ffff037224 */ /* 0x000fe400078e000e */
[----:B------:R1:W-:Y:S04]  /*d3aa0*/  STL [R1+0x5850], R14 ;  /* 0x0058500e01007387 */ /* 0x0003e80000100800 */
[----:B------:R1:W-:Y:S04]  /*d3ab0*/  LDGSTS.E [R0+0x22200], desc[UR8][R2.64], P1 ;  /* 0x2220000002007fae */ /* 0x0003e80008921848 */
[----:B-1----:R-:W3:Y:S01]  /*d3ac0*/  LDL.LU R14, [R1+0x5888] ;  /* 0x00588800010e7983 */ /* 0x002ee20000300800 */
[----:B------:R-:W-:-:S02]  /*d3ad0*/  IADD3 R12, P0, R12, UR15, RZ ;  /* 0x0000000f0c0c7c10 */ /* 0x000fc4000ff1e0ff */
[----:B------:R-:W-:-:S03]  /*d3ae0*/  IADD3.X R19, R19, UR7, RZ, P2, !PT ;  /* 0x0000000713137c10 */ /* 0x000fc600097fe4ff */
[----:B------:R-:W-:Y:S01]  /*d3af0*/  STL [R1+0x5864], R12 ;  /* 0x0058640c01007387 */ /* 0x000fe20000100800 */
[----:B------:R-:W-:Y:S01]  /*d3b00*/  MOV R2, R8 ;  /* 0x0000000800027202 */ /* 0x000fe20000000f00 */
[----:B------:R-:W-:Y:S02]  /*d3b10*/  IMAD.MOV.U32 R3, RZ, RZ, R19 ;  /* 0x000000ffff037224 */ /* 0x000fe400078e0013 */
[----:B------:R-:W-:Y:S04]  /*d3b20*/  STL [R1+0x5858], R19 ;  /* 0x0058581301007387 */ /* 0x000fe80000100800 */
[----:B------:R-:W3:Y:S04]  /*d3b30*/  LDL.LU R10, [R1+0x5894] ;  /* 0x00589400010a7983 */ /* 0x000ee80000300800 */
[----:B------:R-:W3:Y:S04]  /*d3b40*/  LDL.LU R8, [R1+0x589c] ;  /* 0x00589c0001087983 */ /* 0x000ee80000300800 */
[----:B------:R1:W-:Y:S01]  /*d3b50*/  LDGSTS.E [R0+0x22280], desc[UR8][R2.64], P1 ;  /* 0x2228000002007fae */ /* 0x0003e20008921848 */
[----:B----4-:R-:W-:-:S02]  /*d3b60*/  IADD3 R9, P2, R9, UR15, RZ ;  /* 0x0000000f09097c10 */ /* 0x010fc4000ff5e0ff */
[----:B------:R-:W-:-:S03]  /*d3b70*/  IADD3.X R17, R17, UR7, RZ, P0, !PT ;  /* 0x0000000711117c10 */ /* 0x000fc600087fe4ff */
[----:B------:R-:W-:Y:S04]  /*d3b80*/  STL [R1+0x586c], R9 ;  /* 0x00586c0901007387 */ /* 0x000fe80000100800 */
[----:B------:R4:W-:Y:S01]  /*d3b90*/  STL [R1+0x5860], R17 ;  /* 0x0058601101007387 */ /* 0x0009e20000100800 */
[----:B-1----:R-:W-:Y:S02]  /*d3ba0*/  IMAD.MOV.U32 R3, RZ, RZ, R17 ;  /* 0x000000ffff037224 */ /* 0x002fe400078e0011 */
[----:B------:R-:W-:-:S05]  /*d3bb0*/  IMAD.MOV.U32 R2, RZ, RZ, R12 ;  /* 0x000000ffff027224 */ /* 0x000fca00078e000c */
[----:B------:R1:W-:Y:S04]  /*d3bc0*/  LDGSTS.E [R0+0x22300], desc[UR8][R2.64], P1 ;  /* 0x2230000002007fae */ /* 0x0003e80008921848 */
[----:B----4-:R-:W4:Y:S01]  /*d3bd0*/  LDL.LU R17, [R1+0x5890] ;  /* 0x0058900001117983 */ /* 0x010f220000300800 */
[----:B--2---:R-:W-:Y:S02]  /*d3be0*/  IADD3.X R11, R11, UR7, RZ, P2, !PT ;  /* 0x000000070b0b7c10 */ /* 0x004fe400097fe4ff */
[----:B---3--:R-:W-:-:S03]  /*d3bf0*/  IADD3 R16, P0, R16, UR15, RZ ;  /* 0x0000000f10107c10 */ /* 0x008fc6000ff1e0ff */
[----:B-1----:R-:W-:Y:S02]  /*d3c00*/  IMAD.MOV.U32 R3, RZ, RZ, R11 ;  /* 0x000000ffff037224 */ /* 0x002fe400078e000b */
[----:B------:R-:W-:Y:S04]  /*d3c10*/  STL [R1+0x5874], R16 ;  /* 0x0058741001007387 */ /* 0x000fe80000100800 */
[----:B------:R1:W-:Y:S04]  /*d3c20*/  STL [R1+0x5868], R11 ;  /* 0x0058680b01007387 */ /* 0x0003e80000100800 */
[----:B------:R-:W2:Y:S04]  /*d3c30*/  LDL.LU R12, [R1+0x58a4] ;  /* 0x0058a400010c7983 */ /* 0x000ea80000300800 */
[----:B-1----:R-:W3:Y:S01]  /*d3c40*/  LDL.LU R11, [R1+0x5898] ;  /* 0x00589800010b7983 */ /* 0x002ee20000300800 */
        /* <DEDUP_REMOVED lines=10> */
[----:B------:R-:W3:Y:S01]  /*d3cf0*/  LDL.LU R9, [R1+0x58ac] ;  /* 0x0058ac0001097983 */ /* 0x000ee20000300800 */
[----:B-1----:R-:W-:-:S03]  /*d3d00*/  MOV R2, R4 ;  /* 0x0000000400027202 */ /* 0x002fc60000000f00 */
[----:B------:R-:W3:Y:S01]  /*d3d10*/  LDL.LU R18, [R1+0x58a0] ;  /* 0x0058a00001127983 */ /* 0x000ee20000300800 */
[----:B------:R-:W-:Y:S01]  /*d3d20*/  IADD3 R5, P0, R5, UR15, RZ ;  /* 0x0000000f05057c10 */ /* 0x000fe2000ff1e0ff */
[----:B------:R-:W-:-:S04]  /*d3d30*/  IMAD.MOV.U32 R3, RZ, RZ, R13 ;  /* 0x000000ffff037224 */ /* 0x000fc800078e000d */
[----:B------:R-:W-:Y:S01]  /*d3d40*/  STL [R1+0x5884], R5 ;  /* 0x0058840501007387 */ /* 0x000fe20000100800 */
[----:B------:R-:W-:-:S03]  /*d3d50*/  IADD3 R7, P2, R7, UR15, RZ ;  /* 0x0000000f07077c10 */ /* 0x000fc6000ff5e0ff */
[----:B------:R1:W-:Y:S01]  /*d3d60*/  STL [R1+0x5878], R13 ;  /* 0x0058780d01007387 */ /* 0x0003e20000100800 */
[----:B------:R-:W-:-:S03]  /*d3d70*/  IADD3.X R15, R15, UR7, RZ, P0, !PT ;  /* 0x000000070f0f7c10 */ /* 0x000fc600087fe4ff */
[----:B------:R-:W3:Y:S04]  /*d3d80*/  LDL.LU R16, [R1+0x58a8] ;  /* 0x0058a80001107983 */ /* 0x000ee80000300800 */
[----:B------:R-:W-:Y:S04]  /*d3d90*/  STL [R1+0x588c], R7 ;  /* 0x00588c0701007387 */ /* 0x000fe80000100800 */
[----:B------:R1:W-:Y:S04]  /*d3da0*/  STL [R1+0x5880], R15 ;  /* 0x0058800f01007387 */ /* 0x0003e80000100800 */
[----:B-1----:R-:W3:Y:S04]  /*d3db0*/  LDL.LU R13, [R1+0x58b4] ;  /* 0x0058b400010d7983 */ /* 0x002ee80000300800 */
[----:B------:R1:W-:Y:S04]  /*d3dc0*/  LDGSTS.E [R0+0x22480], desc[UR8][R2.64], P1 ;  /* 0x2248000002007fae */ /* 0x0003e80008921848 */
[----:B------:R-:W3:Y:S01]  /*d3dd0*/  LDL.LU R4, [R1+0x58bc] ;  /* 0x0058bc0001047983 */ /* 0x000ee20000300800 */
[----:B-1----:R-:W-:-:S02]  /*d3de0*/  IMAD.MOV.U32 R2, RZ, RZ, R5 ;  /* 0x000000ffff027224 */ /* 0x002fc400078e0005 */
[----:B------:R-:W-:-:S05]  /*d3df0*/  IMAD.MOV.U32 R3, RZ, RZ, R15 ;  /* 0x000000ffff037224 */ /* 0x000fca00078e000f */
[----:B------:R1:W-:Y:S02]  /*d3e00*/  LDGSTS.E [R0+0x22500], desc[UR8][R2.64], P1 ;  /* 0x2250000002007fae */ /* 0x0003e40008921848 */
[----:B-1----:R-:W-:Y:S02]  /*d3e10*/  MOV R2, R7 ;  /* 0x0000000700027202 */ /* 0x002fe40000000f00 */
[----:B------:R-:W-:-:S05]  /*d3e20*/  IADD3.X R14, R14, UR7, RZ, P2, !PT ;  /* 0x000000070e0e7c10 */ /* 0x000fca00097fe4ff */
[----:B------:R-:W-:-:S05]  /*d3e30*/  IMAD.MOV.U32 R3, RZ, RZ, R14 ;  /* 0x000000ffff037224 */ /* 0x000fca00078e000e */
[----:B------:R1:W-:Y:S01]  /*d3e40*/  LDGSTS.E [R0+0x22580], desc[UR8][R2.64], P1 ;  /* 0x2258000002007fae */ /* 0x0003e20008921848 */
[----:B------:R-:W-:Y:S02]  /*d3e50*/  IADD3 R10, P0, R10, UR15, RZ ;  /* 0x0000000f0a0a7c10 */ /* 0x000fe4000ff1e0ff */
[----:B------:R-:W-:-:S03]  /*d3e60*/  IADD3 R8, P2, R8, UR15, RZ ;  /* 0x0000000f08087c10 */ /* 0x000fc6000ff5e0ff */
[----:B------:R-:W-:Y:S04]  /*d3e70*/  STL [R1+0x5894], R10 ;  /* 0x0058940a01007387 */ /* 0x000fe80000100800 */
[----:B------:R4:W-:Y:S04]  /*d3e80*/  STL [R1+0x5888], R14 ;  /* 0x0058880e01007387 */ /* 0x0009e80000100800 */
[----:B------:R-:W3:Y:S04]  /*d3e90*/  LDL.LU R15, [R1+0x58b0] ;  /* 0x0058b000010f7983 */ /* 0x000ee80000300800 */
[----:B------:R-:W3:Y:S04]  /*d3ea0*/  LDL.LU R5, [R1+0x58c4] ;  /* 0x0058c40001057983 */ /* 0x000ee80000300800 */
[----:B------:R-:W-:Y:S01]  /*d3eb0*/  STL [R1+0x589c], R8 ;  /* 0x00589c0801007387 */ /* 0x000fe20000100800 */
[----:B-1----:R-:W-:Y:S01]  /*d3ec0*/  IMAD.MOV.U32 R2, RZ, RZ, R10 ;  /* 0x000000ffff027224 */ /* 0x002fe200078e000a */
[----:B----4-:R-:W-:-:S05]  /*d3ed0*/  IADD3.X R17, R17, UR7, RZ, P0, !PT ;  /* 0x0000000711117c10 */ /* 0x010fca00087fe4ff */
[----:B------:R1:W-:Y:S04]  /*d3ee0*/  STL [R1+0x5890], R17 ;  /* 0x0058901101007387 */ /* 0x0003e80000100800 */
[----:B------:R-:W4:Y:S04]  /*d3ef0*/  LDL.LU R14, [R1+0x58b8] ;  /* 0x0058b800010e7983 */ /* 0x000f280000300800 */
[----:B------:R-:W4:Y:S01]  /*d3f00*/  LDL.LU R7, [R1+0x58cc] ;  /* 0x0058cc0001077983 */ /* 0x000f220000300800 */
[----:B--2---:R-:W-:Y:S02]  /*d3f10*/  IADD3 R12, P0, R12, UR15, RZ ;  /* 0x0000000f0c0c7c10 */ /* 0x004fe4000ff1e0ff */
[----:B---3--:R-:W-:-:S03]  /*d3f20*/  IADD3.X R11, R11, UR7, RZ, P2, !PT ;  /* 0x000000070b0b7c10 */ /* 0x008fc600097fe4ff */
[----:B------:R-:W-:Y:S04]  /*d3f30*/  STL [R1+0x58a4], R12 ;  /* 0x0058a40c01007387 */ /* 0x000fe80000100800 */
[----:B------:R2:W-:Y:S04]  /*d3f40*/  STL [R1+0x5898], R11 ;  /* 0x0058980b01007387 */ /* 0x0005e80000100800 */
[----:B------:R-:W3:Y:S01]  /*d3f50*/  LDL.LU R10, [R1+0x58c0] ;  /* 0x0058c000010a7983 */ /* 0x000ee20000300800 */
[----:B------:R-:W-:-:S03]  /*d3f60*/  IMAD.MOV.U32 R3, RZ, RZ, R17 ;  /* 0x000000ffff037224 */ /* 0x000fc600078e0011 */
[----:B-1----:R-:W3:Y:S04]  /*d3f70*/  LDL.LU R17, [R1+0x58d4] ;  /* 0x0058d40001117983 */ /* 0x002ee80000300800 */
[----:B------:R1:W-:Y:S01]  /*d3f80*/  LDGSTS.E [R0+0x22600], desc[UR8][R2.64], P1 ;  /* 0x2260000002007fae */ /* 0x0003e20008921848 */
[----:B------:R-:W-:Y:S01]  /*d3f90*/  UISETP.GT.AND UP1, UPT, UR17, 0x48, UPT ;  /* 0x000000481100788c */ /* 0x000fe2000bf24270 */
[----:B-1----:R-:W-:Y:S01]  /*d3fa0*/  MOV R2, R8 ;  /* 0x0000000800027202 */ /* 0x002fe20000000f00 */
[----:B------:R-:W-:Y:S01]  /*d3fb0*/  IMAD.MOV.U32 R3, RZ, RZ, R11 ;  /* 0x000000ffff037224 */ /* 0x000fe200078e000b */
[----:B------:R-:W3:Y:S04]  /*d3fc0*/  LDL.LU R8, [R1+0x58c8] ;  /* 0x0058c80001087983 */ /* 0x000ee80000300800 */
[----:B------:R1:W-:Y:S01]  /*d3fd0*/  LDGSTS.E [R0+0x22680], desc[UR8][R2.64], P1 ;  /* 0x2268000002007fae */ /* 0x0003e20008921848 */
[----:B------:R-:W-:Y:S01]  /*d3fe0*/  USEL UR14, URZ, 0x4, !UP1 ;  /* 0x000000043f0e7887 */ /* 0x000fe2000c800000 */
[----:B-1----:R-:W-:Y:S01]  /*d3ff0*/  IMAD.MOV.U32 R2, RZ, RZ, R12 ;  /* 0x000000ffff027224 */ /* 0x002fe200078e000c */
[----:B------:R-:W-:-:S02]  /*d4000*/  IADD3 R9, P2, R9, UR15, RZ ;  /* 0x0000000f09097c10 */ /* 0x000fc4000ff5e0ff */
[----:B------:R-:W-:-:S03]  /*d4010*/  IADD3.X R18, R18, UR7, RZ, P0, !PT ;  /* 0x0000000712127c10 */ /* 0x000fc600087fe4ff */
[----:B------:R1:W-:Y:S02]  /*d4020*/  STL [R1+0x58ac], R9 ;  /* 0x0058ac0901007387 */ /* 0x0003e40000100800 */
[----:B------:R-:W-:Y:S02]  /*d4030*/  IMAD.MOV.U32 R3, RZ, RZ, R18 ;  /* 0x000000ffff037224 */ /* 0x000fe400078e0012 */
[----:B------:R-:W-:Y:S04]  /*d4040*/  STL [R1+0x58a0], R18 ;  /* 0x0058a01201007387 */ /* 0x000fe80000100800 */
[----:B--2---:R-:W2:Y:S04]  /*d4050*/  LDL.LU R11, [R1+0x58dc] ;  /* 0x0058dc00010b7983 */ /* 0x004ea80000300800 */
[----:B------:R-:W2:Y:S01]  /*d4060*/  LDL.LU R20, [R1+0x58d0] ;  /* 0x0058d00001147983 */ /* 0x000ea20000300800 */
[----:B------:R-:W-:-:S03]  /*d4070*/  IADD3.X R16, R16, UR7, RZ, P2, !PT ;  /* 0x0000000710107c10 */ /* 0x000fc600097fe4ff */
[----:B------:R1:W-:Y:S01]  /*d4080*/  LDGSTS.E [R0+0x22700], desc[UR8][R2.64], P1 ;  /* 0x2270000002007fae */ /* 0x0003e20008921848 */
[----:B------:R-:W-:Y:S01]  /*d4090*/  USEL UR14, UR14, URZ, !UP0 ;  /* 0x0000003f0e0e7287 */ /* 0x000fe2000c000000 */
[----:B------:R-:W-:Y:S02]  /*d40a0*/  IADD3 R13, P3, R13, UR15, RZ ;  /* 0x0000000f0d0d7c10 */ /* 0x000fe4000ff7e0ff */
[----:B-1----:R-:W-:Y:S01]  /*d40b0*/  MOV R2, R9 ;  /* 0x0000000900027202 */ /* 0x002fe20000000f00 */
[----:B------:R-:W-:Y:S02]  /*d40c0*/  IMAD.MOV.U32 R3, RZ, RZ, R16 ;  /* 0x000000ffff037224 */ /* 0x000fe400078e0010 */
[----:B------:R-:W-:Y:S01]  /*d40d0*/  STL [R1+0x58b4], R13 ;  /* 0x0058b40d01007387 */ /* 0x000fe20000100800 */
[----:B------:R-:W-:-:S03]  /*d40e0*/  IADD3 R4, P2, R4, UR15, RZ ;  /* 0x0000000f04047c10 */ /* 0x000fc6000ff5e0ff */
[----:B------:R-:W-:Y:S04]  /*d40f0*/  STL [R1+0x58a8], R16 ;  /* 0x0058a81001007387 */ /* 0x000fe80000100800 */
[----:B------:R-:W2:Y:S04]  /*d4100*/  LDL.LU R12, [R1+0x58e4] ;  /* 0x0058e400010c7983 */ /* 0x000ea80000300800 */
[----:B------:R-:W2:Y:S04]  /*d4110*/  LDL.LU R19, [R1+0x58d8] ;  /* 0x0058d80001137983 */ /* 0x000ea80000300800 */
[----:B------:R1:W-:Y:S01]  /*d4120*/  LDGSTS.E [R0+0x22780], desc[UR8][R2.64], P1 ;  /* 0x2278000002007fae */ /* 0x0003e20008921848 */
[----:B------:R-:W-:-:S03]  /*d4130*/  ISETP.NE.U32.AND P0, PT, RZ, UR14, PT ;  /* 0x0000000eff007c0c */ /* 0x000fc6000bf05070 */
[----:B------:R-:W-:Y:S01]  /*d4140*/  STL [R1+0x58bc], R4 ;  /* 0x0058bc0401007387 */ /* 0x000fe20000100800 */
[----:B-1----:R-:W-:Y:S01]  /*d4150*/  IMAD.MOV.U32 R2, RZ, RZ, R13 ;  /* 0x000000ffff027224 */ /* 0x002fe200078e000d */
[----:B------:R-:W-:Y:S02]  /*d4160*/  IADD3.X R15, R15, UR7, RZ, P3, !PT ;  /* 0x000000070f0f7c10 */ /* 0x000fe40009ffe4ff */
[----:B------:R-:W-:-:S03]  /*d4170*/  IADD3 R5, P1, R5, UR15, RZ ;  /* 0x0000000f05057c10 */ /* 0x000fc6000ff3e0ff */
[----:B------:R1:W-:Y:S01]  /*d4180*/  STL [R1+0x58b0], R15 ;  /* 0x0058b00f01007387 */ /* 0x0003e20000100800 */
[----:B------:R-:W-:-:S03]  /*d4190*/  IMAD.MOV.U32 R3, RZ, RZ, R15 ;  /* 0x000000ffff037224 */ /* 0x000fc600078e000f */
[----:B------:R-:W2:Y:S04]  /*d41a0*/  LDL.LU R9, [R1+0x58ec] ;  /* 0x0058ec0001097983 */ /* 0x000ea80000300800 */
[----:B------:R4:W-:Y:S04]  /*d41b0*/  LDGSTS.E [R0+0x24000], desc[UR8][R2.64], P0 ;  /* 0x2400000002007fae */ /* 0x0009e80008121848 */
[----:B-1----:R-:W2:Y:S04]  /*d41c0*/  LDL.LU R15, [R1+0x58e0] ;  /* 0x0058e000010f7983 */ /* 0x002ea80000300800 */
[----:B------:R-:W-:Y:S01]  /*d41d0*/  STL [R1+0x58c4], R5 ;  /* 0x0058c40501007387 */ /* 0x000fe20000100800 */
[----:B----4-:R-:W-:-:S05]  /*d41e0*/  IADD3.X R14, R14, UR7, RZ, P2, !PT ;  /* 0x000000070e0e7c10 */ /* 0x010fca00097fe4ff */
[----:B------:R1:W-:Y:S04]  /*d41f0*/  STL [R1+0x58b8], R14 ;  /* 0x0058b80e01007387 */ /* 0x0003e80000100800 */
[----:B------:R-:W4:Y:S01]  /*d4200*/  LDL.LU R16, [R1+0x58e8] ;  /* 0x0058e80001107983 */ /* 0x000f220000300800 */
[----:B------:R-:W-:-:S03]  /*d4210*/  IADD3 R7, P2, R7, UR15, RZ ;  /* 0x0000000f07077c10 */ /* 0x000fc6000ff5e0ff */
[----:B------:R-:W4:Y:S01]  /*d4220*/  LDL.LU R13, [R1+0x58f4] ;  /* 0x0058f400010d7983 */ /* 0x000f220000300800 */
[----:B------:R-:W-:-:S03]  /*d4230*/  MOV R2, R4 ;  /* 0x0000000400027202 */ /* 0x000fc60000000f00 */
[----:B------:R-:W4:Y:S04]  /*d4240*/  LDL.LU R18, [R1+0x58f0] ;  /* 0x0058f00001127983 */ /* 0x000f280000300800 */
[----:B------:R-:W-:Y:S01]  /*d4250*/  STL [R1+0x58cc], R7 ;  /* 0x0058cc0701007387 */ /* 0x000fe20000100800 */
[----:B---3--:R-:W-:-:S05]  /*d4260*/  IADD3.X R10, R10, UR7, RZ, P1, !PT ;  /* 0x000000070a0a7c10 */ /* 0x008fca0008ffe4ff */
[----:B------:R3:W-:Y:S04]  /*d4270*/  STL [R1+0x58c0], R10 ;  /* 0x0058c00a01007387 */ /* 0x0007e80000100800 */
[----:B------:R-:W4:Y:S01]  /*d4280*/  LDL.LU R4, [R1+0x58fc] ;  /* 0x0058fc0001047983 */ /* 0x000f220000300800 */
[----:B------:R-:W-:Y:S01]  /*d4290*/  IMAD.MOV.U32 R3, RZ, RZ, R14 ;  /* 0x000000ffff037224 */ /* 0x000fe200078e000e */
[----:B------:R-:W-:Y:S02]  /*d42a0*/  IADD3 R17, P1, R17, UR15, RZ ;  /* 0x0000000f11117c10 */ /* 0x000fe4000ff3e0ff */
[----:B-1----:R-:W4:Y:S04]  /*d42b0*/  LDL.LU R14, [R1+0x58f8] ;  /* 0x0058f800010e7983 */ /* 0x002f280000300800 */
[----:B------:R1:W-:Y:S01]  /*d42c0*/  LDGSTS.E [R0+0x24080], desc[UR8][R2.64], P0 ;  /* 0x2408000002007fae */ /* 0x0003e20008121848 */
[----:B------:R-:W-:-:S03]  /*d42d0*/  IADD3.X R8, R8, UR7, RZ, P2, !PT ;  /* 0x0000000708087c10 */ /* 0x000fc600097fe4ff */
[----:B------:R-:W-:Y:S01]  /*d42e0*/  STL [R1+0x58d4], R17 ;  /* 0x0058d41101007387 */ /* 0x000fe20000100800 */
[----:B-1----:R-:W-:Y:S02]  /*d42f0*/  IMAD.MOV.U32 R2, RZ, RZ, R5 ;  /* 0x000000ffff027224 */ /* 0x002fe400078e0005 */
[----:B------:R-:W-:Y:S01]  /*d4300*/  IMAD.MOV.U32 R3, RZ, RZ, R10 ;  /* 0x000000ffff037224 */ /* 0x000fe200078e000a */
[----:B------:R1:W-:Y:S04]  /*d4310*/  STL [R1+0x58c8], R8 ;  /* 0x0058c80801007387 */ /* 0x0003e80000100800 */
[----:B------:R-:W4:Y:S04]  /*d4320*/  LDL.LU R5, [R1+0x5904] ;  /* 0x0059040001057983 */ /* 0x000f280000300800 */
[----:B------:R1:W-:Y:S04]  /*d4330*/  LDGSTS.E [R0+0x24100], desc[UR8][R2.64], P0 ;  /* 0x2410000002007fae */ /* 0x0003e80008121848 */
[----:B---3--:R-:W3:Y:S01]  /*d4340*/  LDL.LU R10, [R1+0x590c] ;  /* 0x00590c00010a7983 */ /* 0x008ee20000300800 */
[----:B-1----:R-:W-:Y:S01]  /*d4350*/  MOV R2, R7 ;  /* 0x0000000700027202 */ /* 0x002fe20000000f00 */
[----:B------:R-:W-:-:S02]  /*d4360*/  IMAD.MOV.U32 R3, RZ, RZ, R8 ;  /* 0x000000ffff037224 */ /* 0x000fc400078e0008 */
[----:B------:R-:W3:Y:S04]  /*d4370*/  LDL.LU R8, [R1+0x5900] ;  /* 0x0059000001087983 */ /* 0x000ee80000300800 */
[----:B------:R1:W-:Y:S01]  /*d4380*/  LDGSTS.E [R0+0x24180], desc[UR8][R2.64], P0 ;  /* 0x2418000002007fae */ /* 0x0003e20008121848 */
[----:B--2---:R-:W-:Y:S02]  /*d4390*/  IADD3 R11, P2, R11, UR15, RZ ;  /* 0x0000000f0b0b7c10 */ /* 0x004fe4000ff5e0ff */
[----:B------:R-:W-:-:S03]  /*d43a0*/  IADD3.X R20, R20, UR7, RZ, P1, !PT ;  /* 0x0000000714147c10 */ /* 0x000fc60008ffe4ff */
[----:B------:R2:W-:Y:S01]  /*d43b0*/  STL [R1+0x58dc], R11 ;  /* 0x0058dc0b01007387 */ /* 0x0005e20000100800 */
[----:B-1----:R-:W-:Y:S02]  /*d43c0*/  IMAD.MOV.U32 R2, RZ, RZ, R17 ;  /* 0x000000ffff027224 */ /* 0x002fe400078e0011 */
[----:B------:R-:W-:Y:S01]  /*d43d0*/  IMAD.MOV.U32 R3, RZ, RZ, R20 ;  /* 0x000000ffff037224 */ /* 0x000fe200078e0014 */
[----:B------:R-:W-:Y:S04]  /*d43e0*/  STL [R1+0x58d0], R20 ;  /* 0x0058d01401007387 */ /* 0x000fe80000100800 */
[----:B------:R-:W3:Y:S04]  /*d43f0*/  LDL.LU R7, [R1+0x5914] ;  /* 0x0059140001077983 */ /* 0x000ee80000300800 */
[----:B------:R-:W3:Y:S04]  /*d4400*/  LDL.LU R17, [R1+0x5908] ;  /* 0x0059080001117983 */ /* 0x000ee80000300800 */
[----:B------:R1:W-:Y:S01]  /*d4410*/  LDGSTS.E [R0+0x24200], desc[UR8][R2.64], P0 ;  /* 0x2420000002007fae */ /* 0x0003e20008121848 */
[----:B------:R-:W-:-:S02]  /*d4420*/  IADD3 R12, P1, R12, UR15, RZ ;  /* 0x0000000f0c0c7c10 */ /* 0x000fc4000ff3e0ff */
[----:B------:R-:W-:Y:S02]  /*d4430*/  IADD3.X R19, R19, UR7, RZ, P2, !PT ;  /* 0x0000000713137c10 */ /* 0x000fe400097fe4ff */
[----:B-1----:R-:W-:-:S03]  /*d4440*/  MOV R2, R11 ;  /* 0x0000000b00027202 */ /* 0x002fc60000000f00 */
[----:B------:R-:W-:Y:S01]  /*d4450*/  IMAD.MOV.U32 R3, RZ, RZ, R19 ;  /* 0x000000ffff037224 */ /* 0x000fe200078e0013 */
[----:B------:R-:W-:Y:S04]  /*d4460*/  STL [R1+0x58e4], R12 ;  /* 0x0058e40c01007387 */ /* 0x000fe80000100800 */
[----:B------:R-:W-:Y:S04]  /*d4470*/  STL [R1+0x58d8], R19 ;  /* 0x0058d81301007387 */ /* 0x000fe80000100800 */
[----:B--2---:R-:W2:Y:S04]  /*d4480*/  LDL.LU R11, [R1+0x591c] ;  /* 0x00591c00010b7983 */ /* 0x004ea80000300800 */
[----:B------:R1:W-:Y:S02]  /*d4490*/  LDGSTS.E [R0+0x24280], desc[UR8][R2.64], P0 ;  /* 0x2428000002007fae */ /* 0x0003e40008121848 */
[----:B-1----:R-:W-:Y:S01]  /*d44a0*/  IMAD.MOV.U32 R2, RZ, RZ, R12 ;  /* 0x000000ffff027224 */ /* 0x002fe200078e000c */
[----:B------:R-:W-:-:S02]  /*d44b0*/  IADD3 R9, P2, R9, UR15, RZ ;  /* 0x0000000f09097c10 */ /* 0x000fc4000ff5e0ff */
[----:B------:R-:W-:-:S03]  /*d44c0*/  IADD3.X R15, R15, UR7, RZ, P1, !PT ;  /* 0x000000070f0f7c10 */ /* 0x000fc60008ffe4ff */
[----:B------:R-:W-:Y:S02]  /*d44d0*/  STL [R1+0x58ec], R9 ;  /* 0x0058ec0901007387 */ /* 0x000fe40000100800 */
[----:B------:R-:W-:Y:S02]  /*d44e0*/  IMAD.MOV.U32 R3, RZ, RZ, R15 ;  /* 0x000000ffff037224 */ /* 0x000fe400078e000f */
[----:B------:R1:W-:Y:S04]  /*d44f0*/  STL [R1+0x58e0], R15 ;  /* 0x0058e00f01007387 */ /* 0x0003e80000100800 */
[----:B------:R4:W-:Y:S04]  /*d4500*/  LDGSTS.E [R0+0x24300], desc[UR8][R2.64], P0 ;  /* 0x2430000002007fae */ /* 0x0009e80008121848 */
[----:B-1----:R-:W2:Y:S01]  /*d4510*/  LDL.LU R15, [R1+0x5910] ;  /* 0x00591000010f7983 */ /* 0x002ea20000300800 */
[----:B----4-:R-:W-:-:S02]  /*d4520*/  IADD3.X R16, R16, UR7, RZ, P2, !PT ;  /* 0x0000000710107c10 */ /* 0x010fc400097fe4ff */
[----:B------:R-:W-:-:S03]  /*d4530*/  IADD3 R13, P1, R13, UR15, RZ ;  /* 0x0000000f0d0d7c10 */ /* 0x000fc6000ff3e0ff */
[----:B------:R-:W-:Y:S02]  /*d4540*/  IMAD.MOV.U32 R3, RZ, RZ, R16 ;  /* 0x000000ffff037224 */ /* 0x000fe400078e0010 */
[----:B------:R-:W-:Y:S04]  /*d4550*/  STL [R1+0x58f4], R13 ;  /* 0x0058f40d01007387 */ /* 0x000fe80000100800 */
[----:B------:R1:W-:Y:S04]  /*d4560*/  STL [R1+0x58e8], R16 ;  /* 0x0058e81001007387 */ /* 0x0003e80000100800 */
[----:B------:R-:W4:Y:S01]  /*d4570*/  LDL.LU R12, [R1+0x5924] ;  /* 0x00592400010c7983 */ /* 0x000f220000300800 */
[----:B------:R-:W-:-:S02]  /*d4580*/  IADD3.X R18, R18, UR7, RZ, P1, !PT ;  /* 0x0000000712127c10 */ /* 0x000fc40008ffe4ff */
[----:B------:R-:W-:Y:S01]  /*d4590*/  MOV R2, R9 ;  /* 0x0000000900027202 */ /* 0x000fe20000000f00 */
[----:B-1----:R-:W4:Y:S04]  /*d45a0*/  LDL.LU R16, [R1+0x5918] ;  /* 0x0059180001107983 */ /* 0x002f280000300800 */
[----:B------:R1:W-:Y:S01]  /*d45b0*/  LDGSTS.E [R0+0x24380], desc[UR8][R2.64], P0 ;  /* 0x2438000002007fae */ /* 0x0003e20008121848 */
[----:B------:R-:W-:-:S05]  /*d45c0*/  IADD3 R4, P2, R4, UR15, RZ ;  /* 0x0000000f04047c10 */ /* 0x000fca000ff5e0ff */
[----:B------:R-:W-:Y:S01]  /*d45d0*/  STL [R1+0x58fc], R4 ;  /* 0x0058fc0401007387 */ /* 0x000fe20000100800 */
[----:B-1----:R-:W-:-:S03]  /*d45e0*/  IMAD.MOV.U32 R2, RZ, RZ, R13 ;  /* 0x000000ffff027224 */ /* 0x002fc600078e000d */
[----:B------:R-:W-:Y:S04]  /*d45f0*/  STL [R1+0x58f0], R18 ;  /* 0x0058f01201007387 */ /* 0x000fe80000100800 */
[----:B------:R-:W4:Y:S04]  /*d4600*/  LDL.LU R9, [R1+0x592c] ;  /* 0x00592c0001097983 */ /* 0x000f280000300800 */
[----:B------:R-:W4:Y:S01]  /*d4610*/  LDL.LU R13, [R1+0x5920] ;  /* 0x00592000010d7983 */ /* 0x000f220000300800 */
[----:B------:R-:W-:Y:S01]  /*d4620*/  IMAD.MOV.U32 R3, RZ, RZ, R18 ;  /* 0x000000ffff037224 */ /* 0x000fe200078e0012 */
[----:B------:R-:W-:-:S04]  /*d4630*/  IADD3.X R14, R14, UR7, RZ, P2, !PT ;  /* 0x000000070e0e7c10 */ /* 0x000fc800097fe4ff */
[----:B------:R1:W-:Y:S01]  /*d4640*/  LDGSTS.E [R0+0x24400], desc[UR8][R2.64], P0 ;  /* 0x2440000002007fae */ /* 0x0003e20008121848 */
[----:B------:R-:W-:-:S05]  /*d4650*/  IADD3 R5, P1, R5, UR15, RZ ;  /* 0x0000000f05057c10 */ /* 0x000fca000ff3e0ff */
[----:B------:R-:W-:Y:S01]  /*d4660*/  STL [R1+0x5904], R5 ;  /* 0x0059040501007387 */ /* 0x000fe20000100800 */
[----:B---3--:R-:W-:-:S03]  /*d4670*/  IADD3 R10, P2, R10, UR15, RZ ;  /* 0x0000000f0a0a7c10 */ /* 0x008fc6000ff5e0ff */
[----:B------:R3:W-:Y:S01]  /*d4680*/  STL [R1+0x58f8], R14 ;  /* 0x0058f80e01007387 */ /* 0x0007e20000100800 */
[----:B-1----:R-:W-:Y:S01]  /*d4690*/  IMAD.MOV.U32 R3, RZ, RZ, R14 ;  /* 0x000000ffff037224 */ /* 0x002fe200078e000e */
[----:B------:R-:W-:-:S05]  /*d46a0*/  MOV R2, R4 ;  /* 0x0000000400027202 */ /* 0x000fca0000000f00 */
[----:B------:R1:W-:Y:S01]  /*d46b0*/  LDGSTS.E [R0+0x24480], desc[UR8][R2.64], P0 ;  /* 0x2448000002007fae */ /* 0x0003e20008121848 */
[----:B------:R-:W-:-:S03]  /*d46c0*/  IADD3.X R8, R8, UR7, RZ, P1, !PT ;  /* 0x0000000708087c10 */ /* 0x000fc60008ffe4ff */
[----:B---3--:R-:W3:Y:S04]  /*d46d0*/  LDL.LU R14, [R1+0x5928] ;  /* 0x00592800010e7983 */ /* 0x008ee80000300800 */
[----:B------:R-:W-:Y:S04]  /*d46e0*/  STL [R1+0x590c], R10 ;  /* 0x00590c0a01007387 */ /* 0x000fe80000100800 */
[----:B------:R1:W-:Y:S04]  /*d46f0*/  STL [R1+0x5900], R8 ;  /* 0x0059000801007387 */ /* 0x0003e80000100800 */
[----:B------:R-:W3:Y:S01]  /*d4700*/  LDL.LU R4, [R1+0x5934] ;  /* 0x0059340001047983 */ /* 0x000ee20000300800 */
[----:B-1----:R-:W-:-:S02]  /*d4710*/  IMAD.MOV.U32 R3, RZ, RZ, R8 ;  /* 0x000000ffff037224 */ /* 0x002fc400078e0008 */
[----:B------:R-:W-:-:S05]  /*d4720*/  IMAD.MOV.U32 R2, RZ, RZ, R5 ;  /* 0x000000ffff027224 */ /* 0x000fca00078e0005 */
[----:B------:R1:W-:Y:S01]  /*d4730*/  LDGSTS.E [R0+0x24500], desc[UR8][R2.64], P0 ;  /* 0x2450000002007fae */ /* 0x0003e20008121848 */
[----:B------:R-:W-:Y:S02]  /*d4740*/  IADD3 R7, P1, R7, UR15, RZ ;  /* 0x0000000f07077c10 */ /* 0x000fe4000ff3e0ff */
[----:B------:R-:W-:-:S03]  /*d4750*/  IADD3.X R17, R17, UR7, RZ, P2, !PT ;  /* 0x0000000711117c10 */ /* 0x000fc600097fe4ff */
[----:B------:R-:W-:Y:S04]  /*d4760*/  STL [R1+0x5914], R7 ;  /* 0x0059140701007387 */ /* 0x000fe80000100800 */
[----:B------:R2:W-:Y:S04]  /*d4770*/  STL [R1+0x5908], R17 ;  /* 0x0059081101007387 */ /* 0x0005e80000100800 */
[----:B------:R-:W3:Y:S04]  /*d4780*/  LDL.LU R19, [R1+0x5930] ;  /* 0x0059300001137983 */ /* 0x000ee80000300800 */
[----:B------:R-:W3:Y:S01]  /*d4790*/  LDL.LU R8, [R1+0x593c] ;  /* 0x00593c0001087983 */ /* 0x000ee20000300800 */
[----:B-1----:R-:W-:Y:S01]  /*d47a0*/  MOV R2, R10 ;  /* 0x0000000a00027202 */ /* 0x002fe20000000f00 */
[----:B------:R-:W-:-:S02]  /*d47b0*/  IMAD.MOV.U32 R3, RZ, RZ, R17 ;  /* 0x000000ffff037224 */ /* 0x000fc400078e0011 */
[----:B------:R-:W3:Y:S04]  /*d47c0*/  LDL.LU R5, [R1+0x5944] ;  /* 0x0059440001057983 */ /* 0x000ee80000300800 */
[----:B------:R1:W-:Y:S01]  /*d47d0*/  LDGSTS.E [R0+0x24580], desc[UR8][R2.64], P0 ;  /* 0x2458000002007fae */ /* 0x0003e20008121848 */
[----:B--2---:R-:W-:-:S05]  /*d47e0*/  IADD3 R11, P2, R11, UR15, RZ ;  /* 0x0000000f0b0b7c10 */ /* 0x004fca000ff5e0ff */
[----:B------:R-:W-:Y:S01]  /*d47f0*/  STL [R1+0x591c], R11 ;  /* 0x00591c0b01007387 */ /* 0x000fe20000100800 */
[----:B-1----:R-:W-:Y:S01]  /*d4800*/  IMAD.MOV.U32 R2, RZ, RZ, R7 ;  /* 0x000000ffff027224 */ /* 0x002fe200078e0007 */
[----:B------:R-:W-:-:S05]  /*d4810*/  IADD3.X R15, R15, UR7, RZ, P1, !PT ;  /* 0x000000070f0f7c10 */ /* 0x000fca0008ffe4ff */
[----:B------:R1:W-:Y:S04]  /*d4820*/  STL [R1+0x5910], R15 ;  /* 0x0059100f01007387 */ /* 0x0003e80000100800 */
[----:B------:R-:W2:Y:S04]  /*d4830*/  LDL.LU R10, [R1+0x5938] ;  /* 0x00593800010a7983 */ /* 0x000ea80000300800 */
[----:B------:R-:W2:Y:S01]  /*d4840*/  LDL.LU R17, [R1+0x594c] ;  /* 0x00594c0001117983 */ /* 0x000ea20000300800 */
[----:B------:R-:W-:-:S05]  /*d4850*/  IMAD.MOV.U32 R3, RZ, RZ, R15 ;  /* 0x000000ffff037224 */ /* 0x000fca00078e000f */
[----:B------:R1:W-:Y:S01]  /*d4860*/  LDGSTS.E [R0+0x24600], desc[UR8][R2.64], P0 ;  /* 0x2460000002007fae */ /* 0x0003e20008121848 */
[----:B----4-:R-:W-:Y:S02]  /*d4870*/  IADD3 R12, P1, R12, UR15, RZ ;  /* 0x0000000f0c0c7c10 */ /* 0x010fe4000ff3e0ff */
[----:B------:R-:W-:-:S03]  /*d4880*/  IADD3.X R16, R16, UR7, RZ, P2, !PT ;  /* 0x0000000710107c10 */ /* 0x000fc600097fe4ff */
[----:B------:R-:W-:Y:S04]  /*d4890*/  STL [R1+0x5924], R12 ;  /* 0x0059240c01007387 */ /* 0x000fe80000100800 */
[----:B------:R4:W-:Y:S04]  /*d48a0*/  STL [R1+0x5918], R16 ;  /* 0x0059181001007387 */ /* 0x0009e80000100800 */
[----:B------:R-:W2:Y:S04]  /*d48b0*/  LDL.LU R7, [R1+0x5940] ;  /* 0x0059400001077983 */ /* 0x000ea80000300800 */
[----:B-1----:R-:W2:Y:S01]  /*d48c0*/  LDL.LU R15, [R1+0x5954] ;  /* 0x00595400010f7983 */ /* 0x002ea20000300800 */
[----:B------:R-:W-:-:S03]  /*d48d0*/  IMAD.MOV.U32 R3, RZ, RZ, R16 ;  /* 0x000000ffff037224 */ /* 0x000fc600078e0010 */
[----:B------:R-:W2:Y:S01]  /*d48e0*/  LDL.LU R18, [R1+0x5948] ;  /* 0x0059480001127983 */ /* 0x000ea20000300800 */
[----:B------:R-:W-:Y:S02]  /*d48f0*/  IADD3 R9, P2, R9, UR15, RZ ;  /* 0x0000000f09097c10 */ /* 0x000fe4000ff5e0ff */
[----:B------:R-:W-:-:S03]  /*d4900*/  IADD3.X R13, R13, UR7, RZ, P1, !PT ;  /* 0x000000070d0d7c10 */ /* 0x000fc60008ffe4ff */
[----:B------:R-:W-:Y:S01]  /*d4910*/  STL [R1+0x592c], R9 ;  /* 0x00592c0901007387 */ /* 0x000fe20000100800 */
[----:B------:R-:W-:-:S03]  /*d4920*/  MOV R2, R11 ;  /* 0x0000000b00027202 */ /* 0x000fc60000000f00 */
[----:B------:R1:W-:Y:S04]  /*d4930*/  STL [R1+0x5920], R13 ;  /* 0x0059200d01007387 */ /* 0x0003e80000100800 */
[----:B----4-:R-:W4:Y:S04]  /*d4940*/  LDL.LU R16, [R1+0x5950] ;  /* 0x0059500001107983 */ /* 0x010f280000300800 */
[----:B------:R-:W4:Y:S01]  /*d4950*/  LDL.LU R11, [R1+0x595c] ;  /* 0x00595c00010b7983 */ /* 0x000f220000300800 */
[----:B------:R-:W-:-:S03]  /*d4960*/  UISETP.GT.AND UP1, UPT, UR17, 0x4c, UPT ;  /* 0x0000004c1100788c */ /* 0x000fc6000bf24270 */
[----:B------:R1:W-:Y:S01]  /*d4970*/  LDGSTS.E [R0+0x24680], desc[UR8][R2.64], P0 ;  /* 0x2468000002007fae */ /* 0x0003e20008121848 */
[----:B------:R-:W-:-:S04]  /*d4980*/  USEL UR14, URZ, 0x4, !UP1 ;  /* 0x000000043f0e7887 */ /* 0x000fc8000c800000 */
[----:B------:R-:W-:Y:S01]  /*d4990*/  USEL UR14, UR14, URZ, !UP0 ;  /* 0x0000003f0e0e7287 */ /* 0x000fe2000c000000 */
[----:B---3--:R-:W-:Y:S01]  /*d49a0*/  IADD3.X R14, R14, UR7, RZ, P2, !PT ;  /* 0x000000070e0e7c10 */ /* 0x008fe200097fe4ff */
[----:B-1----:R-:W-:Y:S02]  /*d49b0*/  IMAD.MOV.U32 R3, RZ, RZ, R13 ;  /* 0x000000ffff037224 */ /* 0x002fe400078e000d */
[----:B------:R-:W-:Y:S01]  /*d49c0*/  IMAD.MOV.U32 R2, RZ, RZ, R12 ;  /* 0x000000ffff027224 */ /* 0x000fe200078e000c */
[----:B------:R-:W3:Y:S01]  /*d49d0*/  LDL.LU R13, [R1+0x5958] ;  /* 0x00595800010d7983 */ /* 0x000ee20000300800 */
[----:B------:R-:W-:-:S03]  /*d49e0*/  IADD3 R4, P3, R4, UR15, RZ ;  /* 0x0000000f04047c10 */ /* 0x000fc6000ff7e0ff */
[----:B------:R1:W-:Y:S01]  /*d49f0*/  LDGSTS.E [R0+0x24700], desc[UR8][R2.64], P0 ;  /* 0x2470000002007fae */ /* 0x0003e20008121848 */
[----:B------:R-:W-:-:S03]  /*d4a00*/  ISETP.NE.U32.AND P1, PT, RZ, UR14, PT ;  /* 0x0000000eff007c0c */ /* 0x000fc6000bf25070 */
[----:B------:R-:W-:Y:S04]  /*d4a10*/  STL [R1+0x5934], R4 ;  /* 0x0059340401007387 */ /* 0x000fe80000100800 */
[----:B------:R1:W-:Y:S04]  /*d4a20*/  STL [R1+0x5928], R14 ;  /* 0x0059280e01007387 */ /* 0x0003e80000100800 */
[----:B------:R-:W3:Y:S01]  /*d4a30*/  LDL.LU R12, [R1+0x5964] ;  /* 0x00596400010c7983 */ /* 0x000ee20000300800 */
[----:B-1----:R-:W-:Y:S01]  /*d4a40*/  MOV R2, R9 ;  /* 0x0000000900027202 */ /* 0x002fe20000000f00 */
[----:B------:R-:W-:-:S02]  /*d4a50*/  IMAD.MOV.U32 R3, RZ, RZ, R14 ;  /* 0x000000ffff037224 */ /* 0x000fc400078e000e */
[----:B------:R-:W3:Y:S04]  /*d4a60*/  LDL.LU R14, [R1+0x5960] ;  /* 0x00596000010e7983 */ /* 0x000ee80000300800 */
[----:B------:R1:W-:Y:S01]  /*d4a70*/  LDGSTS.E [R0+0x24780], desc[UR8][R2.64], P0 ;  /* 0x2478000002007fae */ /* 0x0003e20008121848 */
[----:B------:R-:W-:Y:S02]  /*d4a80*/  IADD3.X R19, R19, UR7, RZ, P3, !PT ;  /* 0x0000000713137c10 */ /* 0x000fe40009ffe4ff */
[----:B------:R-:W-:-:S05]  /*d4a90*/  IADD3 R8, P2, R8, UR15, RZ ;  /* 0x0000000f08087c10 */ /* 0x000fca000ff5e0ff */
[----:B------:R-:W-:Y:S01]  /*d4aa0*/  STL [R1+0x593c], R8 ;  /* 0x00593c0801007387 */ /* 0x000fe20000100800 */
[----:B------:R-:W-:-:S03]  /*d4ab0*/  IADD3 R5, P0, R5, UR15, RZ ;  /* 0x0000000f05057c10 */ /* 0x000fc6000ff1e0ff */
[----:B------:R-:W-:Y:S01]  /*d4ac0*/  STL [R1+0x5930], R19 ;  /* 0x0059301301007387 */ /* 0x000fe20000100800 */
[----:B-1----:R-:W-:-:S03]  /*d4ad0*/  IMAD.MOV.U32 R2, RZ, RZ, R4 ;  /* 0x000000ffff027224 */ /* 0x002fc600078e0004 */
[----:B------:R-:W3:Y:S01]  /*d4ae0*/  LDL.LU R9, [R1+0x596c] ;  /* 0x00596c0001097983 */ /* 0x000ee20000300800 */
[----:B------:R-:W-:-:S03]  /*d4af0*/  IMAD.MOV.U32 R3, RZ, RZ, R19 ;  /* 0x000000ffff037224 */ /* 0x000fc600078e0013 */
[----:B------:R-:W3:Y:S04]  /*d4b00*/  LDL.LU R4, [R1+0x5974] ;  /* 0x0059740001047983 */ /* 0x000ee80000300800 */
[----:B------:R-:W-:Y:S04]  /*d4b10*/  STL [R1+0x5944], R5 ;  /* 0x0059440501007387 */ /* 0x000fe80000100800 */
[----:B------:R1:W-:Y:S02]  /*d4b20*/  LDGSTS.E [R0+0x26000], desc[UR8][R2.64], P1 ;  /* 0x2600000002007fae */ /* 0x0003e40008921848 */
[----:B-1----:R-:W-:-:S02]  /*d4b30*/  MOV R2, R8 ;  /* 0x0000000800027202 */ /* 0x002fc40000000f00 */
[----:B--2---:R-:W-:Y:S02]  /*d4b40*/  IADD3.X R10, R10, UR7, RZ, P2, !PT ;  /* 0x000000070a0a7c10 */ /* 0x004fe400097fe4ff */
[----:B------:R-:W-:-:S03]  /*d4b50*/  IADD3 R17, P2, R17, UR15, RZ ;  /* 0x0000000f11117c10 */ /* 0x000fc6000ff5e0ff */
[----:B------:R1:W-:Y:S01]  /*d4b60*/  STL [R1+0x5938], R10 ;  /* 0x0059380a01007387 */ /* 0x0003e20000100800 */
[----:B------:R-:W-:-:S05]  /*d4b70*/  IMAD.MOV.U32 R3, RZ, RZ, R10 ;  /* 0x000000ffff037224 */ /* 0x000fca00078e000a */
[----:B------:R2:W-:Y:S04]  /*d4b80*/  LDGSTS.E [R0+0x26080], desc[UR8][R2.64], P1 ;  /* 0x2608000002007fae */ /* 0x0005e80008921848 */
[----:B-1----:R-:W3:Y:S04]  /*d4b90*/  LDL.LU R10, [R1+0x5968] ;  /* 0x00596800010a7983 */ /* 0x002ee80000300800 */
[----:B------:R-:W-:Y:S01]  /*d4ba0*/  STL [R1+0x594c], R17 ;  /* 0x00594c1101007387 */ /* 0x000fe20000100800 */
[----:B--2---:R-:W-:Y:S01]  /*d4bb0*/  IMAD.MOV.U32 R2, RZ, RZ, R5 ;  /* 0x000000ffff027224 */ /* 0x004fe200078e0005 */
[----:B------:R-:W-:-:S02]  /*d4bc0*/  IADD3.X R7, R7, UR7, RZ, P0, !PT ;  /* 0x0000000707077c10 */ /* 0x000fc400087fe4ff */
[----:B------:R-:W-:-:S03]  /*d4bd0*/  IADD3 R15, P0, R15, UR15, RZ ;  /* 0x0000000f0f0f7c10 */ /* 0x000fc6000ff1e0ff */
[----:B------:R1:W-:Y:S01]  /*d4be0*/  STL [R1+0x5940], R7 ;  /* 0x0059400701007387 */ /* 0x0003e20000100800 */
[----:B------:R-:W-:-:S03]  /*d4bf0*/  IADD3.X R18, R18, UR7, RZ, P2, !PT ;  /* 0x0000000712127c10 */ /* 0x000fc600097fe4ff */
[----:B------:R-:W2:Y:S04]  /*d4c00*/  LDL.LU R8, [R1+0x597c] ;  /* 0x00597c0001087983 */ /* 0x000ea80000300800 */
[----:B------:R-:W2:Y:S01]  /*d4c10*/  LDL.LU R5, [R1+0x5970] ;  /* 0x0059700001057983 */ /* 0x000ea20000300800 */
[----:B------:R-:W-:-:S03]  /*d4c20*/  IMAD.MOV.U32 R3, RZ, RZ, R7 ;  /* 0x000000ffff037224 */ /* 0x000fc600078e0007 */
[----:B------:R3:W-:Y:S04]  /*d4c30*/  STL [R1+0x5954], R15 ;  /* 0x0059540f01007387 */ /* 0x0007e80000100800 */
[----:B------:R3:W-:Y:S04]  /*d4c40*/  STL [R1+0x5948], R18 ;  /* 0x0059481201007387 */ /* 0x0007e80000100800 */
[----:B-1----:R-:W2:Y:S01]  /*d4c50*/  LDL.LU R7, [R1+0x5984] ;  /* 0x0059840001077983 */ /* 0x002ea20000300800 */
[----:B----4-:R-:W-:Y:S02]  /*d4c60*/  IADD3.X R16, R16, UR7, RZ, P0, !PT ;  /* 0x0000000710107c10 */ /* 0x010fe400087fe4ff */
[----:B------:R-:W-:Y:S01]  /*d4c70*/  IADD3 R11, P2, R11, UR15, RZ ;  /* 0x0000000f0b0b7c10 */ /* 0x000fe2000ff5e0ff */
[----:B------:R-:W4:Y:S04]  /*d4c80*/  LDL.LU R20, [R1+0x5978] ;  /* 0x0059780001147983 */ /* 0x000f280000300800 */
[----:B------:R1:W-:Y:S04]  /*d4c90*/  LDGSTS.E [R0+0x26100], desc[UR8][R2.64], P1 ;  /* 0x2610000002007fae */ /* 0x0003e80008921848 */
[----:B------:R-:W-:Y:S04]  /*d4ca0*/  STL [R1+0x595c], R11 ;  /* 0x00595c0b01007387 */ /* 0x000fe80000100800 */
[----:B------:R3:W-:Y:S01]  /*d4cb0*/  STL [R1+0x5950], R16 ;  /* 0x0059501001007387 */ /* 0x0007e20000100800 */
[----:B-1----:R-:W-:-:S03]  /*d4cc0*/  MOV R2, R17 ;  /* 0x0000001100027202 */ /* 0x002fc60000000f00 */
[----:B------:R-:W4:Y:S04]  /*d4cd0*/  LDL.LU R17, [R1+0x598c] ;  /* 0x00598c0001117983 */ /* 0x000f280000300800 */
[----:B------:R-:W4:Y:S01]  /*d4ce0*/  LDL.LU R19, [R1+0x5980] ;  /* 0x0059800001137983 */ /* 0x000f220000300800 */
[----:B------:R-:W-:Y:S01]  /*d4cf0*/  IMAD.MOV.U32 R3, RZ, RZ, R18 ;  /* 0x000000ffff037224 */ /* 0x000fe200078e0012 */
[----:B---3--:R-:W-:-:S04]  /*d4d00*/  IADD3.X R13, R13, UR7, RZ, P2, !PT ;  /* 0x000000070d0d7c10 */ /* 0x008fc800097fe4ff */
[----:B------:R1:W-:Y:S01]  /*d4d10*/  LDGSTS.E [R0+0x26180], desc[UR8][R2.64], P1 ;  /* 0x2618000002007fae */ /* 0x0003e20008921848 */
[----:B------:R-:W-:Y:S01]  /*d4d20*/  IADD3 R12, P0, R12, UR15, RZ ;  /* 0x0000000f0c0c7c10 */ /* 0x000fe2000ff1e0ff */
[----:B-1----:R-:W-:Y:S02]  /*d4d30*/  IMAD.MOV.U32 R2, RZ, RZ, R15 ;  /* 0x000000ffff027224 */ /* 0x002fe400078e000f */
[----:B------:R-:W-:Y:S02]  /*d4d40*/  IMAD.MOV.U32 R3, RZ, RZ, R16 ;  /* 0x000000ffff037224 */ /* 0x000fe400078e0010 */
[----:B------:R-:W-:Y:S01]  /*d4d50*/  STL [R1+0x5964], R12 ;  /* 0x0059640c01007387 */ /* 0x000fe20000100800 */
[----:B------:R-:W-:-:S03]  /*d4d60*/  IADD3.X R14, R14, UR7, RZ, P0, !PT ;  /* 0x000000070e0e7c10 */ /* 0x000fc600087fe4ff */
[----:B------:R1:W-:Y:S04]  /*d4d70*/  STL [R1+0x5958], R13 ;  /* 0x0059580d01007387 */ /* 0x0003e80000100800 */
[----:B------:R-:W3:Y:S04]  /*d4d80*/  LDL.LU R15, [R1+0x5994] ;  /* 0x00599400010f7983 */ /* 0x000ee80000300800 */
[----:B------:R1:W-:Y:S04]  /*d4d90*/  LDGSTS.E [R0+0x26200], desc[UR8][R2.64], P1 ;  /* 0x2620000002007fae */ /* 0x0003e80008921848 */
[----:B------:R-:W3:Y:S01]  /*d4da0*/  LDL.LU R18, [R1+0x5988] ;  /* 0x0059880001127983 */ /* 0x000ee20000300800 */
[----:B------:R-:W-:Y:S01]  /*d4db0*/  IADD3 R9, P2, R9, UR15, RZ ;  /* 0x0000000f09097c10 */ /* 0x000fe2000ff5e0ff */
[----:B-1----:R-:W-:Y:S01]  /*d4dc0*/  IMAD.MOV.U32 R3, RZ, RZ, R13 ;  /* 0x000000ffff037224 */ /* 0x002fe200078e000d */
[----:B------:R-:W-:-:S03]  /*d4dd0*/  MOV R2, R11 ;  /* 0x0000000b00027202 */ /* 0x000fc60000000f00 */
[----:B------:R-:W-:Y:S04]  /*d4de0*/  STL [R1+0x596c], R9 ;  /* 0x00596c0901007387 */ /* 0x000fe80000100800 */
[----:B------:R1:W-:Y:S04]  /*d4df0*/  STL [R1+0x5960], R14 ;  /* 0x0059600e01007387 */ /* 0x0003e80000100800 */
[----:B------:R-:W3:Y:S04]  /*d4e00*/  LDL.LU R16, [R1+0x5990] ;  /* 0x0059900001107983 */ /* 0x000ee80000300800 */
[----:B------:R1:W-:Y:S01]  /*d4e10*/  LDGSTS.E [R0+0x26280], desc[UR8][R2.64], P1 ;  /* 0x2628000002007fae */ /* 0x0003e20008921848 */
[----:B------:R-:W-:-:S03]  /*d4e20*/  IADD3 R4, P0, R4, UR15, RZ ;  /* 0x0000000f04047c10 */ /* 0x000fc6000ff1e0ff */
[----:B------:R-:W3:Y:S04]  /*d4e30*/  LDL.LU R13, [R1+0x599c] ;  /* 0x00599c00010d7983 */ /* 0x000ee80000300800 */
[----:B------:R-:W3:Y:S01]  /*d4e40*/  LDL.LU R11, [R1+0x59a4] ;  /* 0x0059a400010b7983 */ /* 0x000ee20000300800 */
[----:B-1----:R-:W-:Y:S02]  /*d4e50*/  IMAD.MOV.U32 R2, RZ, RZ, R12 ;  /* 0x000000ffff027224 */ /* 0x002fe400078e000c */
[----:B------:R-:W-:Y:S02]  /*d4e60*/  IMAD.MOV.U32 R3, RZ, RZ, R14 ;  /* 0x000000ffff037224 */ /* 0x000fe400078e000e */
[----:B------:R-:W3:Y:S04]  /*d4e70*/  LDL.LU R14, [R1+0x5998] ;  /* 0x00599800010e7983 */ /* 0x000ee80000300800 */
[----:B------:R1:W-:Y:S04]  /*d4e80*/  LDGSTS.E [R0+0x26300], desc[UR8][R2.64], P1 ;  /* 0x2630000002007fae */ /* 0x0003e80008921848 */
[----:B------:R-:W-:Y:S01]  /*d4e90*/  STL [R1+0x5974], R4 ;  /* 0x0059740401007387 */ /* 0x000fe20000100800 */
[----:B-1----:R-:W-:-:S02]  /*d4ea0*/  MOV R2, R9 ;  /* 0x0000000900027202 */ /* 0x002fc40000000f00 */
[----:B------:R-:W-:-:S05]  /*d4eb0*/  IADD3.X R10, R10, UR7, RZ, P2, !PT ;  /* 0x000000070a0a7c10 */ /* 0x000fca00097fe4ff */
[----:B------:R-:W-:Y:S01]  /*d4ec0*/  IMAD.MOV.U32 R3, RZ, RZ, R10 ;  /* 0x000000ffff037224 */ /* 0x000fe200078e000a */
[----:B------:R1:W-:Y:S04]  /*d4ed0*/  STL [R1+0x5968], R10 ;  /* 0x0059680a01007387 */ /* 0x0003e80000100800 */
[----:B------:R-:W3:Y:S04]  /*d4ee0*/  LDL.LU R12, [R1+0x59a0] ;  /* 0x0059a000010c7983 */ /* 0x000ee80000300800 */
[----:B------:R1:W-:Y:S02]  /*d4ef0*/  LDGSTS.E [R0+0x26380], desc[UR8][R2.64], P1 ;  /* 0x2638000002007fae */ /* 0x0003e40008921848 */
[----:B-1----:R-:W-:Y:S01]  /*d4f00*/  IMAD.MOV.U32 R2, RZ, RZ, R4 ;  /* 0x000000ffff027224 */ /* 0x002fe200078e0004 */
[----:B--2---:R-:W-:-:S02]  /*d4f10*/  IADD3 R8, P2, R8, UR15, RZ ;  /* 0x0000000f08087c10 */ /* 0x004fc4000ff5e0ff */
[----:B------:R-:W-:-:S03]  /*d4f20*/  IADD3.X R5, R5, UR7, RZ, P0, !PT ;  /* 0x0000000705057c10 */ /* 0x000fc600087fe4ff */
[----:B------:R-:W-:Y:S04]  /*d4f30*/  STL [R1+0x597c], R8 ;  /* 0x00597c0801007387 */ /* 0x000fe80000100800 */
[----:B------:R1:W-:Y:S01]  /*d4f40*/  STL [R1+0x5970], R5 ;  /* 0x0059700501007387 */ /* 0x0003e20000100800 */
[----:B------:R-:W-:-:S03]  /*d4f50*/  IMAD.MOV.U32 R3, RZ, RZ, R5 ;  /* 0x000000ffff037224 */ /* 0x000fc600078e0005 */
[----:B------:R-:W2:Y:S01]  /*d4f60*/  LDL.LU R9, [R1+0x59ac] ;  /* 0x0059ac0001097983 */ /* 0x000ea20000300800 */
[----:B------:R-:W-:-:S03]  /*d4f70*/  IADD3 R7, P0, R7, UR15, RZ ;  /* 0x0000000f07077c10 */ /* 0x000fc6000ff1e0ff */
[----:B------:R-:W2:Y:S01]  /*d4f80*/  LDL.LU R10, [R1+0x59a8] ;  /* 0x0059a800010a7983 */ /* 0x000ea20000300800 */
[----:B----4-:R-:W-:-:S03]  /*d4f90*/  IADD3.X R20, R20, UR7, RZ, P2, !PT ;  /* 0x0000000714147c10 */ /* 0x010fc600097fe4ff */
[----:B------:R4:W-:Y:S04]  /*d4fa0*/  STL [R1+0x5984], R7 ;  /* 0x0059840701007387 */ /* 0x0009e80000100800 */
[----:B------:R1:W-:Y:S04]  /*d4fb0*/  LDGSTS.E [R0+0x26400], desc[UR8][R2.64], P1 ;  /* 0x2640000002007fae */ /* 0x0003e80008921848 */
[----:B------:R-:W-:Y:S04]  /*d4fc0*/  STL [R1+0x5978], R20 ;  /* 0x0059781401007387 */ /* 0x000fe80000100800 */
[----:B-1----:R-:W2:Y:S01]  /*d4fd0*/  LDL.LU R5, [R1+0x59b4] ;  /* 0x0059b40001057983 */ /* 0x002ea20000300800 */
[----:B------:R-:W-:Y:S01]  /*d4fe0*/  MOV R2, R8 ;  /* 0x0000000800027202 */ /* 0x000fe20000000f00 */
[----:B------:R-:W-:Y:S01]  /*d4ff0*/  IMAD.MOV.U32 R3, RZ, RZ, R20 ;  /* 0x000000ffff037224 */ /* 0x000fe200078e0014 */
[----:B------:R-:W-:Y:S01]  /*d5000*/  IADD3 R17, P2, R17, UR15, RZ ;  /* 0x0000000f11117c10 */ /* 0x000fe2000ff5e0ff */
[----:B------:R-:W2:Y:S01]  /*d5010*/  LDL.LU R4, [R1+0x59bc] ;  /* 0x0059bc0001047983 */ /* 0x000ea20000300800 */
[----:B------:R-:W-:-:S03]  /*d5020*/  IADD3.X R19, R19, UR7, RZ, P0, !PT ;  /* 0x0000000713137c10 */ /* 0x000fc600087fe4ff */
[----:B------:R-:W2:Y:S04]  /*d5030*/  LDL.LU R8, [R1+0x59b0] ;  /* 0x0059b00001087983 */ /* 0x000ea80000300800 */
[----:B------:R-:W-:Y:S04]  /*d5040*/  STL [R1+0x598c], R17 ;  /* 0x00598c1101007387 */ /* 0x000fe80000100800 */
[----:B------:R1:W-:Y:S04]  /*d5050*/  LDGSTS.E [R0+0x26480], desc[UR8][R2.64], P1 ;  /* 0x2648000002007fae */ /* 0x0003e80008921848 */
[----:B------:R-:W-:Y:S01]  /*d5060*/  STL [R1+0x5980], R19 ;  /* 0x0059801301007387 */ /* 0x000fe20000100800 */
[----:B-1----:R-:W-:-:S03]  /*d5070*/  IMAD.MOV.U32 R2, RZ, RZ, R7 ;  /* 0x000000ffff027224 */ /* 0x002fc600078e0007 */
[----:B----4-:R-:W4:Y:S01]  /*d5080*/  LDL.LU R7, [R1+0x59b8] ;  /* 0x0059b80001077983 */ /* 0x010f220000300800 */
[----:B------:R-:W-:-:S05]  /*d5090*/  IMAD.MOV.U32 R3, RZ, RZ, R19 ;  /* 0x000000ffff037224 */ /* 0x000fca00078e0013 */
[----:B------:R1:W-:Y:S01]  /*d50a0*/  LDGSTS.E [R0+0x26500], desc[UR8][R2.64], P1 ;  /* 0x2650000002007fae */ /* 0x0003e20008921848 */
[----:B---3--:R-:W-:Y:S02]  /*d50b0*/  IADD3 R15, P0, R15, UR15, RZ ;  /* 0x0000000f0f0f7c10 */ /* 0x008fe4000ff1e0ff */
[----:B------:R-:W-:Y:S02]  /*d50c0*/  IADD3.X R18, R18, UR7, RZ, P2, !PT ;  /* 0x0000000712127c10 */ /* 0x000fe400097fe4ff */
[----:B-1----:R-:W-:-:S03]  /*d50d0*/  MOV R2, R17 ;  /* 0x0000001100027202 */ /* 0x002fc60000000f00 */
[----:B------:R-:W-:-:S05]  /*d50e0*/  IMAD.MOV.U32 R3, RZ, RZ, R18 ;  /* 0x000000ffff037224 */ /* 0x000fca00078e0012 */
[----:B------:R1:W-:Y:S01]  /*d50f0*/  LDGSTS.E [R0+0x26580], desc[UR8][R2.64], P1 ;  /* 0x2658000002007fae */ /* 0x0003e20008921848 */
[----:B------:R-:W-:Y:S01]  /*d5100*/  IADD3.X R16, R16, UR7, RZ, P0, !PT ;  /* 0x0000000710107c10 */ /* 0x000fe200087fe4ff */
[----:B-1----:R-:W-:-:S04]  /*d5110*/  IMAD.MOV.U32 R2, RZ, RZ, R15 ;  /* 0x000000ffff027224 */ /* 0x002fc800078e000f */
[----:B------:R-:W-:Y:S01]  /*d5120*/  IMAD.MOV.U32 R3, RZ, RZ, R16 ;  /* 0x000000ffff037224 */ /* 0x000fe200078e0010 */
[----:B------:R-:W-:-:S04]  /*d5130*/  IADD3 R13, P2, R13, UR15, RZ ;  /* 0x0000000f0d0d7c10 */ /* 0x000fc8000ff5e0ff */
[----:B------:R1:W-:Y:S01]  /*d5140*/  LDGSTS.E [R0+0x26600], desc[UR8][R2.64], P1 ;  /* 0x2660000002007fae */ /* 0x0003e20008921848 */
[----:B------:R-:W-:Y:S02]  /*d5150*/  IADD3 R11, P0, R11, UR15, RZ ;  /* 0x0000000f0b0b7c10 */ /* 0x000fe4000ff1e0ff */
[----:B------:R-:W-:Y:S02]  /*d5160*/  IADD3.X R14, R14, UR7, RZ, P2, !PT ;  /* 0x000000070e0e7c10 */ /* 0x000fe400097fe4ff */
[----:B-1----:R-:W-:-:S03]  /*d5170*/  MOV R2, R13 ;  /* 0x0000000d00027202 */ /* 0x002fc60000000f00 */
[----:B------:R-:W-:Y:S01]  /*d5180*/  IMAD.MOV.U32 R3, RZ, RZ, R14 ;  /* 0x000000ffff037224 */ /* 0x000fe200078e000e */
[----:B------:R-:W-:Y:S04]  /*d5190*/  STL [R1+0x5994], R15 ;  /* 0x0059940f01007387 */ /* 0x000fe80000100800 */
[----:B------:R1:W-:Y:S04]  /*d51a0*/  LDGSTS.E [R0+0x26680], desc[UR8][R2.64], P1 ;  /* 0x2668000002007fae */ /* 0x0003e80008921848 */
[----:B------:R-:W-:Y:S04]  /*d51b0*/  STL [R1+0x5988], R18 ;  /* 0x0059881201007387 */ /* 0x000fe80000100800 */
[----:B------:R-:W-:Y:S01]  /*d51c0*/  STL [R1+0x599c], R13 ;  /* 0x00599c0d01007387 */ /* 0x000fe20000100800 */
[----:B-1----:R-:W-:-:S03]  /*d51d0*/  IMAD.MOV.U32 R2, RZ, RZ, R11 ;  /* 0x000000ffff027224 */ /* 0x002fc600078e000b */
[----:B------:R-:W-:Y:S04]  /*d51e0*/  STL [R1+0x5990], R16 ;  /* 0x0059901001007387 */ /* 0x000fe80000100800 */
[----:B------:R-:W-:Y:S04]  /*d51f0*/  STL [R1+0x59a4], R11 ;  /* 0x0059a40b01007387 */ /* 0x000fe80000100800 */
[----:B------:R-:W-:Y:S01]  /*d5200*/  STL [R1+0x5998], R14 ;  /* 0x0059980e01007387 */ /* 0x000fe20000100800 */
[----:B------:R-:W-:-:S05]  /*d5210*/  IADD3.X R12, R12, UR7, RZ, P0, !PT ;  /* 0x000000070c0c7c10 */ /* 0x000fca00087fe4ff */
[----:B------:R-:W-:Y:S01]  /*d5220*/  IMAD.MOV.U32 R3, RZ, RZ, R12 ;  /* 0x000000ffff037224 */ /* 0x000fe200078e000c */
[----:B------:R-:W-:Y:S04]  /*d5230*/  STL [R1+0x59a0], R12 ;  /* 0x0059a00c01007387 */ /* 0x000fe80000100800 */
[----:B------:R1:W-:Y:S01]  /*d5240*/  LDGSTS.E [R0+0x26700], desc[UR8][R2.64], P1 ;  /* 0x2670000002007fae */ /* 0x0003e20008921848 */
[----:B--2---:R-:W-:-:S04]  /*d5250*/  IADD3 R9, P0, R9, UR15, RZ ;  /* 0x0000000f09097c10 */ /* 0x004fc8000ff1e0ff */
[----:B------:R-:W-:Y:S02]  /*d5260*/  IADD3.X R10, R10, UR7, RZ, P0, !PT ;  /* 0x000000070a0a7c10 */ /* 0x000fe400087fe4ff */
[----:B-1----:R-:W-:Y:S01]  /*d5270*/  MOV R2, R9 ;  /* 0x0000000900027202 */ /* 0x002fe20000000f00 */
[----:B------:R-:W-:Y:S02]  /*d5280*/  STL [R1+0x59ac], R9 ;  /* 0x0059ac0901007387 */ /* 0x000fe40000100800 */
[----:B------:R-:W-:-:S05]  /*d5290*/  IMAD.MOV.U32 R3, RZ, RZ, R10 ;  /* 0x000000ffff037224 */ /* 0x000fca00078e000a */
[----:B------:R1:W-:Y:S01]  /*d52a0*/  LDGSTS.E [R0+0x26780], desc[UR8][R2.64], P1 ;  /* 0x2678000002007fae */ /* 0x0003e20008921848 */
[----:B------:R-:W-:Y:S02]  /*d52b0*/  IADD3 R5, P3, R5, UR15, RZ ;  /* 0x0000000f05057c10 */ /* 0x000fe4000ff7e0ff */
[----:B------:R-:W-:-:S03]  /*d52c0*/  IADD3 R4, P0, R4, UR15, RZ ;  /* 0x0000000f04047c10 */ /* 0x000fc6000ff1e0ff */
[----:B------:R2:W-:Y:S01]  /*d52d0*/  STL [R1+0x59b4], R5 ;  /* 0x0059b40501007387 */ /* 0x0005e20000100800 */
[----:B------:R-:W-:-:S03]  /*d52e0*/  IADD3.X R8, R8, UR7, RZ, P3, !PT ;  /* 0x0000000708087c10 */ /* 0x000fc60009ffe4ff */
[----:B------:R3:W-:Y:S01]  /*d52f0*/  STL [R1+0x59a8], R10 ;  /* 0x0059a80a01007387 */ /* 0x0007e20000100800 */
[----:B-1----:R-:W-:-:S03]  /*d5300*/  IMAD.MOV.U32 R2, RZ, RZ, R5 ;  /* 0x000000ffff027224 */ /* 0x002fc600078e0005 */
[----:B------:R-:W-:Y:S01]  /*d5310*/  STL [R1+0x59bc], R4 ;  /* 0x0059bc0401007387 */ /* 0x000fe20000100800 */
[----:B------:R-:W-:-:S03]  /*d5320*/  IMAD.MOV.U32 R3, RZ, RZ, R8 ;  /* 0x000000ffff037224 */ /* 0x000fc600078e0008 */
[----:B------:R1:W-:Y:S04]  /*d5330*/  STL [R1+0x59b0], R8 ;  /* 0x0059b00801007387 */ /* 0x0003e80000100800 */
[----:B--2---:R-:W2:Y:S01]  /*d5340*/  LDL.LU R5, [R1+0x59c4] ;  /* 0x0059c40001057983 */ /* 0x004ea20000300800 */
[----:B----4-:R-:W-:-:S05]  /*d5350*/  IADD3.X R7, R7, UR7, RZ, P0, !PT ;  /* 0x0000000707077c10 */ /* 0x010fca00087fe4ff */
[----:B------:R4:W-:Y:S04]  /*d5360*/  STL [R1+0x59b8], R7 ;  /* 0x0059b80701007387 */ /* 0x0009e80000100800 */
[----:B---3--:R-:W3:Y:S04]  /*d5370*/  LDL.LU R10, [R1+0x59cc] ;  /* 0x0059cc00010a7983 */ /* 0x008ee80000300800 */
[----:B-1----:R-:W3:Y:S04]  /*d5380*/  LDL.LU R8, [R1+0x59d4] ;  /* 0x0059d40001087983 */ /* 0x002ee80000300800 */
[----:B------:R-:W3:Y:S04]  /*d5390*/  LDL.LU R12, [R1+0x59c0] ;  /* 0x0059c000010c7983 */ /* 0x000ee80000300800 */
[----:B------:R-:W3:Y:S01]  /*d53a0*/  LDL.LU R11, [R1+0x59c8] ;  /* 0x0059c800010b7983 */ /* 0x000ee20000300800 */
[----:B------:R-:W-:-:S03]  /*d53b0*/  UISETP.GT.AND UP1, UPT, UR17, 0x50, UPT ;  /* 0x000000501100788c */ /* 0x000fc6000bf24270 */
[----:B------:R-:W3:Y:S01]  /*d53c0*/  LDL.LU R9, [R1+0x59d0] ;  /* 0x0059d00001097983 */ /* 0x000ee20000300800 */
[----:B------:R-:W-:-:S03]  /*d53d0*/  USEL UR14, URZ, 0x4, !UP1 ;  /* 0x000000043f0e7887 */ /* 0x000fc6000c800000 */
[----:B------:R-:W3:Y:S01]  /*d53e0*/  LDL.LU R152, [R1+0xe1c] ;  /* 0x000e1c0001987983 */ /* 0x000ee20000300800 */
[----:B------:R-:W-:-:S03]  /*d53f0*/  USEL UR14, UR14, URZ, !UP0 ;  /* 0x0000003f0e0e7287 */ /* 0x000fc6000c000000 */
[----:B------:R-:W3:Y:S03]  /*d5400*/  LDL.LU R153, [R1+0xe44] ;  /* 0x000e440001997983 */ /* 0x000ee60000300800 */
[----:B------:R-:W-:Y:S01]  /*d5410*/  ISETP.NE.U32.AND P2, PT, RZ, UR14, PT ;  /* 0x0000000eff007c0c */ /* 0x000fe2000bf45070 */
        /* <DEDUP_REMOVED lines=14> */
[----:B------:R1:W-:Y:S04]  /*d5500*/  LDGSTS.E [R0+0x28000], desc[UR8][R2.64], P2 ;  /* 0x2800000002007fae */ /* 0x0003e80009121848 */
[----:B------:R-:W3:Y:S04]  /*d5510*/  LDL.LU R118, [R1+0xda8] ;  /* 0x000da80001767983 */ /* 0x000ee80000300800 */
[----:B------:R-:W3:Y:S01]  /*d5520*/  LDL.LU R119, [R1+0xde4] ;  /* 0x000de40001777983 */ /* 0x000ee20000300800 */
[----:B-1----:R-:W-:Y:S01]  /*d5530*/  MOV R2, R4 ;  /* 0x0000000400027202 */ /* 0x002fe20000000f00 */
[----:B------:R-:W-:-:S02]  /*d5540*/  IMAD.MOV.U32 R3, RZ, RZ, R7 ;  /* 0x000000ffff037224 */ /* 0x000fc400078e0007 */
[----:B------:R-:W3:Y:S04]  /*d5550*/  LDL.LU R4, [R1+0x64c4] ;  /* 0x0064c40001047983 */ /* 0x000ee80000300800 */
[----:B----4-:R-:W4:Y:S04]  /*d5560*/  LDL.LU R7, [R1+0x64cc] ;  /* 0x0064cc0001077983 */ /* 0x010f280000300800 */
[----:B------:R1:W-:Y:S01]  /*d5570*/  LDGSTS.E [R0+0x28080], desc[UR8][R2.64], P2 ;  /* 0x2808000002007fae */ /* 0x0003e20009121848 */
[----:B--2---:R-:W-:-:S05]  /*d5580*/  IADD3 R5, P0, R5, UR15, RZ ;  /* 0x0000000f05057c10 */ /* 0x004fca000ff1e0ff */
[----:B------:R2:W-:Y:S01]  /*d5590*/  STL [R1+0x59c4], R5 ;  /* 0x0059c40501007387 */ /* 0x0005e20000100800 */
[----:B-1----:R-:W-:Y:S01]  /*d55a0*/  IMAD.MOV.U32 R2, RZ, RZ, R5 ;  /* 0x000000ffff027224 */ /* 0x002fe200078e0005 */
[----:B---3--:R-:W-:Y:S02]  /*d55b0*/  IADD3 R10, P1, R10, UR15, RZ ;  /* 0x0000000f0a0a7c10 */ /* 0x008fe4000ff3e0ff */
[----:B------:R-:W-:Y:S02]  /*d55c0*/  IADD3.X R12, R12, UR7, RZ, P0, !PT ;  /* 0x000000070c0c7c10 */ /* 0x000fe400087fe4ff */
[----:B------:R-:W-:Y:S02]  /*d55d0*/  IADD3 R8, P0, R8, UR15, RZ ;  /* 0x0000000f08087c10 */ /* 0x000fe4000ff1e0ff */
[----:B------:R-:W-:Y:S01]  /*d55e0*/  IADD3.X R11, R11, UR7, RZ, P1, !PT ;  /* 0x000000070b0b7c10 */ /* 0x000fe20008ffe4ff */
[----:B------:R-:W-:Y:S04]  /*d55f0*/  STL [R1+0x59cc], R10 ;  /* 0x0059cc0a01007387 */ /* 0x000fe80000100800 */
[----:B------:R-:W-:Y:S04]  /*d5600*/  STL [R1+0x59c0], R12 ;  /* 0x0059c00c01007387 */ /* 0x000fe80000100800 */
[----:B------:R1:W-:Y:S04]  /*d5610*/  STL [R1+0x59d4], R8 ;  /* 0x0059d40801007387 */ /* 0x0003e80000100800 */
[----:B------:R-:W-:Y:S04]  /*d5620*/  STL [R1+0x59c8], R11 ;  /* 0x0059c80b01007387 */ /* 0x000fe80000100800 */
[----:B--2---:R-:W2:Y:S01]  /*d5630*/  LDL.LU R5, [R1+0x64c0] ;  /* 0x0064c00001057983 */ /* 0x004ea20000300800 */
[----:B------:R-:W-:Y:S01]  /*d5640*/  IMAD.MOV.U32 R3, RZ, RZ, R12 ;  /* 0x000000ffff037224 */ /* 0x000fe200078e000c */
[----:B------:R-:W-:-:S04]  /*d5650*/  IADD3.X R9, R9, UR7, RZ, P0, !PT ;  /* 0x0000000709097c10 */ /* 0x000fc800087fe4ff */
[----:B------:R3:W-:Y:S02]  /*d5660*/  LDGSTS.E [R0+0x28100], desc[UR8][R2.64], P2 ;  /* 0x2810000002007fae */ /* 0x0007e40009121848 */
[----:B---3--:R-:W-:Y:S01]  /*d5670*/  MOV R2, R10 ;  /* 0x0000000a00027202 */ /* 0x008fe20000000f00 */
[----:B------:R-:W-:-:S05]  /*d5680*/  IMAD.MOV.U32 R3, RZ, RZ, R11 ;  /* 0x000000ffff037224 */ /* 0x000fca00078e000b */
[----:B------:R3:W-:Y:S04]  /*d5690*/  LDGSTS.E [R0+0x28180], desc[UR8][R2.64], P2 ;  /* 0x2818000002007fae */ /* 0x0007e80009121848 */
[----:B------:R1:W-:Y:S01]  /*d56a0*/  STL [R1+0x59d0], R9 ;  /* 0x0059d00901007387 */ /* 0x0003e20000100800 */
[----:B---3--:R-:W-:Y:S02]  /*d56b0*/  IMAD.MOV.U32 R2, RZ, RZ, R8 ;  /* 0x000000ffff027224 */ /* 0x008fe400078e0008 */
[----:B------:R-:W-:-:S05]  /*d56c0*/  IMAD.MOV.U32 R3, RZ, RZ, R9 ;  /* 0x000000ffff037224 */ /* 0x000fca00078e0009 */
[----:B------:R3:W-:Y:S01]  /*d56d0*/  LDGSTS.E [R0+0x28200], desc[UR8][R2.64], P2 ;  /* 0x2820000002007fae */ /* 0x0007e20009121848 */
[----:B-1----:R-:W-:Y:S02]  /*d56e0*/  IMAD.MOV.U32 R8, RZ, RZ, R141 ;  /* 0x000000ffff087224 */ /* 0x002fe400078e008d */
[----:B------:R-:W-:Y:S01]  /*d56f0*/  IMAD.MOV.U32 R9, RZ, RZ, R140 ;  /* 0x000000ffff097224 */ /* 0x000fe200078e008c */
[----:B---3--:R-:W-:Y:S01]  /*d5700*/  MOV R2, R153 ;  /* 0x0000009900027202 */ /* 0x008fe20000000f00 */
[----:B------:R-:W-:Y:S01]  /*d5710*/  IMAD.MOV.U32 R3, RZ, RZ, R152 ;  /* 0x000000ffff037224 */ /* 0x000fe200078e0098 */
[----:B------:R-:W-:Y:S02]  /*d5720*/  IADD3 R4, P1, R4, UR15, RZ ;  /* 0x0000000f04047c10 */ /* 0x000fe4000ff3e0ff */
[----:B----4-:R-:W-:-:S03]  /*d5730*/  IADD3 R7, P0, R7, UR15, RZ ;  /* 0x0000000f07077c10 */ /* 0x010fc6000ff1e0ff */
[----:B------:R-:W-:Y:S04]  /*d5740*/  STL [R1+0x64c4], R4 ;  /* 0x0064c40401007387 */ /* 0x000fe80000100800 */
[----:B------:R-:W-:Y:S01]  /*d5750*/  STL [R1+0x64cc], R7 ;  /* 0x0064cc0701007387 */ /* 0x000fe20000100800 */
[----:B--2---:R-:W-:-:S05]  /*d5760*/  IADD3.X R5, R5, UR7, RZ, P1, !PT ;  /* 0x0000000705057c10 */ /* 0x004fca0008ffe4ff */
[----:B------:R-:W-:Y:S04]  /*d5770*/  STL [R1+0x64c0], R5 ;  /* 0x0064c00501007387 */ /* 0x000fe80000100800 */
[----:B------:R1:W-:Y:S04]  /*d5780*/  STL.64 [R1+0x7858], R4 ;  /* 0x0078580401007387 */ /* 0x0003e80000100a00 */
[----:B------:R2:W-:Y:S01]  /*d5790*/  STL.64 [R1+0x26b0], R2 ;  /* 0x0026b00201007387 */ /* 0x0005e20000100a00 */
[----:B-1----:R-:W-:Y:S02]  /*d57a0*/  IMAD.MOV.U32 R4, RZ, RZ, R149 ;  /* 0x000000ffff047224 */ /* 0x002fe400078e0095 */
[----:B------:R-:W-:Y:S01]  /*d57b0*/  IMAD.MOV.U32 R5, RZ, RZ, R148 ;  /* 0x000000ffff057224 */ /* 0x000fe200078e0094 */
[----:B--2---:R-:W-:Y:S01]  /*d57c0*/  MOV R2, R145 ;  /* 0x0000009100027202 */ /* 0x004fe20000000f00 */
[----:B------:R-:W-:-:S03]  /*d57d0*/  IMAD.MOV.U32 R3, RZ, RZ, R144 ;  /* 0x000000ffff037224 */ /* 0x000fc600078e0090 */
[----:B------:R1:W-:Y:S04]  /*d57e0*/  STL.64 [R1+0x26a8], R4 ;  /* 0x0026a80401007387 */ /* 0x0003e80000100a00 */
[----:B------:R2:W-:Y:S04]  /*d57f0*/  STL.64 [R1+0x26c0], R2 ;  /* 0x0026c00201007387 */ /* 0x0005e80000100a00 */
[----:B------:R3:W-:Y:S01]  /*d5800*/  STL.64 [R1+0x26b8], R8 ;  /* 0x0026b80801007387 */ /* 0x0007e20000100a00 */
[----:B-1----:R-:W-:Y:S01]  /*d5810*/  MOV R4, R137 ;  /* 0x0000008900047202 */ /* 0x002fe20000000f00 */
[----:B------:R-:W-:-:S02]  /*d5820*/  IMAD.MOV.U32 R5, RZ, RZ, R136 ;  /* 0x000000ffff057224 */ /* 0x000fc400078e0088 */
[----:B--2---:R-:W-:Y:S02]  /*d5830*/  IMAD.MOV.U32 R2, RZ, RZ, R129 ;  /* 0x000000ffff027224 */ /* 0x004fe400078e0081 */
[----:B------:R-:W-:Y:S01]  /*d5840*/  IMAD.MOV.U32 R3, RZ, RZ, R128 ;  /* 0x000000ffff037224 */ /* 0x000fe200078e0080 */
[----:B------:R1:W-:Y:S01]  /*d5850*/  STL.64 [R1+0x26d0], R4 ;  /* 0x0026d00401007387 */ /* 0x0003e20000100a00 */
[----:B---3--:R-:W-:Y:S01]  /*d5860*/  MOV R8, R127 ;  /* 0x0000007f00087202 */ /* 0x008fe20000000f00 */
[----:B------:R-:W-:Y:S02]  /*d5870*/  IMAD.MOV.U32 R9, RZ, RZ, R126 ;  /* 0x000000ffff097224 */ /* 0x000fe400078e007e */
[----:B------:R2:W-:Y:S04]  /*d5880*/  STL.64 [R1+0x26c8], R2 ;  /* 0x0026c80201007387 */ /* 0x0005e80000100a00 */
[----:B------:R-:W-:Y:S01]  /*d5890*/  STL.64 [R1+0x26e8], R8 ;  /* 0x0026e80801007387 */ /* 0x000fe20000100a00 */
[----:B-1----:R-:W-:-:S03]  /*d58a0*/  IMAD.MOV.U32 R4, RZ, RZ, R123 ;  /* 0x000000ffff047224 */ /* 0x002fc600078e007b */
[----:B------:R-:W3:Y:S01]  /*d58b0*/  LDL.LU R178, [R1+0xd6c] ;  /* 0x000d6c0001b27983 */ /* 0x000ee20000300800 */
[----:B------:R-:W-:Y:S01]  /*d58c0*/  IMAD.MOV.U32 R5, RZ, RZ, R122 ;  /* 0x000000ffff057224 */ /* 0x000fe200078e007a */
[----:B--2---:R-:W-:Y:S01]  /*d58d0*/  MOV R2, R119 ;  /* 0x0000007700027202 */ /* 0x004fe20000000f00 */
[----:B------:R-:W-:-:S03]  /*d58e0*/  IMAD.MOV.U32 R3, RZ, RZ, R118 ;  /* 0x000000ffff037224 */ /* 0x000fc600078e0076 */
[----:B------:R-:W-:Y:S04]  /*d58f0*/  STL.64 [R1+0x26e0], R4 ;  /* 0x0026e00401007387 */ /* 0x000fe80000100a00 */
[----:B------:R-:W2:Y:S04]  /*d5900*/  LDL.LU R179, [R1+0xdac] ;  /* 0x000dac0001b37983 */ /* 0x000ea80000300800 */
        /* <DEDUP_REMOVED lines=61> */
[----:B---3--:R-:W-:-:S02]  /*d5ce0*/  IMAD.MOV.U32 R3, RZ, RZ, R178 ;  /* 0x000000ffff037224 */ /* 0x008fc400078e00b2 */
[----:B--2---:R-:W-:Y:S02]  /*d5cf0*/  IMAD.MOV.U32 R2, RZ, RZ, R179 ;  /* 0x000000ffff027224 */ /* 0x004fe400078e00b3 */
[----:B----4-:R-:W-:Y:S01]  /*d5d00*/  IMAD.MOV.U32 R9, RZ, RZ, R174 ;  /* 0x000000ffff097224 */ /* 0x010fe200078e00ae */
[----:B------:R-:W-:Y:S02]  /*d5d10*/  MOV R8, R175 ;  /* 0x000000af00087202 */ /* 0x000fe40000000f00 */
[----:B------:R1:W-:Y:S01]  /*d5d20*/  STL.64 [R1+0x2700], R2 ;  /* 0x0027000201007387 */ /* 0x0003e20000100a00 */
[----:B------:R-:W-:-:S03]  /*d5d30*/  IMAD.MOV.U32 R5, RZ, RZ, R170 ;  /* 0x000000ffff057224 */ /* 0x000fc600078e00aa */
[----:B------:R2:W-:Y:S01]  /*d5d40*/  STL.64 [R1+0x26f8], R8 ;  /* 0x0026f80801007387 */ /* 0x0005e20000100a00 */
[----:B------:R-:W-:Y:S02]  /*d5d50*/  IMAD.MOV.U32 R4, RZ, RZ, R171 ;  /* 0x000000ffff047224 */ /* 0x000fe400078e00ab */
[----:B-1----:R-:W-:-:S03]  /*d5d60*/  IMAD.MOV.U32 R3, RZ, RZ, R166 ;  /* 0x000000ffff037224 */ /* 0x002fc600078e00a6 */
[----:B------:R1:W-:Y:S01]  /*d5d70*/  STL.64 [R1+0x26f0], R4 ;  /* 0x0026f00401007387 */ /* 0x0003e20000100a00 */
[----:B------:R-:W-:Y:S01]  /*d5d80*/  MOV R2, R167 ;  /* 0x000000a700027202 */ /* 0x000fe20000000f00 */
[----:B--2---:R-:W-:Y:S02]  /*d5d90*/  IMAD.MOV.U32 R9, RZ, RZ, R192 ;  /* 0x000000ffff097224 */ /* 0x004fe400078e00c0 */
[----:B------:R-:W-:Y:S02]  /*d5da0*/  IMAD.MOV.U32 R8, RZ, RZ, R193 ;  /* 0x000000ffff087224 */ /* 0x000fe400078e00c1 */
[----:B------:R2:W-:Y:S01]  /*d5db0*/  STL.64 [R1+0x2710], R2 ;  /* 0x0027100201007387 */ /* 0x0005e20000100a00 */
[----:B-1----:R-:W-:-:S03]  /*d5dc0*/  IMAD.MOV.U32 R5, RZ, RZ, R188 ;  /* 0x000000ffff057224 */ /* 0x002fc600078e00bc */
[----:B------:R1:W-:Y:S01]  /*d5dd0*/  STL.64 [R1+0x2708], R8 ;  /* 0x0027080801007387 */ /* 0x0003e20000100a00 */
[----:B------:R-:W-:Y:S01]  /*d5de0*/  MOV R4, R189 ;  /* 0x000000bd00047202 */ /* 0x000fe20000000f00 */
[----:B--2---:R-:W-:-:S04]  /*d5df0*/  IMAD.MOV.U32 R3, RZ, RZ, R184 ;  /* 0x000000ffff037224 */ /* 0x004fc800078e00b8 */
[----:B------:R2:W-:Y:S01]  /*d5e00*/  STL.64 [R1+0x2720], R4 ;  /* 0x0027200401007387 */ /* 0x0005e20000100a00 */
[----:B------:R-:W-:Y:S02]  /*d5e10*/  IMAD.MOV.U32 R2, RZ, RZ, R185 ;  /* 0x000000ffff027224 */ /* 0x000fe400078e00b9 */
[----:B-1----:R-:W-:Y:S01]  /*d5e20*/  IMAD.MOV.U32 R9, RZ, RZ, R180 ;  /* 0x000000ffff097224 */ /* 0x002fe200078e00b4 */
[----:B------:R-:W-:Y:S02]  /*d5e30*/  MOV R8, R181 ;  /* 0x000000b500087202 */ /* 0x000fe40000000f00 */
[----:B------:R1:W-:Y:S01]  /*d5e40*/  STL.64 [R1+0x2718], R2 ;  /* 0x0027180201007387 */ /* 0x0003e20000100a00 */
[----:B--2---:R-:W-:-:S03]  /*d5e50*/  IMAD.MOV.U32 R5, RZ, RZ, R176 ;  /* 0x000000ffff057224 */ /* 0x004fc600078e00b0 */
        /* <DEDUP_REMOVED lines=63> */
[----:B------:R-:W-:Y:S01]  /*d6250*/  STL.64 [R1+0x27c0], R8 ;  /* 0x0027c00801007387 */ /* 0x000fe20000100a00 */
[----:B------:R-:W-:Y:S01]  /*d6260*/  MOV R4, R123 ;  /* 0x0000007b00047202 */ /* 0x000fe20000000f00 */
[----:B--2---:R-:W-:Y:S02]  /*d6270*/  IMAD.MOV.U32 R3, RZ, RZ, R118 ;  /* 0x000000ffff037224 */ /* 0x004fe400078e0076 */
[----:B------:R-:W2:Y:S01]  /*d6280*/  LDL.LU R118, [R1+0x81c] ;  /* 0x00081c0001767983 */ /* 0x000ea20000300800 */
[----:B------:R-:W-:-:S03]  /*d6290*/  IMAD.MOV.U32 R2, RZ, RZ, R119 ;  /* 0x000000ffff027224 */ /* 0x000fc600078e0077 */
[----:B------:R-:W-:Y:S04]  /*d62a0*/  STL.64 [R1+0x27e0], R4 ;  /* 0x0027e00401007387 */ /* 0x000fe80000100a00 */
[----:B------:R-:W3:Y:S04]  /*d62b0*/  LDL.LU R119, [R1+0x8cc] ;  /* 0x0008cc0001777983 */ /* 0x000ee80000300800 */
        /* <DEDUP_REMOVED lines=49> */
[----:B--2---:R-:W-:-:S03]  /*d65d0*/  IMAD.MOV.U32 R3, RZ, RZ, R118 ;  /* 0x000000ffff037224 */ /* 0x004fc600078e0076 */
[----:B------:R-:W2:Y:S01]  /*d65e0*/  LDL.LU R118, [R1+0x64c] ;  /* 0x00064c0001767983 */ /* 0x000ea20000300800 */
[----:B---3--:R-:W-:-:S03]  /*d65f0*/  MOV R2, R119 ;  /* 0x0000007700027202 */ /* 0x008fc60000000f00 */
[----:B------:R-:W3:Y:S04]  /*d6600*/  LDL.LU R119, [R1+0x660] ;  /* 0x0006600001777983 */ /* 0x000ee80000300800 */
[----:B------:R1:W-:Y:S01]  /*d6610*/  STL.64 [R1+0x27f0], R2 ;  /* 0x0027f00201007387 */ /* 0x0003e20000100a00 */
[----:B----4-:R-:W-:Y:S02]  /*d6620*/  IMAD.MOV.U32 R5, RZ, RZ, R184 ;  /* 0x000000ffff057224 */ /* 0x010fe400078e00b8 */
[----:B------:R-:W-:Y:S02]  /*d6630*/  IMAD.MOV.U32 R4, RZ, RZ, R185 ;  /* 0x000000ffff047224 */ /* 0x000fe400078e00b9 */
[----:B-1----:R-:W-:Y:S01]  /*d6640*/  IMAD.MOV.U32 R3, RZ, RZ, R180 ;  /* 0x000000ffff037224 */ /* 0x002fe200078e00b4 */
[----:B------:R-:W-:-:S02]  /*d6650*/  MOV R2, R181 ;  /* 0x000000b500027202 */ /* 0x000fc40000000f00 */
[----:B------:R1:W-:Y:S01]  /*d6660*/  STL.64 [R1+0x27e8], R4 ;  /* 0x0027e80401007387 */ /* 0x0003e20000100a00 */
[----:B------:R-:W-:-:S03]  /*d6670*/  IMAD.MOV.U32 R17, RZ, RZ, R176 ;  /* 0x000000ffff117224 */ /* 0x000fc600078e00b0 */
[----:B------:R4:W-:Y:S01]  /*d6680*/  STL.64 [R1+0x2800], R2 ;  /* 0x0028000201007387 */ /* 0x0009e20000100a00 */
[----:B------:R-:W-:Y:S02]  /*d6690*/  IMAD.MOV.U32 R16, RZ, RZ, R177 ;  /* 0x000000ffff107224 */ /* 0x000fe400078e00b1 */
[----:B------:R-:W-:Y:S01]  /*d66a0*/  IMAD.MOV.U32 R9, RZ, RZ, R172 ;  /* 0x000000ffff097224 */ /* 0x000fe200078e00ac */
[----:B------:R-:W-:Y:S01]  /*d66b0*/  MOV R8, R173 ;  /* 0x000000ad00087202 */ /* 0x000fe20000000f00 */
[----:B-1----:R-:W-:-:S04]  /*d66c0*/  IMAD.MOV.U32 R5, RZ, RZ, R168 ;  /* 0x000000ffff057224 */ /* 0x002fc800078e00a8 */
[----:B------:R1:W-:Y:S01]  /*d66d0*/  STL.64 [R1+0x27f8], R8 ;  /* 0x0027f80801007387 */ /* 0x0003e20000100a00 */
[----:B------:R-:W-:-:S03]  /*d66e0*/  IMAD.MOV.U32 R4, RZ, RZ, R169 ;  /* 0x000000ffff047224 */ /* 0x000fc600078e00a9 */
[----:B------:R-:W-:Y:S01]  /*d66f0*/  STL.64 [R1+0x2808], R16 ;  /* 0x0028081001007387 */ /* 0x000fe20000100a00 */
[----:B----4-:R-:W-:-:S03]  /*d6700*/  IMAD.MOV.U32 R3, RZ, RZ, R164 ;  /* 0x000000ffff037224 */ /* 0x010fc600078e00a4 */
[----:B------:R-:W-:Y:S01]  /*d6710*/  STL.64 [R1+0x2820], R4 ;  /* 0x0028200401007387 */ /* 0x000fe20000100a00 */
[----:B------:R-:W-:-:S03]  /*d6720*/  MOV R2, R165 ;  /* 0x000000a500027202 */ /* 0x000fc60000000f00 */
[----:B------:R-:W-:Y:S04]  /*d6730*/  STL.64 [R1+0x7860], R16 ;  /* 0x0078601001007387 */ /* 0x000fe80000100a00 */
[----:B------:R4:W-:Y:S01]  /*d6740*/  STL.64 [R1+0x2818], R2 ;  /* 0x0028180201007387 */ /* 0x0009e20000100a00 */
[----:B-1----:R-:W-:Y:S01]  /*d6750*/  IMAD.MOV.U32 R9, RZ, RZ, R158 ;  /* 0x000000ffff097224 */ /* 0x002fe200078e009e */
[----:B------:R-:W-:Y:S01]  /*d6760*/  MOV R8, R159 ;  /* 0x0000009f00087202 */ /* 0x000fe20000000f00 */
[----:B----4-:R-:W-:Y:S02]  /*d6770*/  IMAD.MOV.U32 R2, RZ, RZ, R163 ;  /* 0x000000ffff027224 */ /* 0x010fe400078e00a3 */
[----:B------:R-:W-:Y:S02]  /*d6780*/  IMAD.MOV.U32 R3, RZ, RZ, R162 ;  /* 0x000000ffff037224 */ /* 0x000fe400078e00a2 */
[----:B------:R-:W-:-:S02]  /*d6790*/  IMAD.MOV.U32 R5, RZ, RZ, R154 ;  /* 0x000000ffff057224 */ /* 0x000fc400078e009a */
[----:B------:R-:W-:Y:S01]  /*d67a0*/  IMAD.MOV.U32 R4, RZ, RZ, R155 ;  /* 0x000000ffff047224 */ /* 0x000fe200078e009b */
[----:B------:R1:W-:Y:S04]  /*d67b0*/  STL.64 [R1+0x2810], R2 ;  /* 0x0028100201007387 */ /* 0x0003e80000100a00 */
[----:B------:R4:W-:Y:S04]  /*d67c0*/  STL.64 [R1+0x2830], R8 ;  /* 0x0028300801007387 */ /* 0x0009e80000100a00 */
[----:B------:R4:W-:Y:S01]  /*d67d0*/  STL.64 [R1+0x2828], R4 ;  /* 0x0028280401007387 */ /* 0x0009e20000100a00 */
[----:B-1----:R-:W-:Y:S01]  /*d67e0*/  MOV R2, R151 ;  /* 0x0000009700027202 */ /* 0x002fe20000000f00 */
[----:B------:R-:W-:-:S02]  /*d67f0*/  IMAD.MOV.U32 R3, RZ, RZ, R150 ;  /* 0x000000ffff037224 */ /* 0x000fc400078e0096 */
[----:B----4-:R-:W-:Y:S02]  /*d6800*/  IMAD.MOV.U32 R8, RZ, RZ, R147 ;  /* 0x000000ffff087224 */ /* 0x010fe400078e0093 */
[----:B------:R-:W-:Y:S02]  /*d6810*/  IMAD.MOV.U32 R9, RZ, RZ, R146 ;  /* 0x000000ffff097224 */ /* 0x000fe400078e0092 */
[----:B------:R-:W-:Y:S01]  /*d6820*/  IMAD.MOV.U32 R5, RZ, RZ, R142 ;  /* 0x000000ffff057224 */ /* 0x000fe200078e008e */
[----:B------:R1:W-:Y:S01]  /*d6830*/  STL.64 [R1+0x2840], R2 ;  /* 0x0028400201007387 */ /* 0x0003e20000100a00 */
[----:B------:R-:W-:-:S03]  /*d6840*/  MOV R4, R143 ;  /* 0x0000008f00047202 */ /* 0x000fc60000000f00 */
[----:B------:R4:W-:Y:S04]  /*d6850*/  STL.64 [R1+0x2838], R8 ;  /* 0x0028380801007387 */ /* 0x0009e80000100a00 */
[----:B------:R4:W-:Y:S01]  /*d6860*/  STL.64 [R1+0x2848], R4 ;  /* 0x0028480401007387 */ /* 0x0009e20000100a00 */
[----:B-1----:R-:W-:Y:S02]  /*d6870*/  IMAD.MOV.U32 R2, RZ, RZ, R139 ;  /* 0x000000ffff027224 */ /* 0x002fe400078e008b */
[----:B------:R-:W-:Y:S02]  /*d6880*/  IMAD.MOV.U32 R3, RZ, RZ, R138 ;  /* 0x000000ffff037224 */ /* 0x000fe400078e008a */
[----:B----4-:R-:W-:Y:S01]  /*d6890*/  IMAD.MOV.U32 R9, RZ, RZ, R130 ;  /* 0x000000ffff097224 */ /* 0x010fe200078e0082 */
[----:B------:R-:W-:-:S02]  /*d68a0*/  MOV R8, R131 ;  /* 0x0000008300087202 */ /* 0x000fc40000000f00 */
[----:B------:R1:W-:Y:S01]  /*d68b0*/  STL.64 [R1+0x2860], R2 ;  /* 0x0028600201007387 */ /* 0x0003e20000100a00 */
[----:B------:R-:W-:-:S03]  /*d68c0*/  IMAD.MOV.U32 R5, RZ, RZ, R160 ;  /* 0x000000ffff057224 */ /* 0x000fc600078e00a0 */
[----:B------:R4:W-:Y:S01]  /*d68d0*/  STL.64 [R1+0x2858], R8 ;  /* 0x0028580801007387 */ /* 0x0009e20000100a00 */
[----:B------:R-:W-:Y:S02]  /*d68e0*/  IMAD.MOV.U32 R4, RZ, RZ, R161 ;  /* 0x000000ffff047224 */ /* 0x000fe400078e00a1 */
[----:B-1----:R-:W-:-:S03]  /*d68f0*/  IMAD.MOV.U32 R3, RZ, RZ, R156 ;  /* 0x000000ffff037224 */ /* 0x002fc600078e009c */
[----:B------:R1:W-:Y:S01]  /*d6900*/  STL.64 [R1+0x2850], R4 ;  /* 0x0028500401007387 */ /* 0x0003e20000100a00 */
[----:B------:R-:W-:Y:S01]  /*d6910*/  MOV R2, R157 ;  /* 0x0000009d00027202 */ /* 0x000fe20000000f00 */
[----:B----4-:R-:W-:Y:S02]  /*d6920*/  IMAD.MOV.U32 R9, RZ, RZ, R152 ;  /* 0x000000ffff097224 */ /* 0x010fe400078e0098 */
[----:B------:R-:W-:Y:S02]  /*d6930*/  IMAD.MOV.U32 R8, RZ, RZ, R153 ;  /* 0x000000ffff087224 */ /* 0x000fe400078e0099 */
[----:B------:R4:W-:Y:S01]  /*d6940*/  STL.64 [R1+0x2870], R2 ;  /* 0x0028700201007387 */ /* 0x0009e20000100a00 */
[----:B-1----:R-:W-:-:S03]  /*d6950*/  IMAD.MOV.U32 R5, RZ, RZ, R148 ;  /* 0x000000ffff057224 */ /* 0x002fc600078e0094 */
[----:B------:R-:W-:Y:S01]  /*d6960*/  STL.64 [R1+0x2868], R8 ;  /* 0x0028680801007387 */ /* 0x000fe20000100a00 */
[----:B------:R-:W-:-:S03]  /*d6970*/  MOV R4, R149 ;  /* 0x0000009500047202 */ /* 0x000fc60000000f00 */
[----:B------:R-:W3:Y:S01]  /*d6980*/  LDL.LU R148, [R1+0x630] ;  /* 0x0006300001947983 */ /* 0x000ee20000300800 */
[----:B----4-:R-:W-:-:S03]  /*d6990*/  IMAD.MOV.U32 R3, RZ, RZ, R144 ;  /* 0x000000ffff037224 */ /* 0x010fc600078e0090 */
[----:B------:R1:W-:Y:S01]  /*d69a0*/  STL.64 [R1+0x2880], R4 ;  /* 0x0028800401007387 */ /* 0x0003e20000100a00 */
[----:B------:R-:W-:-:S03]  /*d69b0*/  IMAD.MOV.U32 R2, RZ, RZ, R145 ;  /* 0x000000ffff027224 */ /* 0x000fc600078e0091 */
[----:B------:R-:W4:Y:S04]  /*d69c0*/  LDL.LU R149, [R1+0x664] ;  /* 0x0006640001957983 */ /* 0x000f280000300800 */
[----:B------:R1:W-:Y:S02]  /*d69d0*/  STL.64 [R1+0x2878], R2 ;  /* 0x0028780201007387 */ /* 0x0003e40000100a00 */
[----:B-1----:R-:W-:Y:S01]  /*d69e0*/  MOV R4, R141 ;  /* 0x0000008d00047202 */ /* 0x002fe20000000f00 */
[----:B------:R-:W-:-:S05]  /*d69f0*/  IMAD.MOV.U32 R5, RZ, RZ, R140 ;  /* 0x000000ffff057224 */ /* 0x000fca00078e008c */
[----:B------:R1:W-:Y:S01]  /*d6a00*/  STL.64 [R1+0x2898], R4 ;  /* 0x0028980401007387 */ /* 0x0003e20000100a00 */
[----:B------:R-:W-:Y:S02]  /*d6a10*/  IMAD.MOV.U32 R2, RZ, RZ, R137 ;  /* 0x000000ffff027224 */ /* 0x000fe400078e0089 */
[----:B------:R-:W-:Y:S02]  /*d6a20*/  IMAD.MOV.U32 R3, RZ, RZ, R136 ;  /* 0x000000ffff037224 */ /* 0x000fe400078e0088 */
[----:B------:R-:W-:Y:S01]  /*d6a30*/  IMAD.MOV.U32 R9, RZ, RZ, R128 ;  /* 0x000000ffff097224 */ /* 0x000fe200078e0080 */
[----:B------:R-:W-:Y:S02]  /*d6a40*/  MOV R8, R129 ;  /* 0x0000008100087202 */ /* 0x000fe40000000f00 */
[----:B------:R1:W-:Y:S02]  /*d6a50*/  STL.64 [R1+0x2890], R2 ;  /* 0x0028900201007387 */ /* 0x0003e40000100a00 */
[----:B-1----:R-:W-:-:S02]  /*d6a60*/  IMAD.MOV.U32 R5, RZ, RZ, R126 ;  /* 0x000000ffff057224 */ /* 0x002fc400078e007e */
[----:B------:R-:W-:Y:S01]  /*d6a70*/  STL.64 [R1+0x2888], R8 ;  /* 0x0028880801007387 */ /* 0x000fe20000100a00 */
[----:B------:R-:W-:-:S03]  /*d6a80*/  IMAD.MOV.U32 R4, RZ, RZ, R127 ;  /* 0x000000ffff047224 */ /* 0x000fc600078e007f */
[----:B------:R-:W4:Y:S01]  /*d6a90*/  LDL.LU R144, [R1+0x634] ;  /* 0x0006340001907983 */ /* 0x000f220000300800 */
[----:B------:R-:W-:-:S03]  /*d6aa0*/  IMAD.MOV.U32 R3, RZ, RZ, R122 ;  /* 0x000000ffff037224 */ /* 0x000fc600078e007a */
[----:B------:R-:W-:Y:S01]  /*d6ab0*/  STL.64 [R1+0x28b0], R4 ;  /* 0x0028b00401007387 */ /* 0x000fe20000100a00 */
[----:B------:R-:W-:-:S03]  /*d6ac0*/  MOV R2, R123 ;  /* 0x0000007b00027202 */ /* 0x000fc60000000f00 */
[----:B------:R-:W4:Y:S04]  /*d6ad0*/  LDL.LU R145, [R1+0x638] ;  /* 0x0006380001917983 */ /* 0x000f280000300800 */
[----:B------:R2:W-:Y:S04]  /*d6ae0*/  STL.64 [R1+0x28a8], R2 ;  /* 0x0028a80201007387 */ /* 0x0005e80000100a00 */
[----:B------:R-:W4:Y:S04]  /*d6af0*/  LDL.LU R140, [R1+0x604] ;  /* 0x00060400018c7983 */ /* 0x000f280000300800 */
[----:B------:R-:W4:Y:S01]  /*d6b00*/  LDL.LU R141, [R1+0x63c] ;  /* 0x00063c00018d7983 */ /* 0x000f220000300800 */
[----:B--2---:R-:W-:-:S02]  /*d6b10*/  IMAD.MOV.U32 R3, RZ, RZ, R118 ;  /* 0x000000ffff037224 */ /* 0x004fc400078e0076 */
[----:B---3--:R-:W-:-:S05]  /*d6b20*/  IMAD.MOV.U32 R2, RZ, RZ, R119 ;  /* 0x000000ffff027224 */ /* 0x008fca00078e0077 */
[----:B------:R1:W-:Y:S04]  /*d6b30*/  STL.64 [R1+0x28a0], R2 ;  /* 0x0028a00201007387 */ /* 0x0003e80000100a00 */
        /* <DEDUP_REMOVED lines=22> */
[----:B-1----:R-:W-:Y:S01]  /*d6ca0*/  IMAD.MOV.U32 R3, RZ, RZ, R148 ;  /* 0x000000ffff037224 */ /* 0x002fe200078e0094 */
[----:B----4-:R-:W-:-:S05]  /*d6cb0*/  MOV R2, R149 ;  /* 0x0000009500027202 */ /* 0x010fca0000000f00 */
[----:B------:R1:W-:Y:S04]  /*d6cc0*/  STL.64 [R1+0x28c0], R2 ;  /* 0x0028c00201007387 */ /* 0x0003e80000100a00 */
[----:B------:R-:W4:Y:S04]  /*d6cd0*/  LDL.LU R152, [R1+0x4b0] ;  /* 0x0004b00001987983 */ /* 0x000f280000300800 */
[----:B------:R-:W4:Y:S04]  /*d6ce0*/  LDL.LU R153, [R1+0x4cc] ;  /* 0x0004cc0001997983 */ /* 0x000f280000300800 */
[----:B------:R-:W4:Y:S04]  /*d6cf0*/  LDL.LU R148, [R1+0x484] ;  /* 0x0004840001947983 */ /* 0x000f280000300800 */
[----:B------:R-:W4:Y:S01]  /*d6d00*/  LDL.LU R149, [R1+0x4b4] ;  /* 0x0004b40001957983 */ /* 0x000f220000300800 */
[----:B-1----:R-:W-:-:S03]  /*d6d10*/  IMAD.MOV.U32 R3, RZ, RZ, R144 ;  /* 0x000000ffff037224 */ /* 0x002fc600078e0090 */
[----:B------:R-:W4:Y:S01]  /*d6d20*/  LDL.LU R144, [R1+0x488] ;  /* 0x0004880001907983 */ /* 0x000f220000300800 */
[----:B------:R-:W-:-:S03]  /*d6d30*/  IMAD.MOV.U32 R2, RZ, RZ, R145 ;  /* 0x000000ffff027224 */ /* 0x000fc600078e0091 */
[----:B------:R-:W4:Y:S04]  /*d6d40*/  LDL.LU R145, [R1+0x4b8] ;  /* 0x0004b80001917983 */ /* 0x000f280000300800 */
[----:B------:R1:W-:Y:S02]  /*d6d50*/  STL.64 [R1+0x28b8], R2 ;  /* 0x0028b80201007387 */ /* 0x0003e40000100a00 */
[----:B-1----:R-:W-:Y:S01]  /*d6d60*/  MOV R2, R141 ;  /* 0x0000008d00027202 */ /* 0x002fe20000000f00 */
[----:B------:R-:W-:Y:S02]  /*d6d70*/  IMAD.MOV.U32 R3, RZ, RZ, R140 ;  /* 0x000000ffff037224 */ /* 0x000fe400078e008c */
[----:B------:R-:W4:Y:S04]  /*d6d80*/  LDL.LU R140, [R1+0x48c] ;  /* 0x00048c00018c7983 */ /* 0x000f280000300800 */
[----:B------:R-:W4:Y:S04]  /*d6d90*/  LDL.LU R141, [R1+0x490] ;  /* 0x00049000018d7983 */ /* 0x000f280000300800 */
[----:B------:R2:W-:Y:S02]  /*d6da0*/  STL.64 [R1+0x28d0], R2 ;  /* 0x0028d00201007387 */ /* 0x0005e40000100a00 */
[----:B--2---:R-:W-:-:S02]  /*d6db0*/  IMAD.MOV.U32 R3, RZ, RZ, R136 ;  /* 0x000000ffff037224 */ /* 0x004fc400078e0088 */
[----:B------:R-:W2:Y:S01]  /*d6dc0*/  LDL.LU R136, [R1+0x470] ;  /* 0x0004700001887983 */ /* 0x000ea20000300800 */
[----:B---3--:R-:W-:-:S03]  /*d6dd0*/  IMAD.MOV.U32 R2, RZ, RZ, R137 ;  /* 0x000000ffff027224 */ /* 0x008fc600078e0089 */
[----:B------:R-:W3:Y:S04]  /*d6de0*/  LDL.LU R137, [R1+0x494] ;  /* 0x0004940001897983 */ /* 0x000ee80000300800 */
[----:B------:R1:W-:Y:S02]  /*d6df0*/  STL.64 [R1+0x28c8], R2 ;  /* 0x0028c80201007387 */ /* 0x0003e40000100a00 */
[----:B-1----:R-:W-:Y:S01]  /*d6e00*/  IMAD.MOV.U32 R3, RZ, RZ, R128 ;  /* 0x000000ffff037224 */ /* 0x002fe200078e0080 */
[----:B------:R-:W-:Y:S01]  /*d6e10*/  MOV R2, R129 ;  /* 0x0000008100027202 */ /* 0x000fe20000000f00 */
[----:B------:R-:W3:Y:S04]  /*d6e20*/  LDL.LU R128, [R1+0x474] ;  /* 0x0004740001807983 */ /* 0x000ee80000300800 */
[----:B------:R-:W3:Y:S04]  /*d6e30*/  LDL.LU R129, [R1+0x478] ;  /* 0x0004780001817983 */ /* 0x000ee80000300800 */
[----:B------:R1:W-:Y:S02]  /*d6e40*/  STL.64 [R1+0x28d8], R2 ;  /* 0x0028d80201007387 */ /* 0x0003e40000100a00 */
[----:B-1----:R-:W-:-:S02]  /*d6e50*/  IMAD.MOV.U32 R2, RZ, RZ, R127 ;  /* 0x000000ffff027224 */ /* 0x002fc400078e007f */
[----:B------:R-:W-:Y:S02]  /*d6e60*/  IMAD.MOV.U32 R3, RZ, RZ, R126 ;  /* 0x000000ffff037224 */ /* 0x000fe400078e007e */
[----:B------:R-:W3:Y:S04]  /*d6e70*/  LDL.LU R126, [R1+0x444] ;  /* 0x00044400017e7983 */ /* 0x000ee80000300800 */
[----:B------:R-:W3:Y:S04]  /*d6e80*/  LDL.LU R127, [R1+0x47c] ;  /* 0x00047c00017f7983 */ /* 0x000ee80000300800 */
[----:B------:R1:W-:Y:S02]  /*d6e90*/  STL.64 [R1+0x28f0], R2 ;  /* 0x0028f00201007387 */ /* 0x0003e40000100a00 */
[----:B-1----:R-:W-:Y:S01]  /*d6ea0*/  IMAD.MOV.U32 R3, RZ, RZ, R118 ;  /* 0x000000ffff037224 */ /* 0x002fe200078e0076 */
[----:B------:R-:W-:Y:S01]  /*d6eb0*/  MOV R2, R119 ;  /* 0x0000007700027202 */ /* 0x000fe20000000f00 */
[----:B------:R-:W3:Y:S04]  /*d6ec0*/  LDL.LU R118, [R1+0x448] ;  /* 0x0004480001767983 */ /* 0x000ee80000300800 */
[----:B------:R-:W3:Y:S01]  /*d6ed0*/  LDL.LU R119, [R1+0x480] ;  /* 0x0004800001777983 */ /* 0x000ee20000300800 */
[----:B------:R-:W-:-:S02]  /*d6ee0*/  IMAD.MOV.U32 R8, RZ, RZ, R147 ;  /* 0x000000ffff087224 */ /* 0x000fc400078e0093 */
[----:B------:R-:W-:Y:S01]  /*d6ef0*/  IMAD.MOV.U32 R9, RZ, RZ, R146 ;  /* 0x000000ffff097224 */ /* 0x000fe200078e0092 */
[----:B------:R-:W-:Y:S01]  /*d6f00*/  MOV R4, R143 ;  /* 0x0000008f00047202 */ /* 0x000fe20000000f00 */
[----:B------:R-:W-:Y:S01]  /*d6f10*/  IMAD.MOV.U32 R5, RZ, RZ, R142 ;  /* 0x000000ffff057224 */ /* 0x000fe200078e008e */
[----:B------:R1:W-:Y:S04]  /*d6f20*/  STL.64 [R1+0x28e8], R2 ;  /* 0x0028e80201007387 */ /* 0x0003e80000100a00 */
[----:B------:R1:W-:Y:S04]  /*d6f30*/  STL.64 [R1+0x28e0], R8 ;  /* 0x0028e00801007387 */ /* 0x0003e80000100a00 */
[----:B------:R1:W-:Y:S02]  /*d6f40*/  STL.64 [R1+0x2900], R4 ;  /* 0x0029000401007387 */ /* 0x0003e40000100a00 */
[----:B-1----:R-:W-:-:S02]  /*d6f50*/  IMAD.MOV.U32 R2, RZ, RZ, R139 ;  /* 0x000000ffff027224 */ /* 0x002fc400078e008b */
[----:B------:R-:W-:Y:S01]  /*d6f60*/  IMAD.MOV.U32 R3, RZ, RZ, R138 ;  /* 0x000000ffff037224 */ /* 0x000fe200078e008a */
[----:B------:R-:W-:Y:S01]  /*d6f70*/  MOV R8, R131 ;  /* 0x0000008300087202 */ /* 0x000fe20000000f00 */
[----:B------:R-:W-:-:S03]  /*d6f80*/  IMAD.MOV.U32 R9, RZ, RZ, R130 ;  /* 0x000000ffff097224 */ /* 0x000fc600078e0082 */
[----:B------:R1:W-:Y:S01]  /*d6f90*/  STL.64 [R1+0x28f8], R2 ;  /* 0x0028f80201007387 */ /* 0x0003e20000100a00 */
[----:B------:R-:W-:Y:S02]  /*d6fa0*/  IMAD.MOV.U32 R4, RZ, RZ, R161 ;  /* 0x000000ffff047224 */ /* 0x000fe400078e00a1 */
[----:B------:R-:W-:Y:S01]  /*d6fb0*/  IMAD.MOV.U32 R5, RZ, RZ, R160 ;  /* 0x000000ffff057224 */ /* 0x000fe200078e00a0 */
[----:B------:R1:W-:Y:S04]  /*d6fc0*/  STL.64 [R1+0x2910], R8 ;  /* 0x0029100801007387 */ /* 0x0003e80000100a00 */
[----:B------:R-:W3:Y:S01]  /*d6fd0*/  LDL.LU R130, [R1+0x3c8] ;  /* 0x0003c80001827983 */ /* 0x000ee20000300800 */
[----:B-1----:R-:W-:Y:S01]  /*d6fe0*/  MOV R2, R123 ;  /* 0x0000007b00027202 */ /* 0x002fe20000000f00 */
[----:B------:R-:W-:-:S02]  /*d6ff0*/  IMAD.MOV.U32 R3, RZ, RZ, R122 ;  /* 0x000000ffff037224 */ /* 0x000fc400078e007a */
[----:B------:R4:W-:Y:S01]  /*d7000*/  STL.64 [R1+0x2908], R4 ;  /* 0x0029080401007387 */ /* 0x0009e20000100a00 */
[----:B------:R-:W-:Y:S02]  /*d7010*/  IMAD.MOV.U32 R8, RZ, RZ, R157 ;  /* 0x000000ffff087224 */ /* 0x000fe400078e009d */
[----:B------:R-:W-:Y:S01]  /*d7020*/  IMAD.MOV.U32 R9, RZ, RZ, R156 ;  /* 0x000000ffff097224 */ /* 0x000fe200078e009c */
[----:B------:R-:W3:Y:S04]  /*d7030*/  LDL.LU R131, [R1+0x44c] ;  /* 0x00044c0001837983 */ /* 0x000ee80000300800 */
[----:B------:R1:W-:Y:S04]  /*d7040*/  STL.64 [R1+0x2928], R2 ;  /* 0x0029280201007387 */ /* 0x0003e80000100a00 */
[----:B------:R-:W3:Y:S04]  /*d7050*/  LDL.LU R122, [R1+0x3b4] ;  /* 0x0003b400017a7983 */ /* 0x000ee80000300800 */
[----:B------:R-:W3:Y:S04]  /*d7060*/  LDL.LU R123, [R1+0x3cc] ;  /* 0x0003cc00017b7983 */ /* 0x000ee80000300800 */
[----:B------:R-:W-:Y:S04]  /*d7070*/  STL.64 [R1+0x2920], R8 ;  /* 0x0029200801007387 */ /* 0x000fe80000100a00 */
[----:B------:R-:W3:Y:S01]  /*d7080*/  LDL.LU R160, [R1+0x3b8] ;  /* 0x0003b80001a07983 */ /* 0x000ee20000300800 */
[----:B----4-:R-:W-:Y:S01]  /*d7090*/  IMAD.MOV.U32 R5, RZ, RZ, R152 ;  /* 0x000000ffff057224 */ /* 0x010fe200078e0098 */
[----:B------:R-:W-:Y:S01]  /*d70a0*/  MOV R4, R153 ;  /* 0x0000009900047202 */ /* 0x000fe20000000f00 */
[----:B-1----:R-:W-:-:S04]  /*d70b0*/  IMAD.MOV.U32 R3, RZ, RZ, R148 ;  /* 0x000000ffff037224 */ /* 0x002fc800078e0094 */
[----:B------:R-:W-:Y:S01]  /*d70c0*/  STL.64 [R1+0x2918], R4 ;  /* 0x0029180401007387 */ /* 0x000fe20000100a00 */
[----:B------:R-:W-:-:S03]  /*d70d0*/  IMAD.MOV.U32 R2, RZ, RZ, R149 ;  /* 0x000000ffff027224 */ /* 0x000fc600078e0095 */
[----:B------:R-:W4:Y:S04]  /*d70e0*/  LDL.LU R161, [R1+0x440] ;  /* 0x0004400001a17983 */ /* 0x000f280000300800 */
[----:B------:R1:W-:Y:S04]  /*d70f0*/  STL.64 [R1+0x2940], R2 ;  /* 0x0029400201007387 */ /* 0x0003e80000100a00 */
[----:B------:R-:W4:Y:S04]  /*d7100*/  LDL.LU R156, [R1+0x3bc] ;  /* 0x0003bc00019c7983 */ /* 0x000f280000300800 */
[----:B------:R-:W4:Y:S01]  /*d7110*/  LDL.LU R157, [R1+0x3c0] ;  /* 0x0003c000019d7983 */ /* 0x000f220000300800 */
[----:B-1----:R-:W-:Y:S01]  /*d7120*/  IMAD.MOV.U32 R3, RZ, RZ, R144 ;  /* 0x000000ffff037224 */ /* 0x002fe200078e0090 */
[----:B------:R-:W-:-:S05]  /*d7130*/  MOV R2, R145 ;  /* 0x0000009100027202 */ /* 0x000fca0000000f00 */
[----:B------:R1:W-:Y:S04]  /*d7140*/  STL.64 [R1+0x2938], R2 ;  /* 0x0029380201007387 */ /* 0x0003e80000100a00 */
[----:B------:R-:W4:Y:S04]  /*d7150*/  LDL.LU R152, [R1+0x390] ;  /* 0x0003900001987983 */ /* 0x000f280000300800 */
[----:B------:R-:W4:Y:S01]  /*d7160*/  LDL.LU R153, [R1+0x3c4] ;  /* 0x0003c40001997983 */ /* 0x000f220000300800 */
[----:B-1----:R-:W-:Y:S02]  /*d7170*/  IMAD.MOV.U32 R3, RZ, RZ, R140 ;  /* 0x000000ffff037224 */ /* 0x002fe400078e008c */
[----:B------:R-:W-:-:S05]  /*d7180*/  IMAD.MOV.U32 R2, RZ, RZ, R141 ;  /* 0x000000ffff027224 */ /* 0x000fca00078e008d */
[----:B------:R2:W-:Y:S04]  /*d7190*/  STL.64 [R1+0x2930], R2 ;  /* 0x0029300201007387 */ /* 0x0005e80000100a00 */
[----:B------:R-:W4:Y:S04]  /*d71a0*/  LDL.LU R148, [R1+0x394] ;  /* 0x0003940001947983 */ /* 0x000f280000300800 */
[----:B------:R-:W4:Y:S01]  /*d71b0*/  LDL.LU R149, [R1+0x398] ;  /* 0x0003980001957983 */ /* 0x000f220000300800 */
[----:B--2---:R-:W-:Y:S01]  /*d71c0*/  IMAD.MOV.U32 R3, RZ, RZ, R136 ;  /* 0x000000ffff037224 */ /* 0x004fe200078e0088 */
[----:B---3--:R-:W-:-:S05]  /*d71d0*/  MOV R2, R137 ;  /* 0x0000008900027202 */ /* 0x008fca0000000f00 */
[----:B------:R1:W-:Y:S04]  /*d71e0*/  STL.64 [R1+0x2950], R2 ;  /* 0x0029500201007387 */ /* 0x0003e80000100a00 */
[----:B------:R-:W2:Y:S04]  /*d71f0*/  LDL.LU R144, [R1+0x37c] ;  /* 0x00037c0001907983 */ /* 0x000ea80000300800 */
[----:B------:R-:W3:Y:S01]  /*d7200*/  LDL.LU R145, [R1+0x39c] ;  /* 0x00039c0001917983 */ /* 0x000ee20000300800 */
[----:B-1----:R-:W-:Y:S02]  /*d7210*/  IMAD.MOV.U32 R3, RZ, RZ, R128 ;  /* 0x000000ffff037224 */ /* 0x002fe400078e0080 */
[----:B------:R-:W-:-:S05]  /*d7220*/  IMAD.MOV.U32 R2, RZ, RZ, R129 ;  /* 0x000000ffff027224 */ /* 0x000fca00078e0081 */
[----:B------:R-:W-:Y:S04]  /*d7230*/  STL.64 [R1+0x2948], R2 ;  /* 0x0029480201007387 */ /* 0x000fe80000100a00 */
[----:B------:R-:W3:Y:S04]  /*d7240*/  LDL.LU R140, [R1+0x380] ;  /* 0x00038000018c7983 */ /* 0x000ee80000300800 */
[----:B------:R-:W3:Y:S04]  /*d7250*/  LDL.LU R141, [R1+0x3b0] ;  /* 0x0003b000018d7983 */ /* 0x000ee80000300800 */
[----:B------:R-:W3:Y:S04]  /*d7260*/  LDL.LU R136, [R1+0x368] ;  /* 0x0003680001887983 */ /* 0x000ee80000300800 */
[----:B------:R-:W3:Y:S01]  /*d7270*/  LDL.LU R137, [R1+0x384] ;  /* 0x0003840001897983 */ /* 0x000ee20000300800 */
[----:B------:R-:W-:-:S03]  /*d7280*/  IMAD.MOV.U32 R17, RZ, RZ, R126 ;  /* 0x000000ffff117224 */ /* 0x000fc600078e007e */
[----:B------:R-:W3:Y:S01]  /*d7290*/  LDL.LU R128, [R1+0x36c] ;  /* 0x00036c0001807983 */ /* 0x000ee20000300800 */
[----:B------:R-:W-:-:S03]  /*d72a0*/  MOV R16, R127 ;  /* 0x0000007f00107202 */ /* 0x000fc60000000f00 */
[----:B------:R-:W3:Y:S04]  /*d72b0*/  LDL.LU R129, [R1+0x388] ;  /* 0x0003880001817983 */ /* 0x000ee80000300800 */
[----:B------:R-:W3:Y:S04]  /*d72c0*/  LDL.LU R126, [R1+0x370] ;  /* 0x00037000017e7983 */ /* 0x000ee80000300800 */
[----:B------:R-:W3:Y:S01]  /*d72d0*/  LDL.LU R127, [R1+0x38c] ;  /* 0x00038c00017f7983 */ /* 0x000ee20000300800 */
[----:B------:R-:W-:-:S03]  /*d72e0*/  IMAD.MOV.U32 R5, RZ, RZ, R118 ;  /* 0x000000ffff057224 */ /* 0x000fc600078e0076 */
[----:B------:R-:W3:Y:S01]  /*d72f0*/  LDL.LU R118, [R1+0x354] ;  /* 0x0003540001767983 */ /* 0x000ee20000300800 */
[----:B------:R-:W-:-:S03]  /*d7300*/  IMAD.MOV.U32 R4, RZ, RZ, R119 ;  /* 0x000000ffff047224 */ /* 0x000fc600078e0077 */
[----:B------:R-:W3:Y:S01]  /*d7310*/  LDL.LU R119, [R1+0x374] ;  /* 0x0003740001777983 */ /* 0x000ee20000300800 */
[----:B------:R-:W-:Y:S02]  /*d7320*/  IMAD.MOV.U32 R121, RZ, RZ, R130 ;  /* 0x000000ffff797224 */ /* 0x000fe400078e0082 */
[----:B------:R-:W-:Y:S02]  /*d7330*/  IMAD.MOV.U32 R125, RZ, RZ, R122 ;  /* 0x000000ffff7d7224 */ /* 0x000fe400078e007a */
[----:B------:R-:W3:Y:S01]  /*d7340*/  LDL.LU R122, [R1+0x358] ;  /* 0x00035800017a7983 */ /* 0x000ee20000300800 */
[----:B------:R-:W-:-:S03]  /*d7350*/  IMAD.MOV.U32 R124, RZ, RZ, R123 ;  /* 0x000000ffff7c7224 */ /* 0x000fc600078e007b */
[----:B------:R-:W3:Y:S01]  /*d7360*/  LDL.LU R123, [R1+0x378] ;  /* 0x00037800017b7983 */ /* 0x000ee20000300800 */
[----:B------:R-:W-:-:S03]  /*d7370*/  MOV R120, R131 ;  /* 0x0000008300787202 */ /* 0x000fc60000000f00 */
[----:B------:R-:W-:Y:S01]  /*d7380*/  STL.64 [R1+0x2960], R16 ;  /* 0x0029601001007387 */ /* 0x000fe20000100a00 */
[----:B------:R-:W-:-:S03]  /*d7390*/  IMAD.MOV.U32 R111, RZ, RZ, R160 ;  /* 0x000000ffff6f7224 */ /* 0x000fc600078e00a0 */
[----:B------:R-:W-:Y:S04]  /*d73a0*/  STL.64 [R1+0x7868], R16 ;  /* 0x0078681001007387 */ /* 0x000fe80000100a00 */
[----:B------:R-:W-:Y:S04]  /*d73b0*/  STL.64 [R1+0x2958], R4 ;  /* 0x0029580401007387 */ /* 0x000fe80000100a00 */
[----:B------:R-:W-:Y:S04]  /*d73c0*/  STL.64 [R1+0x7870], R4 ;  /* 0x0078700401007387 */ /* 0x000fe80000100a00 */
[----:B------:R-:W-:Y:S04]  /*d73d0*/  STL.64 [R1+0x2968], R120 ;  /* 0x0029687801007387 */ /* 0x000fe80000100a00 */
[----:B------:R1:W-:Y:S04]  /*d73e0*/  STL.64 [R1+0x7878], R120 ;  /* 0x0078787801007387 */ /* 0x0003e80000100a00 */
[----:B------:R-:W-:Y:S04]  /*d73f0*/  STL.64 [R1+0x2980], R124 ;  /* 0x0029807c01007387 */ /* 0x000fe80000100a00 */
[----:B------:R-:W-:Y:S01]  /*d7400*/  STL.64 [R1+0x7880], R124 ;  /* 0x0078807c01007387 */ /* 0x000fe20000100a00 */
[----:B----4-:R-:W-:-:S05]  /*d7410*/  MOV R110, R161 ;  /* 0x000000a1006e7202 */ /* 0x010fca0000000f00 */
[----:B------:R-:W-:Y:S01]  /*d7420*/  STL.64 [R1+0x2978], R110 ;  /* 0x0029786e01007387 */ /* 0x000fe20000100a00 */
[----:B------:R-:W-:Y:S02]  /*d7430*/  IMAD.MOV.U32 R113, RZ, RZ, R156 ;  /* 0x000000ffff717224 */ /* 0x000fe400078e009c */
[----:B------:R-:W-:Y:S01]  /*d7440*/  IMAD.MOV.U32 R112, RZ, RZ, R157 ;  /* 0x000000ffff707224 */ /* 0x000fe200078e009d */
[----:B------:R-:W-:Y:S04]  /*d7450*/  STL.64 [R1+0x7888], R110 ;  /* 0x0078886e01007387 */ /* 0x000fe80000100a00 */
[----:B------:R-:W-:Y:S04]  /*d7460*/  STL.64 [R1+0x2970], R112 ;  /* 0x0029707001007387 */ /* 0x000fe80000100a00 */
[----:B------:R-:W-:Y:S01]  /*d7470*/  STL.64 [R1+0x7890], R112 ;  /* 0x0078907001007387 */ /* 0x000fe20000100a00 */
[----:B------:R-:W-:Y:S01]  /*d7480*/  IMAD.MOV.U32 R115, RZ, RZ, R152 ;  /* 0x000000ffff737224 */ /* 0x000fe200078e0098 */
[----:B------:R-:W-:-:S05]  /*d7490*/  MOV R114, R153 ;  /* 0x0000009900727202 */ /* 0x000fca0000000f00 */
[----:B------:R-:W-:Y:S04]  /*d74a0*/  STL.64 [R1+0x2990], R114 ;  /* 0x0029907201007387 */ /* 0x000fe80000100a00 */
[----:B------:R4:W-:Y:S01]  /*d74b0*/  STL.64 [R1+0x7898], R114 ;  /* 0x0078987201007387 */ /* 0x0009e20000100a00 */
[----:B------:R-:W-:Y:S02]  /*d74c0*/  IMAD.MOV.U32 R117, RZ, RZ, R148 ;  /* 0x000000ffff757224 */ /* 0x000fe400078e0094 */
[----:B------:R-:W-:-:S05]  /*d74d0*/  IMAD.MOV.U32 R116, RZ, RZ, R149 ;  /* 0x000000ffff747224 */ /* 0x000fca00078e0095 */
[----:B------:R4:W-:Y:S01]  /*d74e0*/  STL.64 [R1+0x2988], R116 ;  /* 0x0029887401007387 */ /* 0x0009e20000100a00 */
[----:B--2---:R-:W-:Y:S01]  /*d74f0*/  IMAD.MOV.U32 R103, RZ, RZ, R144 ;  /* 0x000000ffff677224 */ /* 0x004fe200078e0090 */
[----:B---3--:R-:W-:-:S05]  /*d7500*/  MOV R102, R145 ;  /* 0x0000009100667202 */ /* 0x008fca0000000f00 */
[----:B------:R2:W-:Y:S01]  /*d7510*/  STL.64 [R1+0x29a0], R102 ;  /* 0x0029a06601007387 */ /* 0x0005e20000100a00 */
[----:B------:R-:W-:Y:S02]  /*d7520*/  IMAD.MOV.U32 R105, RZ, RZ, R140 ;  /* 0x000000ffff697224 */ /* 0x000fe400078e008c */
[----:B------:R-:W-:-:S05]  /*d7530*/  IMAD.MOV.U32 R104, RZ, RZ, R141 ;  /* 0x000000ffff687224 */ /* 0x000fca00078e008d */
[----:B------:R3:W-:Y:S01]  /*d7540*/  STL.64 [R1+0x2998], R104 ;  /* 0x0029986801007387 */ /* 0x0007e20000100a00 */
[----:B------:R-:W-:-:S03]  /*d7550*/  IMAD.MOV.U32 R33, RZ, RZ, R118 ;  /* 0x000000ffff217224 */ /* 0x000fc600078e0076 */
[----:B------:R-:W4:Y:S01]  /*d7560*/  LDL.LU R118, [R1+0x35c] ;  /* 0x00035c0001767983 */ /* 0x000f220000300800 */
[----:B------:R-:W-:-:S03]  /*d7570*/  IMAD.MOV.U32 R32, RZ, RZ, R119 ;  /* 0x000000ffff207224 */ /* 0x000fc600078e0077 */
[----:B------:R-:W2:Y:S01]  /*d7580*/  LDL.LU R119, [R1+0x360] ;  /* 0x0003600001777983 */ /* 0x000ea20000300800 */
[----:B------:R-:W-:Y:S01]  /*d7590*/  MOV R106, R137 ;  /* 0x00000089006a7202 */ /* 0x000fe20000000f00 */
[----:B------:R-:W-:-:S05]  /*d75a0*/  IMAD.MOV.U32 R107, RZ, RZ, R136 ;  /* 0x000000ffff6b7224 */ /* 0x000fca00078e0088 */
        /* <DEDUP_REMOVED lines=19> */
[----:B------:R-:W-:-:S03]  /*d76e0*/  IMAD.MOV.U32 R109, RZ, RZ, R128 ;  /* 0x000000ffff6d7224 */ /* 0x000fc600078e0080 */
[----:B------:R-:W3:Y:S01]  /*d76f0*/  LDL.LU R140, [R1+0x304] ;  /* 0x00030400018c7983 */ /* 0x000ee20000300800 */
[----:B------:R-:W-:-:S03]  /*d7700*/  IMAD.MOV.U32 R108, RZ, RZ, R129 ;  /* 0x000000ffff6c7224 */ /* 0x000fc600078e0081 */
[----:B------:R-:W3:Y:S01]  /*d7710*/  LDL.LU R141, [R1+0x308] ;  /* 0x00030800018d7983 */ /* 0x000ee20000300800 */
[----:B------:R-:W-:-:S03]  /*d7720*/  IMAD.MOV.U32 R31, RZ, RZ, R126 ;  /* 0x000000ffff1f7224 */ /* 0x000fc600078e007e */
[----:B------:R-:W3:Y:S01]  /*d7730*/  LDL.LU R136, [R1+0x2dc] ;  /* 0x0002dc0001887983 */ /* 0x000ee20000300800 */
[----:B------:R-:W-:-:S03]  /*d7740*/  MOV R30, R127 ;  /* 0x0000007f001e7202 */ /* 0x000fc60000000f00 */
[----:B------:R-:W3:Y:S01]  /*d7750*/  LDL.LU R137, [R1+0x30c] ;  /* 0x00030c0001897983 */ /* 0x000ee20000300800 */
[----:B------:R-:W-:-:S03]  /*d7760*/  IMAD.MOV.U32 R35, RZ, RZ, R122 ;  /* 0x000000ffff237224 */ /* 0x000fc600078e007a */
[----:B------:R-:W3:Y:S01]  /*d7770*/  LDL.LU R128, [R1+0x2e0] ;  /* 0x0002e00001807983 */ /* 0x000ee20000300800 */
[----:B------:R-:W-:-:S03]  /*d7780*/  MOV R34, R123 ;  /* 0x0000007b00227202 */ /* 0x000fc60000000f00 */
[----:B------:R-:W3:Y:S04]  /*d7790*/  LDL.LU R129, [R1+0x310] ;  /* 0x0003100001817983 */ /* 0x000ee80000300800 */
[----:B------:R-:W3:Y:S04]  /*d77a0*/  LDL.LU R126, [R1+0x2c8] ;  /* 0x0002c800017e7983 */ /* 0x000ee80000300800 */
[----:B------:R-:W3:Y:S04]  /*d77b0*/  LDL.LU R127, [R1+0x2e4] ;  /* 0x0002e400017f7983 */ /* 0x000ee80000300800 */
[----:B------:R-:W3:Y:S04]  /*d77c0*/  LDL.LU R122, [R1+0x2cc] ;  /* 0x0002cc00017a7983 */ /* 0x000ee80000300800 */
[----:B------:R-:W3:Y:S04]  /*d77d0*/  LDL.LU R123, [R1+0x2e8] ;  /* 0x0002e800017b7983 */ /* 0x000ee80000300800 */
[----:B------:R1:W-:Y:S01]  /*d77e0*/  STL.64 [R1+0x29b0], R108 ;  /* 0x0029b06c01007387 */ /* 0x0003e20000100a00 */
[----:B----4-:R-:W-:-:S03]  /*d77f0*/  IMAD.MOV.U32 R101, RZ, RZ, R118 ;  /* 0x000000ffff657224 */ /* 0x010fc600078e0076 */
[----:B------:R-:W4:Y:S01]  /*d7800*/  LDL.LU R118, [R1+0x2d0] ;  /* 0x0002d00001767983 */ /* 0x000f220000300800 */
[----:B--2---:R-:W-:-:S03]  /*d7810*/  IMAD.MOV.U32 R100, RZ, RZ, R119 ;  /* 0x000000ffff647224 */ /* 0x004fc600078e0077 */
[----:B------:R-:W2:Y:S04]  /*d7820*/  LDL.LU R119, [R1+0x2ec] ;  /* 0x0002ec0001777983 */ /* 0x000ea80000300800 */
[----:B------:R1:W-:Y:S01]  /*d7830*/  STL.64 [R1+0x29a8], R30 ;  /* 0x0029a81e01007387 */ /* 0x0003e20000100a00 */
[----:B---3--:R-:W-:-:S03]  /*d7840*/  IMAD.MOV.U32 R25, RZ, RZ, R146 ;  /* 0x000000ffff197224 */ /* 0x008fc600078e0092 */
[----:B------:R3:W-:Y:S01]  /*d7850*/  STL.64 [R1+0x29d0], R32 ;  /* 0x0029d02001007387 */ /* 0x0007e20000100a00 */
[----:B------:R-:W-:-:S03]  /*d7860*/  MOV R24, R147 ;  /* 0x0000009300187202 */ /* 0x000fc60000000f00 */
[----:B------:R3:W-:Y:S01]  /*d7870*/  STL.64 [R1+0x29c8], R34 ;  /* 0x0029c82201007387 */ /* 0x0007e20000100a00 */
[----:B------:R-:W-:-:S03]  /*d7880*/  IMAD.MOV.U32 R27, RZ, RZ, R142 ;  /* 0x000000ffff1b7224 */ /* 0x000fc600078e008e */
[----:B------:R3:W-:Y:S01]  /*d7890*/  STL.64 [R1+0x29c0], R100 ;  /* 0x0029c06401007387 */ /* 0x0007e20000100a00 */
[----:B------:R-:W-:-:S03]  /*d78a0*/  IMAD.MOV.U32 R26, RZ, RZ, R143 ;  /* 0x000000ffff1a7224 */ /* 0x000fc600078e008f */
[----:B------:R3:W-:Y:S01]  /*d78b0*/  STL.64 [R1+0x29f0], R24 ;  /* 0x0029f01801007387 */ /* 0x0007e20000100a00 */
[----:B------:R-:W-:Y:S01]  /*d78c0*/  IMAD.MOV.U32 R29, RZ, RZ, R138 ;  /* 0x000000ffff1d7224 */ /* 0x000fe200078e008a */
[----:B------:R-:W-:Y:S02]  /*d78d0*/  MOV R28, R139 ;  /* 0x0000008b001c7202 */ /* 0x000fe40000000f00 */
[----:B------:R3:W-:Y:S01]  /*d78e0*/  STL.64 [R1+0x29e8], R26 ;  /* 0x0029e81a01007387 */ /* 0x0007e20000100a00 */
[----:B------:R-:W-:Y:S02]  /*d78f0*/  IMAD.MOV.U32 R231, RZ, RZ, R130 ;  /* 0x000000ffffe77224 */ /* 0x000fe400078e0082 */
[----:B------:R-:W-:Y:S01]  /*d7900*/  IMAD.MOV.U32 R230, RZ, RZ, R131 ;  /* 0x000000ffffe67224 */ /* 0x000fe200078e0083 */
[----:B------:R3:W-:Y:S01]  /*d7910*/  STL.64 [R1+0x29e0], R28 ;  /* 0x0029e01c01007387 */ /* 0x0007e20000100a00 */
[----:B------:R-:W-:Y:S01]  /*d7920*/  IMAD.MOV.U32 R229, RZ, RZ, R160 ;  /* 0x000000ffffe57224 */ /* 0x000fe200078e00a0 */
[----:B------:R-:W-:-:S02]  /*d7930*/  MOV R228, R161 ;  /* 0x000000a100e47202 */ /* 0x000fc40000000f00 */
[----:B------:R-:W-:Y:S01]  /*d7940*/  STL.64 [R1+0x29d8], R230 ;  /* 0x0029d8e601007387 */ /* 0x000fe20000100a00 */
[----:B------:R-:W-:Y:S02]  /*d7950*/  IMAD.MOV.U32 R227, RZ, RZ, R156 ;  /* 0x000000ffffe37224 */ /* 0x000fe400078e009c */
[----:B------:R-:W-:Y:S01]  /*d7960*/  IMAD.MOV.U32 R226, RZ, RZ, R157 ;  /* 0x000000ffffe27224 */ /* 0x000fe200078e009d */
[----:B------:R-:W-:Y:S01]  /*d7970*/  STL.64 [R1+0x2a70], R228 ;  /* 0x002a70e401007387 */ /* 0x000fe20000100a00 */
[----:B------:R-:W-:Y:S01]  /*d7980*/  IMAD.MOV.U32 R225, RZ, RZ, R152 ;  /* 0x000000ffffe17224 */ /* 0x000fe200078e0098 */
[----:B------:R-:W-:Y:S02]  /*d7990*/  MOV R224, R153 ;  /* 0x0000009900e07202 */ /* 0x000fe40000000f00 */
[----:B------:R-:W-:Y:S01]  /*d79a0*/  STL.64 [R1+0x2a68], R226 ;  /* 0x002a68e201007387 */ /* 0x000fe20000100a00 */
[----:B------:R-:W-:Y:S02]  /*d79b0*/  IMAD.MOV.U32 R223, RZ, RZ, R148 ;  /* 0x000000ffffdf7224 */ /* 0x000fe400078e0094 */
[----:B------:R-:W-:Y:S01]  /*d79c0*/  IMAD.MOV.U32 R222, RZ, RZ, R149 ;  /* 0x000000ffffde7224 */ /* 0x000fe200078e0095 */
[----:B------:R-:W-:Y:S01]  /*d79d0*/  STL.64 [R1+0x2a60], R224 ;  /* 0x002a60e001007387 */ /* 0x000fe20000100a00 */
[----:B------:R-:W-:Y:S01]  /*d79e0*/  IMAD.MOV.U32 R221, RZ, RZ, R144 ;  /* 0x000000ffffdd7224 */ /* 0x000fe200078e0090 */
[----:B------:R-:W-:-:S02]  /*d79f0*/  MOV R220, R145 ;  /* 0x0000009100dc7202 */ /* 0x000fc40000000f00 */
[----:B------:R-:W-:Y:S01]  /*d7a00*/  STL.64 [R1+0x2a58], R222 ;  /* 0x002a58de01007387 */ /* 0x000fe20000100a00 */
[----:B------:R-:W-:Y:S02]  /*d7a10*/  IMAD.MOV.U32 R219, RZ, RZ, R140 ;  /* 0x000000ffffdb7224 */ /* 0x000fe400078e008c */
[----:B------:R-:W-:Y:S01]  /*d7a20*/  IMAD.MOV.U32 R218, RZ, RZ, R141 ;  /* 0x000000ffffda7224 */ /* 0x000fe200078e008d */
[----:B------:R-:W-:Y:S01]  /*d7a30*/  STL.64 [R1+0x2a50], R220 ;  /* 0x002a50dc01007387 */ /* 0x000fe20000100a00 */
[----:B------:R-:W-:-:S03]  /*d7a40*/  IMAD.MOV.U32 R217, RZ, RZ, R136 ;  /* 0x000000ffffd97224 */ /* 0x000fc600078e0088 */
[----:B------:R-:W-:Y:S01]  /*d7a50*/  STL.64 [R1+0x2a48], R218 ;  /* 0x002a48da01007387 */ /* 0x000fe20000100a00 */
[----:B------:R-:W-:Y:S01]  /*d7a60*/  MOV R216, R137 ;  /* 0x0000008900d87202 */ /* 0x000fe20000000f00 */
[----:B------:R-:W-:Y:S02]  /*d7a70*/  IMAD.MOV.U32 R211, RZ, RZ, R122 ;  /* 0x000000ffffd37224 */ /* 0x000fe400078e007a */
[----:B------:R-:W3:Y:S01]  /*d7a80*/  LDL.LU R122, [R1+0x2b4] ;  /* 0x0002b400017a7983 */ /* 0x000ee20000300800 */
[----:B------:R-:W-:-:S03]  /*d7a90*/  IMAD.MOV.U32 R210, RZ, RZ, R123 ;  /* 0x000000ffffd27224 */ /* 0x000fc600078e007b */
[----:B------:R-:W3:Y:S04]  /*d7aa0*/  LDL.LU R123, [R1+0x2d4] ;  /* 0x0002d400017b7983 */ /* 0x000ee80000300800 */
        /* <DEDUP_REMOVED lines=30> */
[----:B------:R-:W3:Y:S01]  /*d7c90*/  LDL.LU R127, [R1+0x24c] ;  /* 0x00024c00017f7983 */ /* 0x000ee20000300800 */
[----:B----4-:R-:W-:-:S03]  /*d7ca0*/  IMAD.MOV.U32 R209, RZ, RZ, R118 ;  /* 0x000000ffffd17224 */ /* 0x010fc600078e0076 */
[----:B------:R-:W4:Y:S01]  /*d7cb0*/  LDL.LU R118, [R1+0x230] ;  /* 0x0002300001767983 */ /* 0x000f220000300800 */
[----:B--2---:R-:W-:-:S03]  /*d7cc0*/  MOV R208, R119 ;  /* 0x0000007700d07202 */ /* 0x004fc60000000f00 */
[----:B------:R-:W2:Y:S04]  /*d7cd0*/  LDL.LU R119, [R1+0x250] ;  /* 0x0002500001777983 */ /* 0x000ea80000300800 */
[----:B------:R-:W-:Y:S01]  /*d7ce0*/  STL.64 [R1+0x2a38], R214 ;  /* 0x002a38d601007387 */ /* 0x000fe20000100a00 */
[----:B---3--:R-:W-:-:S03]  /*d7cf0*/  IMAD.MOV.U32 R207, RZ, RZ, R122 ;  /* 0x000000ffffcf7224 */ /* 0x008fc600078e007a */
[----:B------:R-:W3:Y:S01]  /*d7d00*/  LDL.LU R122, [R1+0x198] ;  /* 0x00019800017a7983 */ /* 0x000ee20000300800 */
[----:B------:R-:W-:-:S03]  /*d7d10*/  IMAD.MOV.U32 R206, RZ, RZ, R123 ;  /* 0x000000ffffce7224 */ /* 0x000fc600078e007b */
[----:B------:R-:W3:Y:S04]  /*d7d20*/  LDL.LU R123, [R1+0x234] ;  /* 0x00023400017b7983 */ /* 0x000ee80000300800 */
[----:B------:R-:W-:Y:S01]  /*d7d30*/  STL.64 [R1+0x2a30], R212 ;  /* 0x002a30d401007387 */ /* 0x000fe20000100a00 */
[----:B------:R-:W-:-:S03]  /*d7d40*/  IMAD.MOV.U32 R205, RZ, RZ, R146 ;  /* 0x000000ffffcd7224 */ /* 0x000fc600078e0092 */
[----:B------:R-:W-:Y:S01]  /*d7d50*/  STL.64 [R1+0x2a28], R210 ;  /* 0x002a28d201007387 */ /* 0x000fe20000100a00 */
[----:B------:R-:W-:-:S03]  /*d7d60*/  MOV R204, R147 ;  /* 0x0000009300cc7202 */ /* 0x000fc60000000f00 */
[----:B------:R-:W-:Y:S01]  /*d7d70*/  STL.64 [R1+0x2a20], R208 ;  /* 0x002a20d001007387 */ /* 0x000fe20000100a00 */
[----:B------:R-:W-:Y:S02]  /*d7d80*/  IMAD.MOV.U32 R195, RZ, RZ, R142 ;  /* 0x000000ffffc37224 */ /* 0x000fe400078e008e */
[----:B------:R-:W-:Y:S01]  /*d7d90*/  IMAD.MOV.U32 R194, RZ, RZ, R143 ;  /* 0x000000ffffc27224 */ /* 0x000fe200078e008f */
        /* <DEDUP_REMOVED lines=26> */
[----:B------:R-:W-:-:S03]  /*d7f40*/  IMAD.MOV.U32 R177, RZ, RZ, R136 ;  /* 0x000000ffffb17224 */ /* 0x000fc600078e0088 */
[----:B------:R-:W-:Y:S01]  /*d7f50*/  STL.64 [R1+0x2a90], R178 ;  /* 0x002a90b201007387 */ /* 0x000fe20000100a00 */
[----:B------:R-:W-:Y:S01]  /*d7f60*/  MOV R176, R137 ;  /* 0x0000008900b07202 */ /* 0x000fe20000000f00 */
[----:B----4-:R-:W-:Y:S02]  /*d7f70*/  IMAD.MOV.U32 R171, RZ, RZ, R118 ;  /* 0x000000ffffab7224 */ /* 0x010fe400078e0076 */
[----:B------:R-:W4:Y:S01]  /*d7f80*/  LDL.LU R118, [R1+0x19c] ;  /* 0x00019c0001767983 */ /* 0x000f220000300800 */
[----:B--2---:R-:W-:-:S03]  /*d7f90*/  IMAD.MOV.U32 R170, RZ, RZ, R119 ;  /* 0x000000ffffaa7224 */ /* 0x004fc600078e0077 */
[----:B------:R-:W2:Y:S04]  /*d7fa0*/  LDL.LU R119, [R1+0x238] ;  /* 0x0002380001777983 */ /* 0x000ea80000300800 */
        /* <DEDUP_REMOVED lines=23> */
[----:B------:R-:W-:-:S02]  /*d8120*/  IMAD.MOV.U32 R175, RZ, RZ, R128 ;  /* 0x000000ffffaf7224 */ /* 0x000fc400078e0080 */
[----:B------:R-:W-:Y:S01]  /*d8130*/  IMAD.MOV.U32 R174, RZ, RZ, R129 ;  /* 0x000000ffffae7224 */ /* 0x000fe200078e0081 */
[----:B------:R-:W2:Y:S01]  /*d8140*/  LDL.LU R128, [R1+0x14c] ;  /* 0x00014c0001807983 */ /* 0x000ea20000300800 */
[----:B------:R-:W-:Y:S01]  /*d8150*/  IMAD.MOV.U32 R173, RZ, RZ, R126 ;  /* 0x000000ffffad7224 */ /* 0x000fe200078e007e */
[----:B------:R-:W-:Y:S02]  /*d8160*/  MOV R172, R127 ;  /* 0x0000007f00ac7202 */ /* 0x000fe40000000f00 */
[----:B------:R-:W2:Y:S04]  /*d8170*/  LDL.LU R129, [R1+0x150] ;  /* 0x0001500001817983 */ /* 0x000ea80000300800 */
[----:B------:R-:W2:Y:S04]  /*d8180*/  LDL.LU R126, [R1+0x130] ;  /* 0x00013000017e7983 */ /* 0x000ea80000300800 */
[----:B------:R-:W2:Y:S01]  /*d8190*/  LDL.LU R127, [R1+0x154] ;  /* 0x00015400017f7983 */ /* 0x000ea20000300800 */
[----:B---3--:R-:W-:-:S03]  /*d81a0*/  IMAD.MOV.U32 R169, RZ, RZ, R122 ;  /* 0x000000ffffa97224 */ /* 0x008fc600078e007a */
[----:B------:R-:W3:Y:S01]  /*d81b0*/  LDL.LU R122, [R1+0x134] ;  /* 0x00013400017a7983 */ /* 0x000ee20000300800 */
[----:B------:R-:W-:-:S03]  /*d81c0*/  MOV R168, R123 ;  /* 0x0000007b00a87202 */ /* 0x000fc60000000f00 */
[----:B------:R-:W3:Y:S04]  /*d81d0*/  LDL.LU R123, [R1+0x138] ;  /* 0x00013800017b7983 */ /* 0x000ee80000300800 */
[----:B------:R-:W-:Y:S01]  /*d81e0*/  STL.64 [R1+0x2aa8], R174 ;  /* 0x002aa8ae01007387 */ /* 0x000fe20000100a00 */
[----:B----4-:R-:W-:-:S03]  /*d81f0*/  IMAD.MOV.U32 R167, RZ, RZ, R118 ;  /* 0x000000ffffa77224 */ /* 0x010fc600078e0076 */
[----:B------:R-:W4:Y:S01]  /*d8200*/  LDL.LU R118, [R1+0xec] ;  /* 0x0000ec0001767983 */ /* 0x000f220000300800 */
[----:B--2---:R-:W-:-:S03]  /*d8210*/  IMAD.MOV.U32 R166, RZ, RZ, R119 ;  /* 0x000000ffffa67224 */ /* 0x004fc600078e0077 */
[----:B------:R-:W2:Y:S04]  /*d8220*/  LDL.LU R119, [R1+0x13c] ;  /* 0x00013c0001777983 */ /* 0x000ea80000300800 */
[----:B------:R-:W-:Y:S01]  /*d8230*/  STL.64 [R1+0x2ac0], R172 ;  /* 0x002ac0ac01007387 */ /* 0x000fe20000100a00 */
[----:B------:R-:W-:-:S03]  /*d8240*/  IMAD.MOV.U32 R165, RZ, RZ, R146 ;  /* 0x000000ffffa57224 */ /* 0x000fc600078e0092 */
[----:B------:R-:W-:Y:S01]  /*d8250*/  STL.64 [R1+0x2ab8], R170 ;  /* 0x002ab8aa01007387 */ /* 0x000fe20000100a00 */
[----:B------:R-:W-:-:S03]  /*d8260*/  MOV R164, R147 ;  /* 0x0000009300a47202 */ /* 0x000fc60000000f00 */
[----:B------:R-:W-:Y:S01]  /*d8270*/  STL.64 [R1+0x2ad8], R168 ;  /* 0x002ad8a801007387 */ /* 0x000fe20000100a00 */
[----:B------:R-:W-:Y:S02]  /*d8280*/  IMAD.MOV.U32 R163, RZ, RZ, R142 ;  /* 0x000000ffffa37224 */ /* 0x000fe400078e008e */
[----:B------:R-:W-:Y:S01]  /*d8290*/  IMAD.MOV.U32 R162, RZ, RZ, R143 ;  /* 0x000000ffffa27224 */ /* 0x000fe200078e008f */
[----:B------:R-:W-:-:S04]  /*d82a0*/  LOP3.LUT R161, R161, R160, RZ, 0x3c, !PT ;  /* 0x000000a0a1a17212 */ /* 0x000fc800078e3cff */
[C---:B------:R-:W-:Y:S01]  /*d82b0*/  LOP3.LUT R160, R161.reuse, R160, RZ, 0x3c, !PT ;  /* 0x000000a0a1a07212 */ /* 0x040fe200078e3cff */
[----:B------:R-:W-:Y:S01]  /*d82c0*/  IMAD.MOV.U32 R159, RZ, RZ, R138 ;  /* 0x000000ffff9f7224 */ /* 0x000fe200078e008a */
[----:B------:R-:W-:Y:S02]  /*d82d0*/  STL.64 [R1+0x2ad0], R166 ;  /* 0x002ad0a601007387 */ /* 0x000fe40000100a00 */
[----:B------:R-:W-:Y:S02]  /*d82e0*/  LOP3.LUT R161, R161, R160, RZ, 0x3c, !PT ;  /* 0x000000a0a1a17212 */ /* 0x000fe400078e3cff */
[----:B------:R-:W-:-:S04]  /*d82f0*/  LOP3.LUT R157, R157, R156, RZ, 0x3c, !PT ;  /* 0x0000009c9d9d7212 */ /* 0x000fc800078e3cff */
[C---:B------:R-:W-:Y:S02]  /*d8300*/  LOP3.LUT R156, R157.reuse, R156, RZ, 0x3c, !PT ;  /* 0x0000009c9d9c7212 */ /* 0x040fe400078e3cff */
[----:B------:R-:W-:Y:S01]  /*d8310*/  MOV R158, R139 ;  /* 0x0000008b009e7202 */ /* 0x000fe20000000f00 */
[----:B------:R-:W-:Y:S01]  /*d8320*/  STL.64 [R1+0x2ac8], R164 ;  /* 0x002ac8a401007387 */ /* 0x000fe20000100a00 */
[----:B------:R-:W-:Y:S01]  /*d8330*/  LOP3.LUT R157, R157, R156, RZ, 0x3c, !PT ;  /* 0x0000009c9d9d7212 */ /* 0x000fe200078e3cff */
[----:B------:R-:W-:Y:S01]  /*d8340*/  IMAD.MOV.U32 R154, RZ, RZ, R131 ;  /* 0x000000ffff9a7224 */ /* 0x000fe200078e0083 */
[----:B------:R-:W-:Y:S01]  /*d8350*/  LOP3.LUT R153, R153, R152, RZ, 0x3c, !PT ;  /* 0x0000009899997212 */ /* 0x000fe200078e3cff */
[----:B------:R-:W-:-:S03]  /*d8360*/  IMAD.MOV.U32 R155, RZ, RZ, R130 ;  /* 0x000000ffff9b7224 */ /* 0x000fc600078e0082 */
[C---:B------:R-:W-:Y:S01]  /*d8370*/  LOP3.LUT R152, R153.reuse, R152, RZ, 0x3c, !PT ;  /* 0x0000009899987212 */ /* 0x040fe200078e3cff */
[----:B------:R-:W-:Y:S01]  /*d8380*/  STL.64 [R1+0x2af0], R162 ;  /* 0x002af0a201007387 */ /* 0x000fe20000100a00 */
[----:B------:R-:W-:Y:S02]  /*d8390*/  IMAD.MOV.U32 R151, RZ, RZ, R148 ;  /* 0x000000ffff977224 */ /* 0x000fe400078e0094 */
[----:B------:R-:W-:Y:S01]  /*d83a0*/  LOP3.LUT R153, R153, R152, RZ, 0x3c, !PT ;  /* 0x0000009899997212 */ /* 0x000fe200078e3cff */
[----:B------:R-:W-:Y:S01]  /*d83b0*/  STL.64 [R1+0x2ae8], R160 ;  /* 0x002ae8a001007387 */ /* 0x000fe20000100a00 */
[----:B------:R-:W-:Y:S01]  /*d83c0*/  MOV R150, R149 ;  /* 0x0000009500967202 */ /* 0x000fe20000000f00 */
[----:B------:R-:W-:Y:S02]  /*d83d0*/  IMAD.MOV.U32 R149, RZ, RZ, R144 ;  /* 0x000000ffff957224 */ /* 0x000fe400078e0090 */
[----:B------:R-:W-:Y:S01]  /*d83e0*/  STL.64 [R1+0x2ae0], R158 ;  /* 0x002ae09e01007387 */ /* 0x000fe20000100a00 */
[----:B------:R-:W-:-:S03]  /*d83f0*/  IMAD.MOV.U32 R148, RZ, RZ, R145 ;  /* 0x000000ffff947224 */ /* 0x000fc600078e0091 */
[----:B------:R-:W-:Y:S01]  /*d8400*/  STL.64 [R1+0x2b00], R156 ;  /* 0x002b009c01007387 */ /* 0x000fe20000100a00 */
[----:B------:R-:W-:-:S03]  /*d8410*/  IMAD.MOV.U32 R147, RZ, RZ, R140 ;  /* 0x000000ffff937224 */ /* 0x000fc600078e008c */
[----:B------:R-:W-:Y:S01]  /*d8420*/  STL.64 [R1+0x2af8], R154 ;  /* 0x002af89a01007387 */ /* 0x000fe20000100a00 */
[----:B------:R-:W-:-:S03]  /*d8430*/  MOV R146, R141 ;  /* 0x0000008d00927202 */ /* 0x000fc60000000f00 */
[----:B------:R-:W-:Y:S04]  /*d8440*/  STL.64 [R1+0x2b10], R152 ;  /* 0x002b109801007387 */ /* 0x000fe80000100a00 */
[----:B------:R-:W-:Y:S01]  /*d8450*/  STL.64 [R1+0x2b08], R150 ;  /* 0x002b089601007387 */ /* 0x000fe20000100a00 */
[----:B------:R-:W-:Y:S02]  /*d8460*/  IMAD.MOV.U32 R145, RZ, RZ, R136 ;  /* 0x000000ffff917224 */ /* 0x000fe400078e0088 */
[----:B------:R-:W-:Y:S01]  /*d8470*/  IMAD.MOV.U32 R144, RZ, RZ, R137 ;  /* 0x000000ffff907224 */ /* 0x000fe200078e0089 */
[----:B------:R-:W-:Y:S04]  /*d8480*/  STL.64 [R1+0x2b18], R148 ;  /* 0x002b189401007387 */ /* 0x000fe80000100a00 */
[----:B------:R-:W-:Y:S04]  /*d8490*/  STL.64 [R1+0x2b30], R146 ;  /* 0x002b309201007387 */ /* 0x000fe80000100a00 */
[----:B------:R-:W2:Y:S04]  /*d84a0*/  LDL.LU R132, [R1+0x120] ;  /* 0x0001200001847983 */ /* 0x000ea80000300800 */
[----:B------:R-:W2:Y:S04]  /*d84b0*/  LDL.LU R22, [R1+0x140] ;  /* 0x0001400001167983 */ /* 0x000ea80000300800 */
[----:B------:R-:W-:Y:S04]  /*d84c0*/  STL.64 [R1+0x2b28], R144 ;  /* 0x002b289001007387 */ /* 0x000fe80000100a00 */
[----:B------:R-:W2:Y:S04]  /*d84d0*/  LDL.LU R133, [R1+0xd8] ;  /* 0x0000d80001857983 */ /* 0x000ea80000300800 */
[----:B------:R-:W2:Y:S01]  /*d84e0*/  LDL.LU R23, [R1+0x124] ;  /* 0x0001240001177983 */ /* 0x000ea20000300800 */
[----:B------:R-:W-:Y:S01]  /*d84f0*/  IMAD.MOV.U32 R143, RZ, RZ, R128 ;  /* 0x000000ffff8f7224 */ /* 0x000fe200078e0080 */
[----:B------:R-:W-:-:S02]  /*d8500*/  MOV R142, R129 ;  /* 0x00000081008e7202 */ /* 0x000fc40000000f00 */
[----:B------:R-:W2:Y:S01]  /*d8510*/  LDL.LU R130, [R1+0xdc] ;  /* 0x0000dc0001827983 */ /* 0x000ea20000300800 */
[----:B------:R-:W-:-:S03]  /*d8520*/  IMAD.MOV.U32 R141, RZ, RZ, R126 ;  /* 0x000000ffff8d7224 */ /* 0x000fc600078e007e */
[----:B------:R-:W2:Y:S01]  /*d8530*/  LDL.LU R131, [R1+0x128] ;  /* 0x0001280001837983 */ /* 0x000ea20000300800 */
[----:B------:R-:W-:-:S03]  /*d8540*/  IMAD.MOV.U32 R140, RZ, RZ, R127 ;  /* 0x000000ffff8c7224 */ /* 0x000fc600078e007f */
[----:B------:R-:W2:Y:S01]  /*d8550*/  LDL.LU R128, [R1+0xe0] ;  /* 0x0000e00001807983 */ /* 0x000ea20000300800 */
[----:B---3--:R-:W-:-:S03]  /*d8560*/  IMAD.MOV.U32 R139, RZ, RZ, R122 ;  /* 0x000000ffff8b7224 */ /* 0x008fc600078e007a */
[----:B------:R-:W3:Y:S01]  /*d8570*/  LDL.LU R129, [R1+0x12c] ;  /* 0x00012c0001817983 */ /* 0x000ee20000300800 */
[----:B------:R-:W-:-:S03]  /*d8580*/  MOV R138, R123 ;  /* 0x0000007b008a7202 */ /* 0x000fc60000000f00 */
[----:B------:R-:W3:Y:S04]  /*d8590*/  LDL.LU R126, [R1+0xc4] ;  /* 0x0000c400017e7983 */ /* 0x000ee80000300800 */
[----:B------:R-:W3:Y:S04]  /*d85a0*/  LDL.LU R127, [R1+0xe4] ;  /* 0x0000e400017f7983 */ /* 0x000ee80000300800 */
[----:B------:R-:W3:Y:S04]  /*d85b0*/  LDL.LU R122, [R1+0xc8] ;  /* 0x0000c800017a7983 */ /* 0x000ee80000300800 */
[----:B------:R-:W3:Y:S01]  /*d85c0*/  LDL.LU R123, [R1+0xe8] ;  /* 0x0000e800017b7983 */ /* 0x000ee20000300800 */
[----:B----4-:R-:W-:-:S03]  /*d85d0*/  IMAD.MOV.U32 R137, RZ, RZ, R118 ;  /* 0x000000ffff897224 */ /* 0x010fc600078e0076 */
[----:B------:R-:W4:Y:S01]  /*d85e0*/  LDL.LU R118, [R1+0xcc] ;  /* 0x0000cc0001767983 */ /* 0x000f220000300800 */
[----:B--2---:R-:W-:-:S03]  /*d85f0*/  IMAD.MOV.U32 R136, RZ, RZ, R119 ;  /* 0x000000ffff887224 */ /* 0x004fc600078e0077 */
        /* <DEDUP_REMOVED lines=17> */
[----:B------:R-:W-:Y:S01]  /*d8710*/  STL.64 [R1+0x2b20], R142 ;  /* 0x002b208e01007387 */ /* 0x000fe20000100a00 */
[----:B------:R-:W-:Y:S01]  /*d8720*/  IMAD.MOV.U32 R135, RZ, RZ, R132 ;  /* 0x000000ffff877224 */ /* 0x000fe200078e0084 */
[----:B------:R-:W-:-:S02]  /*d8730*/  MOV R134, R22 ;  /* 0x0000001600867202 */ /* 0x000fc40000000f00 */
[----:B------:R-:W2:Y:S04]  /*d8740*/  LDL.LU R22, [R1+0x14] ;  /* 0x0000140001167983 */ /* 0x000ea80000300800 */
[----:B------:R-:W-:Y:S04]  /*d8750*/  STL.64 [R1+0x2b40], R140 ;  /* 0x002b408c01007387 */ /* 0x000fe80000100a00 */
[----:B------:R-:W-:Y:S01]  /*d8760*/  STL.64 [R1+0x2b38], R138 ;  /* 0x002b388a01007387 */ /* 0x000fe20000100a00 */
[----:B------:R-:W-:-:S03]  /*d8770*/  IMAD.MOV.U32 R132, RZ, RZ, R23 ;  /* 0x000000ffff847224 */ /* 0x000fc600078e0017 */
[----:B------:R-:W2:Y:S01]  /*d8780*/  LDL.LU R23, [R1] ;  /* 0x0000000001177983 */ /* 0x000ea20000300800 */
[----:B------:R-:W-:-:S04]  /*d8790*/  LOP3.LUT R131, R131, R130, RZ, 0x3c, !PT ;  /* 0x0000008283837212 */ /* 0x000fc800078e3cff */
[----:B------:R-:W-:Y:S02]  /*d87a0*/  LOP3.LUT R130, R131, R130, RZ, 0x3c, !PT ;  /* 0x0000008283827212 */ /* 0x000fe400078e3cff */
[----:B---3--:R-:W-:-:S04]  /*d87b0*/  LOP3.LUT R129, R129, R128, RZ, 0x3c, !PT ;  /* 0x0000008081817212 */ /* 0x008fc800078e3cff */
[----:B------:R-:W-:Y:S02]  /*d87c0*/  LOP3.LUT R128, R129, R128, RZ, 0x3c, !PT ;  /* 0x0000008081807212 */ /* 0x000fe400078e3cff */
[----:B------:R-:W-:Y:S02]  /*d87d0*/  LOP3.LUT R127, R127, R126, RZ, 0x3c, !PT ;  /* 0x0000007e7f7f7212 */ /* 0x000fe400078e3cff */
[----:B------:R-:W-:Y:S02]  /*d87e0*/  LOP3.LUT R131, R131, R130, RZ, 0x3c, !PT ;  /* 0x0000008283837212 */ /* 0x000fe400078e3cff */
[----:B------:R-:W-:Y:S02]  /*d87f0*/  LOP3.LUT R126, R127, R126, RZ, 0x3c, !PT ;  /* 0x0000007e7f7e7212 */ /* 0x000fe400078e3cff */
[----:B------:R-:W-:Y:S01]  /*d8800*/  LOP3.LUT R123, R123, R122, RZ, 0x3c, !PT ;  /* 0x0000007a7b7b7212 */ /* 0x000fe200078e3cff */
[----:B------:R-:W-:Y:S01]  /*d8810*/  STL.64 [R1+0x2b50], R136 ;  /* 0x002b508801007387 */ /* 0x000fe20000100a00 */
[----:B------:R-:W-:-:S02]  /*d8820*/  LOP3.LUT R129, R129, R128, RZ, 0x3c, !PT ;  /* 0x0000008081817212 */ /* 0x000fc400078e3cff */
[----:B------:R-:W-:Y:S01]  /*d8830*/  LOP3.LUT R122, R123, R122, RZ, 0x3c, !PT ;  /* 0x0000007a7b7a7212 */ /* 0x000fe200078e3cff */
[----:B------:R-:W-:Y:S01]  /*d8840*/  STL.64 [R1+0x2b48], R134 ;  /* 0x002b488601007387 */ /* 0x000fe20000100a00 */
[----:B------:R-:W-:Y:S02]  /*d8850*/  LOP3.LUT R127, R127, R126, RZ, 0x3c, !PT ;  /* 0x0000007e7f7f7212 */ /* 0x000fe400078e3cff */
[----:B------:R-:W-:Y:S01]  /*d8860*/  LOP3.LUT R123, R123, R122, RZ, 0x3c, !PT ;  /* 0x0000007a7b7b7212 */ /* 0x000fe200078e3cff */
[----:B------:R-:W-:Y:S04]  /*d8870*/  STL.64 [R1+0x2b68], R132 ;  /* 0x002b688401007387 */ /* 0x000fe80000100a00 */
[----:B------:R-:W-:Y:S04]  /*d8880*/  STL.64 [R1+0x2b60], R130 ;  /* 0x002b608201007387 */ /* 0x000fe80000100a00 */
[----:B------:R-:W-:Y:S04]  /*d8890*/  STL.64 [R1+0x2b58], R128 ;  /* 0x002b588001007387 */ /* 0x000fe80000100a00 */
[----:B------:R-:W-:Y:S04]  /*d88a0*/  STL.64 [R1+0x2b80], R126 ;  /* 0x002b807e01007387 */ /* 0x000fe80000100a00 */
[----:B------:R-:W-:Y:S01]  /*d88b0*/  STL.64 [R1+0x2b78], R122 ;  /* 0x002b787a01007387 */ /* 0x000fe20000100a00 */
[----:B------:R-:W-:-:S02]  /*d88c0*/  IMAD.MOV.U32 R83, RZ, RZ, R248 ;  /* 0x000000ffff537224 */ /* 0x000fc400078e00f8 */
[----:B------:R-:W-:Y:S01]  /*d88d0*/  IMAD.MOV.U32 R70, RZ, RZ, R251 ;  /* 0x000000ffff467224 */ /* 0x000fe200078e00fb */
[----:B------:R-:W-:Y:S01]  /*d88e0*/  MOV R69, R244 ;  /* 0x000000f400457202 */ /* 0x000fe20000000f00 */
[----:B------:R-:W-:Y:S02]  /*d88f0*/  IMAD.MOV.U32 R71, RZ, RZ, R243 ;  /* 0x000000ffff477224 */ /* 0x000fe400078e00f3 */
[----:B------:R-:W-:Y:S01]  /*d8900*/  IMAD.MOV.U32 R12, RZ, RZ, R245 ;  /* 0x000000ffff0c7224 */ /* 0x000fe200078e00f5 */
[----:B------:R-:W-:Y:S01]  /*d8910*/  MOV R63, R239 ;  /* 0x000000ef003f7202 */ /* 0x000fe20000000f00 */
[----:B------:R-:W-:Y:S02]  /*d8920*/  IMAD.MOV.U32 R13, RZ, RZ, R238 ;  /* 0x000000ffff0d7224 */ /* 0x000fe400078e00ee */
        /* <DEDUP_REMOVED lines=8> */
[----:B------:R-:W-:Y:S01]  /*d89b0*/  IMAD.MOV.U32 R51, RZ, RZ, R200 ;  /* 0x000000ffff337224 */ /* 0x000fe200078e00c8 */
[----:B------:R-:W-:Y:S01]  /*d89c0*/  MOV R9, R201 ;  /* 0x000000c900097202 */ /* 0x000fe20000000f00 */
[----:B------:R-:W-:-:S02]  /*d89d0*/  IMAD.MOV.U32 R8, RZ, RZ, R202 ;  /* 0x000000ffff087224 */ /* 0x000fc400078e00ca */
[----:B------:R-:W-:Y:S02]  /*d89e0*/  IMAD.MOV.U32 R48, RZ, RZ, R203 ;  /* 0x000000ffff307224 */ /* 0x000fe400078e00cb */
[----:B------:R-:W-:Y:S01]  /*d89f0*/  IMAD.MOV.U32 R49, RZ, RZ, R197 ;  /* 0x000000ffff317224 */ /* 0x000fe200078e00c5 */
[----:B------:R-:W-:Y:S01]  /*d8a00*/  MOV R47, R198 ;  /* 0x000000c6002f7202 */ /* 0x000fe20000000f00 */
[----:B------:R-:W-:Y:S01]  /*d8a10*/  IMAD.MOV.U32 R46, RZ, RZ, R232 ;  /* 0x000000ffff2e7224 */ /* 0x000fe200078e00e8 */
[----:B------:R-:W-:Y:S01]  /*d8a20*/  MOV R45, R73 ;  /* 0x00000049002d7202 */ /* 0x000fe20000000f00 */
[----:B------:R-:W-:Y:S02]  /*d8a30*/  IMAD.MOV.U32 R44, RZ, RZ, R79 ;  /* 0x000000ffff2c7224 */ /* 0x000fe400078e004f */
[----:B------:R-:W-:Y:S02]  /*d8a40*/  IMAD.MOV.U32 R10, RZ, RZ, R196 ;  /* 0x000000ffff0a7224 */ /* 0x000fe400078e00c4 */
[----:B------:R-:W-:Y:S01]  /*d8a50*/  IMAD.MOV.U32 R11, RZ, RZ, R74 ;  /* 0x000000ffff0b7224 */ /* 0x000fe200078e004a */
[----:B------:R-:W-:Y:S01]  /*d8a60*/  MOV R43, R75 ;  /* 0x0000004b002b7202 */ /* 0x000fe20000000f00 */
[----:B------:R-:W-:-:S02]  /*d8a70*/  IMAD.MOV.U32 R42, RZ, RZ, R76 ;  /* 0x000000ffff2a7224 */ /* 0x000fc400078e004c */
[----:B------:R-:W-:Y:S01]  /*d8a80*/  IMAD.MOV.U32 R40, RZ, RZ, R77 ;  /* 0x000000ffff287224 */ /* 0x000fe200078e004d */
[----:B------:R-:W-:Y:S01]  /*d8a90*/  MOV R39, R65 ;  /* 0x0000004100277202 */ /* 0x000fe20000000f00 */
[----:B------:R-:W-:Y:S01]  /*d8aa0*/  IMAD.MOV.U32 R41, RZ, RZ, R64 ;  /* 0x000000ffff297224 */ /* 0x000fe200078e0040 */
[----:B----4-:R-:W-:-:S04]  /*d8ab0*/  LOP3.LUT R119, R119, R118, RZ, 0x3c, !PT ;  /* 0x0000007677777212 */ /* 0x010fc800078e3cff */
[C---:B------:R-:W-:Y:S02]  /*d8ac0*/  LOP3.LUT R118, R119.reuse, R118, RZ, 0x3c, !PT ;  /* 0x0000007677767212 */ /* 0x040fe400078e3cff */
[----:B--2---:R-:W-:Y:S02]  /*d8ad0*/  MOV R99, R18 ;  /* 0x0000001200637202 */ /* 0x004fe40000000f00 */
[----:B------:R-:W-:Y:S01]  /*d8ae0*/  LOP3.LUT R119, R119, R118, RZ, 0x3c, !PT ;  /* 0x0000007677777212 */ /* 0x000fe200078e3cff */
[----:B------:R-:W-:Y:S01]  /*d8af0*/  IMAD.MOV.U32 R98, RZ, RZ, R19 ;  /* 0x000000ffff627224 */ /* 0x000fe200078e0013 */
[----:B------:R-:W-:-:S04]  /*d8b00*/  LOP3.LUT R97, R97, R96, RZ, 0x3c, !PT ;  /* 0x0000006061617212 */ /* 0x000fc800078e3cff */
[----:B------:R-:W-:Y:S01]  /*d8b10*/  LOP3.LUT R96, R97, R96, RZ, 0x3c, !PT ;  /* 0x0000006061607212 */ /* 0x000fe200078e3cff */
[----:B------:R-:W-:-:S03]  /*d8b20*/  IMAD.MOV.U32 R95, RZ, RZ, R60 ;  /* 0x000000ffff5f7224 */ /* 0x000fc600078e003c */
[----:B------:R-:W-:Y:S01]  /*d8b30*/  LOP3.LUT R97, R97, R96, RZ, 0x3c, !PT ;  /* 0x0000006061617212 */ /* 0x000fe200078e3cff */
[----:B------:R-:W-:Y:S01]  /*d8b40*/  IMAD.MOV.U32 R94, RZ, RZ, R61 ;  /* 0x000000ffff5e7224 */ /* 0x000fe200078e003d */
[----:B------:R-:W-:-:S04]  /*d8b50*/  LOP3.LUT R93, R93, R92, RZ, 0x3c, !PT ;  /* 0x0000005c5d5d7212 */ /* 0x000fc800078e3cff */
[C---:B------:R-:W-:Y:S01]  /*d8b60*/  LOP3.LUT R92, R93.reuse, R92, RZ, 0x3c, !PT ;  /* 0x0000005c5d5c7212 */ /* 0x040fe200078e3cff */
[----:B------:R-:W-:Y:S01]  /*d8b70*/  STL.64 [R1+0x2b70], R118 ;  /* 0x002b707601007387 */ /* 0x000fe20000100a00 */
[----:B------:R-:W-:Y:S02]  /*d8b80*/  MOV R91, R80 ;  /* 0x00000050005b7202 */ /* 0x000fe40000000f00 */
[----:B------:R-:W-:Y:S01]  /*d8b90*/  LOP3.LUT R93, R93, R92, RZ, 0x3c, !PT ;  /* 0x0000005c5d5d7212 */ /* 0x000fe200078e3cff */
[----:B------:R-:W-:Y:S01]  /*d8ba0*/  IMAD.MOV.U32 R90, RZ, RZ, R81 ;  /* 0x000000ffff5a7224 */ /* 0x000fe200078e0051 */
[----:B------:R-:W-:-:S04]  /*d8bb0*/  LOP3.LUT R89, R89, R88, RZ, 0x3c, !PT ;  /* 0x0000005859597212 */ /* 0x000fc800078e3cff */
[C---:B------:R-:W-:Y:S01]  /*d8bc0*/  LOP3.LUT R88, R89.reuse, R88, RZ, 0x3c, !PT ;  /* 0x0000005859587212 */ /* 0x040fe200078e3cff */
[----:B------:R-:W-:Y:S01]  /*d8bd0*/  STL.64 [R1+0x2b90], R98 ;  /* 0x002b906201007387 */ /* 0x000fe20000100a00 */
[----:B------:R-:W-:Y:S02]  /*d8be0*/  IMAD.MOV.U32 R87, RZ, RZ, R84 ;  /* 0x000000ffff577224 */ /* 0x000fe400078e0054 */
[----:B------:R-:W-:Y:S01]  /*d8bf0*/  LOP3.LUT R89, R89, R88, RZ, 0x3c, !PT ;  /* 0x0000005859597212 */ /* 0x000fe200078e3cff */
[----:B------:R-:W-:Y:S01]  /*d8c00*/  STL.64 [R1+0x2b88], R96 ;  /* 0x002b886001007387 */ /* 0x000fe20000100a00 */
[----:B------:R-:W-:Y:S01]  /*d8c10*/  IMAD.MOV.U32 R86, RZ, RZ, R85 ;  /* 0x000000ffff567224 */ /* 0x000fe200078e0055 */
[----:B------:R-:W-:Y:S02]  /*d8c20*/  MOV R85, R20 ;  /* 0x0000001400557202 */ /* 0x000fe40000000f00 */
[----:B------:R-:W-:Y:S01]  /*d8c30*/  STL.64 [R1+0x2ba0], R94 ;  /* 0x002ba05e01007387 */ /* 0x000fe20000100a00 */
[----:B------:R-:W-:-:S03]  /*d8c40*/  IMAD.MOV.U32 R84, RZ, RZ, R21 ;  /* 0x000000ffff547224 */ /* 0x000fc600078e0015 */
[----:B------:R-:W-:Y:S01]  /*d8c50*/  STL.64 [R1+0x2b98], R92 ;  /* 0x002b985c01007387 */ /* 0x000fe20000100a00 */
[----:B------:R-:W-:Y:S01]  /*d8c60*/  IMAD.MOV.U32 R80, RZ, RZ, R250 ;  /* 0x000000ffff507224 */ /* 0x000fe200078e00fa */
[----:B------:R-:W-:Y:S02]  /*d8c70*/  MOV R81, R249 ;  /* 0x000000f900517202 */ /* 0x000fe40000000f00 */
[----:B------:R-:W-:Y:S04]  /*d8c80*/  STL.64 [R1+0x2ba8], R90 ;  /* 0x002ba85a01007387 */ /* 0x000fe80000100a00 */
[----:B------:R-:W-:Y:S04]  /*d8c90*/  STL.64 [R1+0x2bc0], R88 ;  /* 0x002bc05801007387 */ /* 0x000fe80000100a00 */
[----:B------:R-:W-:Y:S04]  /*d8ca0*/  STL.64 [R1+0x2bb8], R86 ;  /* 0x002bb85601007387 */ /* 0x000fe80000100a00 */
[----:B------:R-:W-:Y:S04]  /*d8cb0*/  STL.64 [R1+0x2bb0], R84 ;  /* 0x002bb05401007387 */ /* 0x000fe80000100a00 */
[----:B-1----:R-:W2:Y:S04]  /*d8cc0*/  LDL.64 R120, [R1+0x26f0] ;  /* 0x0026f00001787983 */ /* 0x002ea80000100a00 */
[----:B------:R-:W3:Y:S04]  /*d8cd0*/  LDL.64 R4, [R1+0x2710] ;  /* 0x0027100001047983 */ /* 0x000ee80000100a00 */
[----:B------:R-:W4:Y:S04]  /*d8ce0*/  LDL.64 R250, [R1+0x2738] ;  /* 0x0027380001fa7983 */ /* 0x000f280000100a00 */
[----:B------:R-:W4:Y:S04]  /*d8cf0*/  LDL.64 R248, [R1+0x2730] ;  /* 0x0027300001f87983 */ /* 0x000f280000100a00 */
[----:B------:R-:W4:Y:S01]  /*d8d00*/  LDL.64 R114, [R1+0x2750] ;  /* 0x0027500001727983 */ /* 0x000f220000100a00 */
[----:B------:R-:W-:-:S03]  /*d8d10*/  IMAD.MOV.U32 R82, RZ, RZ, R22 ;  /* 0x000000ffff527224 */ /* 0x000fc600078e0016 */
[----:B------:R-:W4:Y:S04]  /*d8d20*/  LDL.64 R112, [R1+0x2748] ;  /* 0x0027480001707983 */ /* 0x000f280000100a00 */
[----:B------:R-:W4:Y:S04]  /*d8d30*/  LDL.64 R110, [R1+0x2760] ;  /* 0x00276000016e7983 */ /* 0x000f280000100a00 */
[----:B------:R-:W4:Y:S01]  /*d8d40*/  LDL.64 R16, [R1+0x2758] ;  /* 0x0027580001107983 */ /* 0x000f220000100a00 */
[----:B------:R-:W-:-:S03]  /*d8d50*/  IMAD.MOV.U32 R68, RZ, RZ, R23 ;  /* 0x000000ffff447224 */ /* 0x000fc600078e0017 */
[----:B------:R-:W4:Y:S04]  /*d8d60*/  LDL.64 R124, [R1+0x2778] ;  /* 0x00277800017c7983 */ /* 0x000f280000100a00 */
[----:B------:R-:W-:Y:S04]  /*d8d70*/  STL.64 [R1+0x2bd0], R82 ;  /* 0x002bd05201007387 */ /* 0x000fe80000100a00 */
[----:B------:R-:W4:Y:S01]  /*d8d80*/  LDL.64 R244, [R1+0x2740] ;  /* 0x0027400001f47983 */ /* 0x000f220000100a00 */
[----:B------:R-:W-:-:S03]  /*d8d90*/  IMAD.MOV.U32 R60, RZ, RZ, R247 ;  /* 0x000000ffff3c7224 */ /* 0x000fc600078e00f7 */
[----:B------:R-:W-:Y:S01]  /*d8da0*/  STL.64 [R1+0x2bc8], R80 ;  /* 0x002bc85001007387 */ /* 0x000fe20000100a00 */
[----:B------:R-:W-:-:S03]  /*d8db0*/  IMAD.MOV.U32 R61, RZ, RZ, R240 ;  /* 0x000000ffff3d7224 */ /* 0x000fc600078e00f0 */
[----:B------:R-:W4:Y:S04]  /*d8dc0*/  LDL.64 R238, [R1+0x2728] ;  /* 0x0027280001ee7983 */ /* 0x000f280000100a00 */
[----:B------:R-:W-:Y:S04]  /*d8dd0*/  STL.64 [R1+0x2be0], R70 ;  /* 0x002be04601007387 */ /* 0x000fe80000100a00 */
[----:B------:R-:W-:Y:S04]  /*d8de0*/  STL.64 [R1+0x2bd8], R68 ;  /* 0x002bd84401007387 */ /* 0x000fe80000100a00 */
[----:B------:R-:W4:Y:S04]  /*d8df0*/  LDL.64 R246, [R1+0x2718] ;  /* 0x0027180001f67983 */ /* 0x000f280000100a00 */
[----:B------:R1:W-:Y:S04]  /*d8e00*/  STL.64 [R1+0x2bf8], R12 ;  /* 0x002bf80c01007387 */ /* 0x0003e80000100a00 */
[----:B------:R-:W-:Y:S04]  /*d8e10*/  STL.64 [R1+0x2bf0], R62 ;  /* 0x002bf03e01007387 */ /* 0x000fe80000100a00 */
[----:B------:R-:W4:Y:S04]  /*d8e20*/  LDL.64 R240, [R1+0x2720] ;  /* 0x0027200001f07983 */ /* 0x000f280000100a00 */
[----:B------:R-:W-:Y:S04]  /*d8e30*/  STL.64 [R1+0x2be8], R60 ;  /* 0x002be83c01007387 */ /* 0x000fe80000100a00 */
[----:B------:R-:W4:Y:S04]  /*d8e40*/  LDL.64 R242, [R1+0x2708] ;  /* 0x0027080001f27983 */ /* 0x000f280000100a00 */
[----:B------:R1:W-:Y:S04]  /*d8e50*/  STL.64 [R1+0x2c10], R14 ;  /* 0x002c100e01007387 */ /* 0x0003e80000100a00 */
[----:B------:R-:W2:Y:S04]  /*d8e60*/  LDL.64 R234, [R1+0x26f8] ;  /* 0x0026f80001ea7983 */ /* 0x000ea80000100a00 */
[----:B------:R-:W-:Y:S04]  /*d8e70*/  STL.64 [R1+0x2c08], R54 ;  /* 0x002c083601007387 */ /* 0x000fe80000100a00 */
[----:B------:R-:W3:Y:S04]  /*d8e80*/  LDL.64 R236, [R1+0x2700] ;  /* 0x0027000001ec7983 */ /* 0x000ee80000100a00 */
[----:B------:R-:W-:Y:S04]  /*d8e90*/  STL.64 [R1+0x2c00], R52 ;  /* 0x002c003401007387 */ /* 0x000fe80000100a00 */
[----:B------:R-:W4:Y:S01]  /*d8ea0*/  LDL.64 R200, [R1+0x26d8] ;  /* 0x0026d80001c87983 */ /* 0x000f220000100a00 */
[----:B------:R-:W-:-:S03]  /*d8eb0*/  IMAD.MOV.U32 R20, RZ, RZ, R199 ;  /* 0x000000ffff147224 */ /* 0x000fc600078e00c7 */
[----:B------:R-:W-:Y:S01]  /*d8ec0*/  STL.64 [R1+0x2c20], R50 ;  /* 0x002c203201007387 */ /* 0x000fe20000100a00 */
[----:B------:R-:W-:-:S03]  /*d8ed0*/  IMAD.MOV.U32 R21, RZ, RZ, R78 ;  /* 0x000000ffff157224 */ /* 0x000fc600078e004e */
[----:B------:R-:W2:Y:S04]  /*d8ee0*/  LDL.64 R202, [R1+0x26e0] ;  /* 0x0026e00001ca7983 */ /* 0x000ea80000100a00 */
[----:B------:R1:W-:Y:S04]  /*d8ef0*/  STL.64 [R1+0x2c18], R8 ;  /* 0x002c180801007387 */ /* 0x0003e80000100a00 */
[----:B------:R-:W3:Y:S04]  /*d8f00*/  LDL.64 R232, [R1+0x26e8] ;  /* 0x0026e80001e87983 */ /* 0x000ee80000100a00 */
[----:B------:R-:W-:Y:S04]  /*d8f10*/  STL.64 [R1+0x2c30], R48 ;  /* 0x002c303001007387 */ /* 0x000fe80000100a00 */
[----:B------:R-:W4:Y:S04]  /*d8f20*/  LDL.64 R198, [R1+0x26c8] ;  /* 0x0026c80001c67983 */ /* 0x000f280000100a00 */
[----:B------:R-:W-:Y:S04]  /*d8f30*/  STL.64 [R1+0x2c28], R46 ;  /* 0x002c282e01007387 */ /* 0x000fe80000100a00 */
[----:B------:R-:W2:Y:S04]  /*d8f40*/  LDL.64 R78, [R1+0x26d0] ;  /* 0x0026d000014e7983 */ /* 0x000ea80000100a00 */
[----:B------:R1:W-:Y:S04]  /*d8f50*/  STL.64 [R1+0x2c38], R20 ;  /* 0x002c381401007387 */ /* 0x0003e80000100a00 */
[----:B------:R-:W3:Y:S04]  /*d8f60*/  LDL.64 R196, [R1+0x26b8] ;  /* 0x0026b80001c47983 */ /* 0x000ee80000100a00 */
[----:B------:R-:W-:Y:S04]  /*d8f70*/  STL.64 [R1+0x2c50], R44 ;  /* 0x002c502c01007387 */ /* 0x000fe80000100a00 */
[----:B------:R-:W4:Y:S04]  /*d8f80*/  LDL.64 R74, [R1+0x26c0] ;  /* 0x0026c000014a7983 */ /* 0x000f280000100a00 */
[----:B------:R1:W-:Y:S04]  /*d8f90*/  STL.64 [R1+0x2c48], R10 ;  /* 0x002c480a01007387 */ /* 0x0003e80000100a00 */
[----:B------:R-:W2:Y:S04]  /*d8fa0*/  LDL.64 R76, [R1+0x26a8] ;  /* 0x0026a800014c7983 */ /* 0x000ea80000100a00 */
[----:B------:R-:W-:Y:S04]  /*d8fb0*/  STL.64 [R1+0x2c40], R42 ;  /* 0x002c402a01007387 */ /* 0x000fe80000100a00 */
[----:B------:R-:W3:Y:S01]  /*d8fc0*/  LDL.64 R64, [R1+0x26b0] ;  /* 0x0026b00001407983 */ /* 0x000ee20000100a00 */
[----:B------:R-:W-:-:S04]  /*d8fd0*/  UISETP.GT.AND UP4, UPT, UR17, 0x54, UPT ;  /* 0x000000541100788c */ /* 0x000fc8000bf84270 */
[----:B------:R-:W-:-:S04]  /*d8fe0*/  USEL UR14, URZ, 0x4, !UP4 ;  /* 0x000000043f0e7887 */ /* 0x000fc8000e000000 */
[----:B------:R-:W-:-:S06]  /*d8ff0*/  USEL UR14, UR14, URZ, !UP0 ;  /* 0x0000003f0e0e7287 */ /* 0x000fcc000c000000 */
[----:B------:R-:W-:Y:S01]  /*d9000*/  ISETP.NE.U32.AND P6, PT, RZ, UR14, PT ;  /* 0x0000000eff007c0c */ /* 0x000fe2000bfc5070 */
[----:B------:R-:W-:Y:S01]  /*d9010*/  IMAD.MOV.U32 R38, RZ, RZ, R66 ;  /* 0x000000ffff267224 */ /* 0x000fe200078e0042 */
[----:B------:R-:W-:Y:S01]  /*d9020*/  MOV R23, R58 ;  /* 0x0000003a00177202 */ /* 0x000fe20000000f00 */
[----:B------:R-:W-:Y:S02]  /*d9030*/  IMAD.MOV.U32 R36, RZ, RZ, R67 ;  /* 0x000000ffff247224 */ /* 0x000fe400078e0043 */
[----:B------:R-:W-:Y:S02]  /*d9040*/  IMAD.MOV.U32 R37, RZ, RZ, R57 ;  /* 0x000000ffff257224 */ /* 0x000fe400078e0039 */
[----:B------:R-:W-:Y:S01]  /*d9050*/  IMAD.MOV.U32 R22, RZ, RZ, R72 ;  /* 0x000000ffff167224 */ /* 0x000fe200078e0048 */
[----:B------:R-:W-:Y:S01]  /*d9060*/  STL.64 [R1+0x2c60], R40 ;  /* 0x002c602801007387 */ /* 0x000fe20000100a00 */
[----:B------:R-:W-:Y:S02]  /*d9070*/  IMAD.MOV.U32 R18, RZ, RZ, R59 ;  /* 0x000000ffff127224 */ /* 0x000fe400078e003b */
[----:B------:R-:W-:Y:S01]  /*d9080*/  IMAD.MOV.U32 R19, RZ, RZ, R56 ;  /* 0x000000ffff137224 */ /* 0x000fe200078e0038 */
[----:B------:R-:W-:Y:S04]  /*d9090*/  STL.64 [R1+0x2c58], R38 ;  /* 0x002c582601007387 */ /* 0x000fe80000100a00 */
[----:B------:R-:W-:Y:S04]  /*d90a0*/  STL.64 [R1+0x2c70], R36 ;  /* 0x002c702401007387 */ /* 0x000fe80000100a00 */
[----:B------:R-:W-:Y:S04]  /*d90b0*/  STL.64 [R1+0x2c68], R22 ;  /* 0x002c681601007387 */ /* 0x000fe80000100a00 */
[----:B------:R1:W-:Y:S04]  /*d90c0*/  STL.64 [R1+0x2c78], R18 ;  /* 0x002c781201007387 */ /* 0x0003e80000100a00 */
[----:B------:R-:W4:Y:S01]  /*d90d0*/  LDL.64 R72, [R1+0x2790] ;  /* 0x0027900001487983 */ /* 0x000f220000100a00 */
[----:B------:R-:W-:-:S03]  /*d90e0*/  UISETP.GT.AND UP5, UPT, UR17, 0x58, UPT ;  /* 0x000000581100788c */ /* 0x000fc6000bfa4270 */
[----:B------:R-:W4:Y:S04]  /*d90f0*/  LDL.64 R66, [R1+0x2780] ;  /* 0x0027800001427983 */ /* 0x000f280000100a00 */
[----:B---3--:R-:W-:Y:S04]  /*d9100*/  LDGSTS.E [R0+0x28280], desc[UR8][R64.64], P2 ;  /* 0x2828000040007fae */ /* 0x008fe80009121848 */
[----:B--2---:R-:W-:Y:S04]  /*d9110*/  LDGSTS.E [R0+0x28300], desc[UR8][R76.64], P2 ;  /* 0x283000004c007fae */ /* 0x004fe80009121848 */
[----:B----4-:R-:W-:Y:S04]  /*d9120*/  LDGSTS.E [R0+0x28380], desc[UR8][R74.64], P2 ;  /* 0x283800004a007fae */ /* 0x010fe80009121848 */
[----:B------:R-:W-:Y:S04]  /*d9130*/  LDGSTS.E [R0+0x28400], desc[UR8][R196.64], P2 ;  /* 0x28400000c4007fae */ /* 0x000fe80009121848 */
        /* <DEDUP_REMOVED lines=17> */
[----:B------:R-:W2:Y:S04]  /*d9250*/  LDL.64 R120, [R1+0x2770] ;  /* 0x0027700001787983 */ /* 0x000ea80000100a00 */
[----:B------:R-:W-:Y:S04]  /*d9260*/  LDGSTS.E [R0+0x2a500], desc[UR8][R112.64], P6 ;  /* 0x2a50000070007fae */ /* 0x000fe8000b121848 */
[----:B------:R-:W3:Y:S04]  /*d9270*/  LDL.64 R4, [R1+0x2768] ;  /* 0x0027680001047983 */ /* 0x000ee80000100a00 */
[----:B------:R-:W-:Y:S04]  /*d9280*/  LDGSTS.E [R0+0x2a580], desc[UR8][R110.64], P6 ;  /* 0x2a5800006e007fae */ /* 0x000fe8000b121848 */
[----:B------:R-:W-:Y:S01]  /*d9290*/  LDGSTS.E [R0+0x2a600], desc[UR8][R16.64], P6 ;  /* 0x2a60000010007fae */ /* 0x000fe2000b121848 */
[----:B------:R-:W-:-:S03]  /*d92a0*/  USEL UR20, URZ, 0x4, !UP5 ;  /* 0x000000043f147887 */ /* 0x000fc6000e800000 */
[----:B------:R-:W4:Y:S04]  /*d92b0*/  LDL.64 R64, [R1+0x27a0] ;  /* 0x0027a00001407983 */ /* 0x000f280000100a00 */
[----:B------:R-:W4:Y:S04]  /*d92c0*/  LDL.64 R76, [R1+0x2798] ;  /* 0x00279800014c7983 */ /* 0x000f280000100a00 */
[----:B------:R-:W4:Y:S01]  /*d92d0*/  LDL.64 R16, [R1+0x2788] ;  /* 0x0027880001107983 */ /* 0x000f220000100a00 */
[----:B------:R-:W-:-:S03]  /*d92e0*/  USEL UR20, UR20, URZ, !UP0 ;  /* 0x0000003f14147287 */ /* 0x000fc6000c000000 */
[----:B------:R-:W4:Y:S04]  /*d92f0*/  LDL.64 R74, [R1+0x27b0] ;  /* 0x0027b000014a7983 */ /* 0x000f280000100a00 */
[----:B------:R-:W4:Y:S04]  /*d9300*/  LDL.64 R196, [R1+0x27a8] ;  /* 0x0027a80001c47983 */ /* 0x000f280000100a00 */
[----:B------:R-:W4:Y:S04]  /*d9310*/  LDL.64 R78, [R1+0x27b8] ;  /* 0x0027b800014e7983 */ /* 0x000f280000100a00 */
[----:B------:R-:W4:Y:S01]  /*d9320*/  LDL.64 R198, [R1+0x27d0] ;  /* 0x0027d00001c67983 */ /* 0x000f220000100a00 */
[----:B------:R-:W-:-:S03]  /*d9330*/  ISETP.NE.U32.AND P1, PT, RZ, UR20, PT ;  /* 0x00000014ff007c0c */ /* 0x000fc6000bf25070 */
[----:B------:R-:W4:Y:S04]  /*d9340*/  LDL.64 R232, [R1+0x27c8] ;  /* 0x0027c80001e87983 */ /* 0x000f280000100a00 */
        /* <DEDUP_REMOVED lines=12> */
[----:B------:R-:W-:Y:S04]  /*d9410*/  LDGSTS.E [R0+0x2a680], desc[UR8][R124.64], P6 ;  /* 0x2a6800007c007fae */ /* 0x000fe8000b121848 */
[----:B------:R-:W4:Y:S04]  /*d9420*/  LDL.64 R112, [R1+0x2840] ;  /* 0x0028400001707983 */ /* 0x000f280000100a00 */
[----:B------:R-:W4:Y:S04]  /*d9430*/  LDL.64 R110, [R1+0x2838] ;  /* 0x00283800016e7983 */ /* 0x000f280000100a00 */
[----:B------:R-:W4:Y:S01]  /*d9440*/  LDL.64 R124, [R1+0x2848] ;  /* 0x00284800017c7983 */ /* 0x000f220000100a00 */
[----:B------:R-:W-:-:S02]  /*d9450*/  UISETP.GT.AND UP6, UPT, UR17, 0x5c, UPT ;  /* 0x0000005c1100788c */ /* 0x000fc4000bfc4270 */
[----:B------:R-:W-:Y:S01]  /*d9460*/  UISETP.GT.AND UP1, UPT, UR17, 0x60, UPT ;  /* 0x000000601100788c */ /* 0x000fe2000bf24270 */
[----:B------:R-:W4:Y:S04]  /*d9470*/  LDL.64 R58, [R1+0x28a8] ;  /* 0x0028a800013a7983 */ /* 0x000f280000100a00 */
[----:B------:R-:W4:Y:S04]  /*d9480*/  LDL.64 R56, [R1+0x28a0] ;  /* 0x0028a00001387983 */ /* 0x000f280000100a00 */
[----:B--2---:R-:W-:Y:S04]  /*d9490*/  LDGSTS.E [R0+0x2a700], desc[UR8][R120.64], P6 ;  /* 0x2a70000078007fae */ /* 0x004fe8000b121848 */
[----:B---3--:R-:W-:Y:S04]  /*d94a0*/  LDGSTS.E [R0+0x2a780], desc[UR8][R4.64], P6 ;  /* 0x2a78000004007fae */ /* 0x008fe8000b121848 */
[----:B------:R-:W2:Y:S04]  /*d94b0*/  LDL.64 R120, [R1+0x2860] ;  /* 0x0028600001787983 */ /* 0x000ea80000100a00 */
[----:B------:R-:W-:Y:S04]  /*d94c0*/  LDGSTS.E [R0+0x2c000], desc[UR8][R72.64], P1 ;  /* 0x2c00000048007fae */ /* 0x000fe80008921848 */
[----:B------:R-:W3:Y:S04]  /*d94d0*/  LDL.64 R4, [R1+0x2858] ;  /* 0x0028580001047983 */ /* 0x000ee80000100a00 */
[----:B----4-:R-:W-:Y:S01]  /*d94e0*/  LDGSTS.E [R0+0x2c080], desc[UR8][R16.64], P1 ;  /* 0x2c08000010007fae */ /* 0x010fe20008921848 */
[----:B------:R-:W-:-:S03]  /*d94f0*/  USEL UR28, URZ, 0x4, !UP6 ;  /* 0x000000043f1c7887 */ /* 0x000fc6000f000000 */
[----:B------:R-:W-:Y:S01]  /*d9500*/  LDGSTS.E [R0+0x2c100], desc[UR8][R66.64], P1 ;  /* 0x2c10000042007fae */ /* 0x000fe20008921848 */
[----:B------:R-:W-:-:S03]  /*d9510*/  USEL UR27, URZ, 0x4, !UP1 ;  /* 0x000000043f1b7887 */ /* 0x000fc6000c800000 */
[----:B------:R-:W4:Y:S04]  /*d9520*/  LDL.64 R72, [R1+0x28c0] ;  /* 0x0028c00001487983 */ /* 0x000f280000100a00 */
[----:B------:R-:W4:Y:S01]  /*d9530*/  LDL.64 R16, [R1+0x2850] ;  /* 0x0028500001107983 */ /* 0x000f220000100a00 */
[----:B------:R-:W-:-:S03]  /*d9540*/  USEL UR28, UR28, URZ, !UP0 ;  /* 0x0000003f1c1c7287 */ /* 0x000fc6000c000000 */
[----:B------:R-:W-:Y:S03]  /*d9550*/  LDGSTS.E [R0+0x2c180], desc[UR8][R64.64], P1 ;  /* 0x2c18000040007fae */ /* 0x000fe60008921848 */
[----:B------:R-:W-:Y:S01]  /*d9560*/  ISETP.NE.U32.AND P5, PT, RZ, UR28, PT ;  /* 0x0000001cff007c0c */ /* 0x000fe2000bfa5070 */
        /* <DEDUP_REMOVED lines=17> */
[----:B------:R-:W4:Y:S04]  /*d9680*/  LDL.64 R248, [R1+0x2870] ;  /* 0x0028700001f87983 */ /* 0x000f280000100a00 */
[----:B------:R-:W-:Y:S04]  /*d9690*/  LDGSTS.E [R0+0x2e280], desc[UR8][R114.64], P5 ;  /* 0x2e28000072007fae */ /* 0x000fe8000a921848 */
[----:B------:R-:W-:Y:S04]  /*d96a0*/  LDGSTS.E [R0+0x2e300], desc[UR8][R112.64], P5 ;  /* 0x2e30000070007fae */ /* 0x000fe8000a921848 */
[----:B------:R-:W-:Y:S04]  /*d96b0*/  LDGSTS.E [R0+0x2e380], desc[UR8][R110.64], P5 ;  /* 0x2e3800006e007fae */ /* 0x000fe8000a921848 */
[----:B------:R-:W4:Y:S04]  /*d96c0*/  LDL.64 R114, [R1+0x2868] ;  /* 0x0028680001727983 */ /* 0x000f280000100a00 */
[----:B------:R-:W4:Y:S04]  /*d96d0*/  LDL.64 R112, [R1+0x2880] ;  /* 0x0028800001707983 */ /* 0x000f280000100a00 */
[----:B------:R-:W-:Y:S04]  /*d96e0*/  LDGSTS.E [R0+0x2e400], desc[UR8][R124.64], P5 ;  /* 0x2e4000007c007fae */ /* 0x000fe8000a921848 */
[----:B------:R-:W4:Y:S01]  /*d96f0*/  LDL.64 R110, [R1+0x2878] ;  /* 0x00287800016e7983 */ /* 0x000f220000100a00 */
[----:B------:R-:W-:-:S03]  /*d9700*/  USEL UR27, UR27, URZ, !UP0 ;  /* 0x0000003f1b1b7287 */ /* 0x000fc6000c000000 */
        /* <DEDUP_REMOVED lines=19> */
[----:B--2---:R-:W-:Y:S04]  /*d9840*/  LDGSTS.E [R0+0x2e480], desc[UR8][R120.64], P5 ;  /* 0x2e48000078007fae */ /* 0x004fe8000a921848 */
[----:B---3--:R-:W-:Y:S04]  /*d9850*/  LDGSTS.E [R0+0x2e500], desc[UR8][R4.64], P5 ;  /* 0x2e50000004007fae */ /* 0x008fe8000a921848 */
[----:B------:R-:W2:Y:S04]  /*d9860*/  LDL.64 R120, [R1+0x2890] ;  /* 0x0028900001787983 */ /* 0x000ea80000100a00 */
[----:B------:R-:W3:Y:S04]  /*d9870*/  LDL.64 R4, [R1+0x2888] ;  /* 0x0028880001047983 */ /* 0x000ee80000100a00 */
[----:B----4-:R-:W-:Y:S04]  /*d9880*/  LDGSTS.E [R0+0x2e580], desc[UR8][R16.64], P5 ;  /* 0x2e58000010007fae */ /* 0x010fe8000a921848 */
[----:B------:R-:W4:Y:S01]  /*d9890*/  LDL.64 R16, [R1+0x28b0] ;  /* 0x0028b00001107983 */ /* 0x000f220000100a00 */
[----:B------:R-:W-:-:S03]  /*d98a0*/  ISETP.NE.U32.AND P4, PT, RZ, UR27, PT ;  /* 0x0000001bff007c0c */ /* 0x000fc6000bf85070 */
[----:B------:R-:W-:Y:S04]  /*d98b0*/  LDGSTS.E [R0+0x2e600], desc[UR8][R248.64], P5 ;  /* 0x2e600000f8007fae */ /* 0x000fe8000a921848 */
[----:B------:R-:W4:Y:S04]  /*d98c0*/  LDL.64 R248, [R1+0x2948] ;  /* 0x0029480001f87983 */ /* 0x000f280000100a00 */
[----:B------:R-:W-:Y:S04]  /*d98d0*/  LDGSTS.E [R0+0x2e680], desc[UR8][R114.64], P5 ;  /* 0x2e68000072007fae */ /* 0x000fe8000a921848 */
[----:B------:R-:W-:Y:S04]  /*d98e0*/  LDGSTS.E [R0+0x2e700], desc[UR8][R112.64], P5 ;  /* 0x2e70000070007fae */ /* 0x000fe8000a921848 */
[----:B------:R-:W4:Y:S04]  /*d98f0*/  LDL.LU.64 R114, [R1+0x7898] ;  /* 0x0078980001727983 */ /* 0x000f280000300a00 */
[----:B------:R-:W4:Y:S04]  /*d9900*/  LDL.LU.64 R112, [R1+0x7890] ;  /* 0x0078900001707983 */ /* 0x000f280000300a00 */
[----:B------:R-:W-:Y:S04]  /*d9910*/  LDGSTS.E [R0+0x2e780], desc[UR8][R110.64], P5 ;  /* 0x2e7800006e007fae */ /* 0x000fe8000a921848 */
[----:B------:R-:W-:Y:S04]  /*d9920*/  LDGSTS.E [R0+0x30000], desc[UR8][R124.64], P4 ;  /* 0x300000007c007fae */ /* 0x000fe8000a121848 */
[----:B------:R-:W4:Y:S04]  /*d9930*/  LDL.LU.64 R110, [R1+0x7888] ;  /* 0x00788800016e7983 */ /* 0x000f280000300a00 */
[----:B------:R-:W4:Y:S04]  /*d9940*/  LDL.LU.64 R124, [R1+0x7880] ;  /* 0x00788000017c7983 */ /* 0x000f280000300a00 */
[----:B--2---:R-:W-:Y:S04]  /*d9950*/  LDGSTS.E [R0+0x30080], desc[UR8][R120.64], P4 ;  /* 0x3008000078007fae */ /* 0x004fe8000a121848 */
[----:B---3--:R-:W-:Y:S04]  /*d9960*/  LDGSTS.E [R0+0x30100], desc[UR8][R4.64], P4 ;  /* 0x3010000004007fae */ /* 0x008fe8000a121848 */
[----:B------:R-:W2:Y:S04]  /*d9970*/  LDL.LU.64 R120, [R1+0x7878] ;  /* 0x0078780001787983 */ /* 0x000ea80000300a00 */
[----:B------:R-:W3:Y:S04]  /*d9980*/  LDL.LU.64 R4, [R1+0x7870] ;  /* 0x0078700001047983 */ /* 0x000ee80000300a00 */
[----:B----4-:R-:W-:Y:S01]  /*d9990*/  LDGSTS.E [R0+0x30180], desc[UR8][R16.64], P4 ;  /* 0x3018000010007fae */ /* 0x010fe2000a121848 */
[----:B------:R-:W-:-:S02]  /*d99a0*/  UISETP.GT.AND UP2, UPT, UR17, 0x64, UPT ;  /* 0x000000641100788c */ /* 0x000fc4000bf44270 */
[----:B------:R-:W-:Y:S01]  /*d99b0*/  UISETP.GT.AND UP3, UPT, UR17, 0x68, UPT ;  /* 0x000000681100788c */ /* 0x000fe2000bf64270 */
[----:B------:R-:W-:Y:S04]  /*d99c0*/  LDGSTS.E [R0+0x30200], desc[UR8][R58.64], P4 ;  /* 0x302000003a007fae */ /* 0x000fe8000a121848 */
[----:B------:R-:W4:Y:S01]  /*d99d0*/  LDL.LU.64 R16, [R1+0x7868] ;  /* 0x0078680001107983 */ /* 0x000f220000300a00 */
[----:B------:R-:W-:-:S03]  /*d99e0*/  USEL UR26, URZ, 0x4, !UP2 ;  /* 0x000000043f1a7887 */ /* 0x000fc6000d000000 */
[----:B------:R-:W-:Y:S01]  /*d99f0*/  LDGSTS.E [R0+0x30280], desc[UR8][R56.64], P4 ;  /* 0x3028000038007fae */ /* 0x000fe2000a121848 */
[----:B------:R-:W-:-:S03]  /*d9a00*/  USEL UR26, UR26, URZ, !UP0 ;  /* 0x0000003f1a1a7287 */ /* 0x000fc6000c000000 */
[----:B------:R-:W-:Y:S03]  /*d9a10*/  LDGSTS.E [R0+0x30300], desc[UR8][R72.64], P4 ;  /* 0x3030000048007fae */ /* 0x000fe6000a121848 */
[----:B------:R-:W-:Y:S01]  /*d9a20*/  ISETP.NE.U32.AND P3, PT, RZ, UR26, PT ;  /* 0x0000001aff007c0c */ /* 0x000fe2000bf65070 */
[----:B------:R-:W-:Y:S01]  /*d9a30*/  LDGSTS.E [R0+0x30380], desc[UR8][R66.64], P4 ;  /* 0x3038000042007fae */ /* 0x000fe2000a121848 */
[----:B------:R-:W-:-:S03]  /*d9a40*/  USEL UR25, URZ, 0x4, !UP3 ;  /* 0x000000043f197887 */ /* 0x000fc6000d800000 */
[----:B------:R-:W-:Y:S04]  /*d9a50*/  LDGSTS.E [R0+0x30400], desc[UR8][R64.64], P4 ;  /* 0x3040000040007fae */ /* 0x000fe8000a121848 */
[----:B------:R-:W-:Y:S01]  /*d9a60*/  LDGSTS.E [R0+0x30480], desc[UR8][R76.64], P4 ;  /* 0x304800004c007fae */ /* 0x000fe2000a121848 */
[----:B------:R-:W-:-:S03]  /*d9a70*/  USEL UR25, UR25, URZ, !UP0 ;  /* 0x0000003f19197287 */ /* 0x000fc6000c000000 */
[----:B------:R-:W-:Y:S04]  /*d9a80*/  LDGSTS.E [R0+0x30500], desc[UR8][R74.64], P4 ;  /* 0x305000004a007fae */ /* 0x000fe8000a121848 */
[----:B------:R-:W-:Y:S04]  /*d9a90*/  LDGSTS.E [R0+0x30580], desc[UR8][R196.64], P4 ;  /* 0x30580000c4007fae */ /* 0x000fe8000a121848 */
[----:B------:R-:W-:Y:S04]  /*d9aa0*/  LDGSTS.E [R0+0x30600], desc[UR8][R78.64], P4 ;  /* 0x306000004e007fae */ /* 0x000fe8000a121848 */
[----:B------:R-:W-:Y:S04]  /*d9ab0*/  LDGSTS.E [R0+0x30680], desc[UR8][R198.64], P4 ;  /* 0x30680000c6007fae */ /* 0x000fe8000a121848 */
[----:B------:R-:W-:Y:S04]  /*d9ac0*/  LDGSTS.E [R0+0x30700], desc[UR8][R232.64], P4 ;  /* 0x30700000e8007fae */ /* 0x000fe8000a121848 */
[----:B------:R-:W-:Y:S01]  /*d9ad0*/  LDGSTS.E [R0+0x30780], desc[UR8][R202.64], P4 ;  /* 0x30780000ca007fae */ /* 0x000fe2000a121848 */
[----:B------:R-:W-:-:S03]  /*d9ae0*/  ISETP.NE.U32.AND P2, PT, RZ, UR25, PT ;  /* 0x00000019ff007c0c */ /* 0x000fc6000bf45070 */
[----:B------:R-:W-:Y:S04]  /*d9af0*/  LDGSTS.E [R0+0x32000], desc[UR8][R200.64], P3 ;  /* 0x32000000c8007fae */ /* 0x000fe80009921848 */
[----:B------:R-:W-:Y:S01]  /*d9b00*/  LDGSTS.E [R0+0x32080], desc[UR8][R236.64], P3 ;  /* 0x32080000ec007fae */ /* 0x000fe20009921848 */
[----:B------:R-:W-:-:S03]  /*d9b10*/  UISETP.GT.AND UP4, UPT, UR17, 0x6c, UPT ;  /* 0x0000006c1100788c */ /* 0x000fc6000bf84270 */
[----:B------:R-:W-:Y:S04]  /*d9b20*/  LDGSTS.E [R0+0x32100], desc[UR8][R234.64], P3 ;  /* 0x32100000ea007fae */ /* 0x000fe80009921848 */
[----:B------:R-:W-:Y:S04]  /*d9b30*/  LDGSTS.E [R0+0x32180], desc[UR8][R242.64], P3 ;  /* 0x32180000f2007fae */ /* 0x000fe80009921848 */
[----:B------:R-:W-:Y:S04]  /*d9b40*/  LDGSTS.E [R0+0x32200], desc[UR8][R240.64], P3 ;  /* 0x32200000f0007fae */ /* 0x000fe80009921848 */
[----:B------:R-:W-:Y:S01]  /*d9b50*/  LDGSTS.E [R0+0x32280], desc[UR8][R246.64], P3 ;  /* 0x32280000f6007fae */ /* 0x000fe20009921848 */
[----:B------:R-:W-:-:S03]  /*d9b60*/  USEL UR24, URZ, 0x4, !UP4 ;  /* 0x000000043f187887 */ /* 0x000fc6000e000000 */
[----:B------:R-:W-:Y:S04]  /*d9b70*/  LDGSTS.E [R0+0x32300], desc[UR8][R238.64], P3 ;  /* 0x32300000ee007fae */ /* 0x000fe80009921848 */
[----:B------:R-:W-:Y:S04]  /*d9b80*/  LDGSTS.E [R0+0x32380], desc[UR8][R244.64], P3 ;  /* 0x32380000f4007fae */ /* 0x000fe80009921848 */
[----:B------:R-:W-:Y:S04]  /*d9b90*/  LDGSTS.E [R0+0x32400], desc[UR8][R250.64], P3 ;  /* 0x32400000fa007fae */ /* 0x000fe80009921848 */
[----:B------:R-:W-:Y:S01]  /*d9ba0*/  LDGSTS.E [R0+0x32480], desc[UR8][R248.64], P3 ;  /* 0x32480000f8007fae */ /* 0x000fe20009921848 */
[----:B------:R-:W-:-:S02]  /*d9bb0*/  USEL UR24, UR24, URZ, !UP0 ;  /* 0x0000003f18187287 */ /* 0x000fc4000c000000 */
[----:B------:R-:W-:-:S04]  /*d9bc0*/  UISETP.GT.AND UP5, UPT, UR17, 0x70, UPT ;  /* 0x000000701100788c */ /* 0x000fc8000bfa4270 */
[----:B------:R-:W-:Y:S01]  /*d9bd0*/  ISETP.NE.U32.AND P1, PT, RZ, UR24, PT ;  /* 0x00000018ff007c0c */ /* 0x000fe2000bf25070 */
[----:B------:R-:W-:-:S04]  /*d9be0*/  USEL UR23, URZ, 0x4, !UP5 ;  /* 0x000000043f177887 */ /* 0x000fc8000e800000 */
[----:B------:R-:W-:Y:S02]  /*d9bf0*/  USEL UR23, UR23, URZ, !UP0 ;  /* 0x0000003f17177287 */ /* 0x000fe4000c000000 */
        /* <DEDUP_REMOVED lines=9> */
[----:B------:R-:W-:-:S04]  /*d9c90*/  USEL UR18, URZ, 0x4, !UP2 ;  /* 0x000000043f127887 */ /* 0x000fc8000d000000 */
[----:B------:R-:W-:Y:S01]  /*d9ca0*/  USEL UR18, UR18, URZ, !UP0 ;  /* 0x0000003f12127287 */ /* 0x000fe2000c000000 */
[----:B----4-:R-:W-:Y:S04]  /*d9cb0*/  LDGSTS.E [R0+0x32500], desc[UR8][R16.64], P3 ;  /* 0x3250000010007fae */ /* 0x010fe80009921848 */
[----:B---3--:R-:W-:Y:S04]  /*d9cc0*/  LDGSTS.E [R0+0x32580], desc[UR8][R4.64], P3 ;  /* 0x3258000004007fae */ /* 0x008fe80009921848 */
[----:B--2---:R-:W-:Y:S04]  /*d9cd0*/  LDGSTS.E [R0+0x32600], desc[UR8][R120.64], P3 ;  /* 0x3260000078007fae */ /* 0x004fe80009921848 */
        /* <DEDUP_REMOVED lines=61> */
[----:B------:R-:W2:Y:S04]  /*da0b0*/  LDL.LU.64 R16, [R1+0x7860] ;  /* 0x0078600001107983 */ /* 0x000ea80000300a00 */
[----:B------:R-:W-:Y:S04]  /*da0c0*/  LDGSTS.E [R0+0x3a480], desc[UR8][R134.64], P4 ;  /* 0x3a48000086007fae */ /* 0x000fe8000a121848 */
[----:B------:R-:W3:Y:S04]  /*da0d0*/  LDL.LU.64 R4, [R1+0x7858] ;  /* 0x0078580001047983 */ /* 0x000ee80000300a00 */
[----:B------:R-:W-:Y:S04]  /*da0e0*/  LDGSTS.E [R0+0x3a500], desc[UR8][R132.64], P4 ;  /* 0x3a50000084007fae */ /* 0x000fe8000a121848 */
[----:B------:R-:W4:Y:S04]  /*da0f0*/  LDL.LU.64 R120, [R1+0x7850] ;  /* 0x0078500001787983 */ /* 0x000f280000300a00 */
        /* <DEDUP_REMOVED lines=12> */
[----:B------:R-:W-:Y:S01]  /*da1c0*/  LDGSTS.E [R0+0x3c080], desc[UR8][R96.64], P3 ;  /* 0x3c08000060007fae */ /* 0x000fe20009921848 */
[----:B------:R-:W-:-:S03]  /*da1d0*/  ISETP.NE.U32.AND P2, PT, RZ, UR18, PT ;  /* 0x00000012ff007c0c */ /* 0x000fc6000bf45070 */
        /* <DEDUP_REMOVED lines=20> */
[----:B------:R-:W4:Y:S04]  /*da320*/  LDL.LU R3, [R1+0x64d4] ;  /* 0x0064d40001037983 */ /* 0x000f280000300800 */
[----:B------:R-:W-:Y:S04]  /*da330*/  LDGSTS.E [R0+0x3c600], desc[UR8][R12.64], P3 ;  /* 0x3c6000000c007fae */ /* 0x000fe80009921848 */
[----:B------:R-:W-:Y:S04]  /*da340*/  LDGSTS.E [R0+0x3c680], desc[UR8][R62.64], P3 ;  /* 0x3c6800003e007fae */ /* 0x000fe80009921848 */
[----:B------:R-:W-:Y:S04]  /*da350*/  LDGSTS.E [R0+0x3c700], desc[UR8][R60.64], P3 ;  /* 0x3c7000003c007fae */ /* 0x000fe80009921848 */
[----:B-1----:R-:W4:Y:S04]  /*da360*/  LDL.LU R13, [R1+0x64c8] ;  /* 0x0064c800010d7983 */ /* 0x002f280000300800 */
[----:B------:R-:W-:Y:S04]  /*da370*/  LDGSTS.E [R0+0x3c780], desc[UR8][R14.64], P3 ;  /* 0x3c7800000e007fae */ /* 0x000fe80009921848 */
[----:B------:R-:W-:Y:S04]  /*da380*/  LDGSTS.E [R0+0x3e000], desc[UR8][R54.64], P2 ;  /* 0x3e00000036007fae */ /* 0x000fe80009121848 */
[----:B------:R-:W-:Y:S04]  /*da390*/  LDGSTS.E [R0+0x3e080], desc[UR8][R52.64], P2 ;  /* 0x3e08000034007fae */ /* 0x000fe80009121848 */
[----:B------:R-:W4:Y:S04]  /*da3a0*/  LDL.LU R15, [R1+0x64dc] ;  /* 0x0064dc00010f7983 */ /* 0x000f280000300800 */
[----:B------:R-:W-:Y:S04]  /*da3b0*/  LDGSTS.E [R0+0x3e100], desc[UR8][R50.64], P2 ;  /* 0x3e10000032007fae */ /* 0x000fe80009121848 */
[----:B------:R-:W4:Y:S04]  /*da3c0*/  LDL.LU R12, [R1+0x64d0] ;  /* 0x0064d000010c7983 */ /* 0x000f280000300800 */
[----:B------:R-:W-:Y:S04]  /*da3d0*/  LDGSTS.E [R0+0x3e180], desc[UR8][R8.64], P2 ;  /* 0x3e18000008007fae */ /* 0x000fe80009121848 */
[----:B------:R-:W-:Y:S04]  /*da3e0*/  LDGSTS.E [R0+0x3e200], desc[UR8][R48.64], P2 ;  /* 0x3e20000030007fae */ /* 0x000fe80009121848 */
        /* <DEDUP_REMOVED lines=8> */
[----:B------:R-:W4:Y:S04]  /*da470*/  LDL.LU R11, [R1+0x643c] ;  /* 0x00643c00010b7983 */ /* 0x000f280000300800 */
[----:B------:R-:W-:Y:S04]  /*da480*/  LDGSTS.E [R0+0x3e580], desc[UR8][R38.64], P2 ;  /* 0x3e58000026007fae */ /* 0x000fe80009121848 */
[----:B------:R-:W4:Y:S04]  /*da490*/  LDL.LU R14, [R1+0x6438] ;  /* 0x00643800010e7983 */ /* 0x000f280000300800 */
[----:B------:R-:W-:Y:S04]  /*da4a0*/  LDGSTS.E [R0+0x3e600], desc[UR8][R36.64], P2 ;  /* 0x3e60000024007fae */ /* 0x000fe80009121848 */
[----:B------:R-:W-:Y:S04]  /*da4b0*/  LDGSTS.E [R0+0x3e680], desc[UR8][R22.64], P2 ;  /* 0x3e68000016007fae */ /* 0x000fe80009121848 */
[----:B------:R-:W4:Y:S04]  /*da4c0*/  LDL.LU R9, [R1+0x6434] ;  /* 0x0064340001097983 */ /* 0x000f280000300800 */
[----:B------:R-:W-:Y:S04]  /*da4d0*/  LDGSTS.E [R0+0x3e700], desc[UR8][R18.64], P2 ;  /* 0x3e70000012007fae */ /* 0x000fe80009121848 */
[----:B------:R-:W4:Y:S01]  /*da4e0*/  LDL.LU R19, [R1+0x6430] ;  /* 0x0064300001137983 */ /* 0x000f220000300800 */
[----:B------:R-:W-:Y:S01]  /*da4f0*/  UISETP.GT.AND UP3, UPT, UR17, 0x1, UPT ;  /* 0x000000011100788c */ /* 0x000fe2000bf64270 */
[----:B------:R-:W-:-:S02]  /*da500*/  LOP3.LUT R2, R6, 0x20, RZ, 0x3c, !PT ;  /* 0x0000002006027812 */ /* 0x000fc400078e3cff */
[----:B------:R-:W4:Y:S01]  /*da510*/  LDL.LU R18, [R1+0x642c] ;  /* 0x00642c0001127983 */ /* 0x000f220000300800 */
[----:B------:R-:W-:-:S03]  /*da520*/  USEL UR29, URZ, 0x4, !UP3 ;  /* 0x000000043f1d7887 */ /* 0x000fc6000d800000 */
[----:B------:R-:W4:Y:S01]  /*da530*/  LDL.LU R10, [R1+0x6428] ;  /* 0x00642800010a7983 */ /* 0x000f220000300800 */
[----:B------:R-:W-:-:S06]  /*da540*/  USEL UR29, UR29, URZ, !UP0 ;  /* 0x0000003f1d1d7287 */ /* 0x000fcc000c000000 */
[----:B------:R-:W-:Y:S01]  /*da550*/  ISETP.NE.U32.AND P1, PT, RZ, UR29, PT ;  /* 0x0000001dff007c0c */ /* 0x000fe2000bf25070 */
[----:B------:R-:W-:Y:S01]  /*da560*/  VIADD R2, R2, UR19 ;  /* 0x0000001302027c36 */ /* 0x000fe20008000000 */
[----:B--2---:R-:W-:Y:S11]  /*da570*/  LDGSTS.E [R0+0x3e780], desc[UR8][R16.64], P2 ;  /* 0x3e78000010007fae */ /* 0x004ff60009121848 */
[----:B---3--:R1:W-:Y:S02]  /*da580*/  LDGSTS.E [R2+0x800], desc[UR8][R4.64], P1 ;  /* 0x0080000004027fae */ /* 0x0083e40008921848 */
[----:B-1----:R-:W-:-:S02]  /*da590*/  MOV R4, R7 ;  /* 0x0000000700047202 */ /* 0x002fc40000000f00 */
[----:B----4-:R-:W-:-:S05]  /*da5a0*/  IADD3 R3, P2, R3, UR15, RZ ;  /* 0x0000000f03037c10 */ /* 0x010fca000ff5e0ff */
[----:B------:R-:W-:Y:S01]  /*da5b0*/  STL [R1+0x64d4], R3 ;  /* 0x0064d40301007387 */ /* 0x000fe20000100800 */
[----:B------:R-:W-:-:S05]  /*da5c0*/  IADD3.X R13, R13, UR7, RZ, P0, !PT ;  /* 0x000000070d0d7c10 */ /* 0x000fca00087fe4ff */
[----:B------:R-:W-:Y:S01]  /*da5d0*/  STL [R1+0x64c8], R13 ;  /* 0x0064c80d01007387 */ /* 0x000fe20000100800 */
[----:B------:R-:W-:-:S03]  /*da5e0*/  IMAD.MOV.U32 R5, RZ, RZ, R13 ;  /* 0x000000ffff057224 */ /* 0x000fc600078e000d */
[----:B------:R-:W2:Y:S04]  /*da5f0*/  LDL.LU R0, [R1+0x6420] ;  /* 0x0064200001007983 */ /* 0x000ea80000300800 */
[----:B------:R-:W3:Y:S01]  /*da600*/  LDL.LU R16, [R1+0x6424] ;  /* 0x0064240001107983 */ /* 0x000ee20000300800 */
[----:B------:R-:W-:-:S03]  /*da610*/  IADD3 R15, P0, R15, UR15, RZ ;  /* 0x0000000f0f0f7c10 */ /* 0x000fc6000ff1e0ff */
[----:B------:R-:W4:Y:S01]  /*da620*/  LDL.LU R17, [R1+0x6418] ;  /* 0x0064180001117983 */ /* 0x000f220000300800 */
[----:B------:R-:W-:-:S03]  /*da630*/  IADD3.X R12, R12, UR7, RZ, P2, !PT ;  /* 0x000000070c0c7c10 */ /* 0x000fc600097fe4ff */
[----:B------:R-:W-:Y:S04]  /*da640*/  STL [R1+0x64dc], R15 ;  /* 0x0064dc0f01007387 */ /* 0x000fe80000100800 */
[----:B------:R1:W-:Y:S04]  /*da650*/  STL [R1+0x64d0], R12 ;  /* 0x0064d00c01007387 */ /* 0x0003e80000100800 */
[----:B------:R1:W-:Y:S04]  /*da660*/  LDGSTS.E [R2+0x880], desc[UR8][R4.64], P1 ;  /* 0x0088000004027fae */ /* 0x0003e80008921848 */
[----:B------:R-:W4:Y:S01]  /*da670*/  LDL.LU R7, [R1+0x641c] ;  /* 0x00641c0001077983 */ /* 0x000f220000300800 */
[----:B------:R-:W-:Y:S01]  /*da680*/  IADD3 R8, P2, R8, UR15, RZ ;  /* 0x0000000f08087c10 */ /* 0x000fe2000ff5e0ff */
[----:B-1----:R-:W-:-:S02]  /*da690*/  IMAD.MOV.U32 R5, RZ, RZ, R12 ;  /* 0x000000ffff057224 */ /* 0x002fc400078e000c */
[----:B------:R-:W-:Y:S01]  /*da6a0*/  IMAD.MOV.U32 R4, RZ, RZ, R3 ;  /* 0x000000ffff047224 */ /* 0x000fe200078e0003 */
[----:B------:R-:W4:Y:S04]  /*da6b0*/  LDL.LU R12, [R1+0x6410] ;  /* 0x00641000010c7983 */ /* 0x000f280000300800 */
[----:B------:R-:W-:Y:S01]  /*da6c0*/  STL [R1+0x64e0], R8 ;  /* 0x0064e00801007387 */ /* 0x000fe20000100800 */
[----:B------:R-:W-:-:S03]  /*da6d0*/  IADD3.X R20, R20, UR7, RZ, P0, !PT ;  /* 0x0000000714147c10 */ /* 0x000fc600087fe4ff */
[----:B------:R1:W-:Y:S04]  /*da6e0*/  LDGSTS.E [R2+0x900], desc[UR8][R4.64], P1 ;  /* 0x0090000004027fae */ /* 0x0003e80008921848 */
[----:B------:R-:W-:Y:S04]  /*da6f0*/  STL [R1+0x64d8], R20 ;  /* 0x0064d81401007387 */ /* 0x000fe80000100800 */
[----:B------:R-:W4:Y:S04]  /*da700*/  LDL.LU R3, [R1+0x6414] ;  /* 0x0064140001037983 */ /* 0x000f280000300800 */
[----:B------:R-:W4:Y:S01]  /*da710*/  LDL.LU R13, [R1+0x640c] ;  /* 0x00640c00010d7983 */ /* 0x000f220000300800 */
[----:B-1----:R-:W-:Y:S01]  /*da720*/  MOV R4, R15 ;  /* 0x0000000f00047202 */ /* 0x002fe20000000f00 */
[----:B------:R-:W-:-:S02]  /*da730*/  IMAD.MOV.U32 R5, RZ, RZ, R20 ;  /* 0x000000ffff057224 */ /* 0x000fc400078e0014 */
[----:B------:R-:W4:Y:S01]  /*da740*/  LDL.LU R15, [R1+0x6408] ;  /* 0x00640800010f7983 */ /* 0x000f220000300800 */
[----:B------:R-:W-:Y:S02]  /*da750*/  IADD3 R11, P0, R11, UR15, RZ ;  /* 0x0000000f0b0b7c10 */ /* 0x000fe4000ff1e0ff */
[----:B------:R-:W-:Y:S01]  /*da760*/  IADD3.X R14, R14, UR7, RZ, P2, !PT ;  /* 0x000000070e0e7c10 */ /* 0x000fe200097fe4ff */
[----:B------:R1:W-:Y:S04]  /*da770*/  LDGSTS.E [R2+0x980], desc[UR8][R4.64], P1 ;  /* 0x0098000004027fae */ /* 0x0003e80008921848 */
[----:B------:R-:W-:Y:S04]  /*da780*/  STL [R1+0x643c], R11 ;  /* 0x00643c0b01007387 */ /* 0x000fe80000100800 */
[----:B------:R1:W-:Y:S01]  /*da790*/  STL [R1+0x6438], R14 ;  /* 0x0064380e01007387 */ /* 0x0003e20000100800 */
[----:B------:R-:W-:Y:S01]  /*da7a0*/  IADD3 R9, P2, R9, UR15, RZ ;  /* 0x0000000f09097c10 */ /* 0x000fe2000ff5e0ff */
[----:B-1----:R-:W-:-:S02]  /*da7b0*/  IMAD.MOV.U32 R5, RZ, RZ, R14 ;  /* 0x000000ffff057224 */ /* 0x002fc400078e000e */
[----:B------:R-:W-:Y:S01]  /*da7c0*/  IMAD.MOV.U32 R4, RZ, RZ, R8 ;  /* 0x000000ffff047224 */ /* 0x000fe200078e0008 */
[----:B------:R-:W4:Y:S04]  /*da7d0*/  LDL.LU R14, [R1+0x6400] ;  /* 0x00640000010e7983 */ /* 0x000f280000300800 */
[----:B------:R-:W-:Y:S04]  /*da7e0*/  STL [R1+0x6434], R9 ;  /* 0x0064340901007387 */ /* 0x000fe80000100800 */
[----:B------:R1:W-:Y:S01]  /*da7f0*/  LDGSTS.E [R2+0xa00], desc[UR8][R4.64], P1 ;  /* 0x00a0000004027fae */ /* 0x0003e20008921848 */
[----:B------:R-:W-:-:S05]  /*da800*/  IADD3.X R19, R19, UR7, RZ, P0, !PT ;  /* 0x0000000713137c10 */ /* 0x000fca00087fe4ff */
[----:B------:R-:W-:Y:S04]  /*da810*/  STL [R1+0x6430], R19 ;  /* 0x0064301301007387 */ /* 0x000fe80000100800 */
[----:B------:R-:W4:Y:S01]  /*da820*/  LDL.LU R8, [R1+0x6404] ;  /* 0x0064040001087983 */ /* 0x000f220000300800 */
[----:B------:R-:W-:Y:S01]  /*da830*/  IADD3 R18, P0, R18, UR15, RZ ;  /* 0x0000000f12127c10 */ /* 0x000fe2000ff1e0ff */
[----:B-1----:R-:W-:Y:S01]  /*da840*/  IMAD.MOV.U32 R5, RZ, RZ, R19 ;  /* 0x000000ffff057224 */ /* 0x002fe200078e0013 */
[----:B------:R-:W-:Y:S02]  /*da850*/  MOV R4, R11 ;  /* 0x0000000b00047202 */ /* 0x000fe40000000f00 */
[----:B------:R-:W-:Y:S01]  /*da860*/  IADD3.X R10, R10, UR7, RZ, P2, !PT ;  /* 0x000000070a0a7c10 */ /* 0x000fe200097fe4ff */
[----:B------:R-:W4:Y:S04]  /*da870*/  LDL.LU R11, [R1+0x63fc] ;  /* 0x0063fc00010b7983 */ /* 0x000f280000300800 */
[----:B------:R-:W-:Y:S04]  /*da880*/  STL [R1+0x642c], R18 ;  /* 0x00642c1201007387 */ /* 0x000fe80000100800 */
[----:B------:R1:W-:Y:S04]  /*da890*/  LDGSTS.E [R2+0xa80], desc[UR8][R4.64], P1 ;  /* 0x00a8000004027fae */ /* 0x0003e80008921848 */
[----:B------:R1:W-:Y:S02]  /*da8a0*/  STL [R1+0x6428], R10 ;  /* 0x0064280a01007387 */ /* 0x0003e40000100800 */
[----:B-1----:R-:W-:-:S02]  /*da8b0*/  IMAD.MOV.U32 R5, RZ, RZ, R10 ;  /* 0x000000ffff057224 */ /* 0x002fc400078e000a */
[----:B------:R-:W4:Y:S01]  /*da8c0*/  LDL.LU R10, [R1+0x63f8] ;  /* 0x0063f800010a7983 */ /* 0x000f220000300800 */
[----:B------:R-:W-:-:S05]  /*da8d0*/  IMAD.MOV.U32 R4, RZ, RZ, R9 ;  /* 0x000000ffff047224 */ /* 0x000fca00078e0009 */
[----:B------:R1:W-:Y:S02]  /*da8e0*/  LDGSTS.E [R2+0xb00], desc[UR8][R4.64], P1 ;  /* 0x00b0000004027fae */ /* 0x0003e40008921848 */
[----:B-1----:R-:W-:Y:S02]  /*da8f0*/  MOV R4, R18 ;  /* 0x0000001200047202 */ /* 0x002fe40000000f00 */
[----:B--2---:R-:W-:Y:S02]  /*da900*/  IADD3.X R0, R0, UR7, RZ, P0, !PT ;  /* 0x0000000700007c10 */ /* 0x004fe400087fe4ff */
[----:B---3--:R-:W-:-:S03]  /*da910*/  IADD3 R16, P2, R16, UR15, RZ ;  /* 0x0000000f10107c10 */ /* 0x008fc6000ff5e0ff */
[----:B------:R-:W-:Y:S02]  /*da920*/  IMAD.MOV.U32 R5, RZ, RZ, R0 ;  /* 0x000000ffff057224 */ /* 0x000fe400078e0000 */
[----:B------:R-:W-:Y:S01]  /*da930*/  STL [R1+0x6424], R16 ;  /* 0x0064241001007387 */ /* 0x000fe20000100800 */
[----:B----4-:R-:W-:-:S03]  /*da940*/  IADD3.X R17, R17, UR7, RZ, P2, !PT ;  /* 0x0000000711117c10 */ /* 0x010fc600097fe4ff */
[----:B------:R1:W-:Y:S04]  /*da950*/  STL [R1+0x6420], R0 ;  /* 0x0064200001007387 */ /* 0x0003e80000100800 */
[----:B------:R-:W2:Y:S04]  /*da960*/  LDL.LU R9, [R1+0x63f4] ;  /* 0x0063f40001097983 */ /* 0x000ea80000300800 */
[----:B------:R-:W3:Y:S04]  /*da970*/  LDL.LU R18, [R1+0x63f0] ;  /* 0x0063f00001127983 */ /* 0x000ee80000300800 */
[----:B------:R4:W-:Y:S01]  /*da980*/  LDGSTS.E [R2+0xb80], desc[UR8][R4.64], P1 ;  /* 0x00b8000004027fae */ /* 0x0009e20008921848 */
[----:B------:R-:W-:-:S05]  /*da990*/  IADD3 R7, P0, R7, UR15, RZ ;  /* 0x0000000f07077c10 */ /* 0x000fca000ff1e0ff */
[----:B------:R-:W-:Y:S04]  /*da9a0*/  STL [R1+0x641c], R7 ;  /* 0x00641c0701007387 */ /* 0x000fe80000100800 */
[----:B------:R1:W-:Y:S01]  /*da9b0*/  STL [R1+0x6418], R17 ;  /* 0x0064181101007387 */ /* 0x0003e20000100800 */
[----:B------:R-:W-:Y:S01]  /*da9c0*/  IADD3.X R12, R12, UR7, RZ, P0, !PT ;  /* 0x000000070c0c7c10 */ /* 0x000fe200087fe4ff */
[----:B----4-:R-:W-:Y:S02]  /*da9d0*/  IMAD.MOV.U32 R4, RZ, RZ, R16 ;  /* 0x000000ffff047224 */ /* 0x010fe400078e0010 */
[----:B-1----:R-:W4:Y:S01]  /*da9e0*/  LDL.LU R0, [R1+0x63ec] ;  /* 0x0063ec0001007983 */ /* 0x002f220000300800 */
[----:B------:R-:W-:-:S03]  /*da9f0*/  IMAD.MOV.U32 R5, RZ, RZ, R17 ;  /* 0x000000ffff057224 */ /* 0x000fc600078e0011 */
[----:B------:R-:W4:Y:S04]  /*daa00*/  LDL.LU R16, [R1+0x63e8] ;  /* 0x0063e80001107983 */ /* 0x000f280000300800 */
[----:B------:R1:W-:Y:S01]  /*daa10*/  LDGSTS.E [R2+0xc00], desc[UR8][R4.64], P1 ;  /* 0x00c0000004027fae */ /* 0x0003e20008921848 */
[----:B------:R-:W-:Y:S02]  /*daa20*/  IADD3 R3, P2, R3, UR15, RZ ;  /* 0x0000000f03037c10 */ /* 0x000fe4000ff5e0ff */
[----:B------:R-:W-:-:S03]  /*daa30*/  IADD3 R13, P0, R13, UR15, RZ ;  /* 0x0000000f0d0d7c10 */ /* 0x000fc6000ff1e0ff */
[----:B------:R-:W-:Y:S01]  /*daa40*/  STL [R1+0x6414], R3 ;  /* 0x0064140301007387 */ /* 0x000fe20000100800 */
[----:B------:R-:W-:-:S03]  /*daa50*/  IADD3.X R15, R15, UR7, RZ, P2, !PT ;  /* 0x000000070f0f7c10 */ /* 0x000fc600097fe4ff */
[----:B------:R1:W-:Y:S02]  /*daa60*/  STL [R1+0x6410], R12 ;  /* 0x0064100c01007387 */ /* 0x0003e40000100800 */
[----:B-1----:R-:W-:Y:S02]  /*daa70*/  IMAD.MOV.U32 R5, RZ, RZ, R12 ;  /* 0x000000ffff057224 */ /* 0x002fe400078e000c */
[----:B------:R-:W4:Y:S04]  /*daa80*/  LDL.LU R17, [R1+0x63c0] ;  /* 0x0063c00001117983 */ /* 0x000f280000300800 */
[----:B------:R-:W-:Y:S04]  /*daa90*/  STL [R1+0x640c], R13 ;  /* 0x00640c0d01007387 */ /* 0x000fe80000100800 */
[----:B------:R1:W-:Y:S04]  /*daaa0*/  STL [R1+0x6408], R15 ;  /* 0x0064080f01007387 */ /* 0x0003e80000100800 */
[----:B------:R-:W4:Y:S01]  /*daab0*/  LDL.LU R12, [R1+0x6248] ;  /* 0x00624800010c7983 */ /* 0x000f220000300800 */
        /* <DEDUP_REMOVED lines=9> */
[----:B------:R-:W-:Y:S01]  /*dab50*/  IMAD.MOV.U32 R4, RZ, RZ, R3 ;  /* 0x000000ffff047224 */ /* 0x000fe200078e0003 */
[----:B------:R-:W-:-:S02]  /*dab60*/  IADD3 R11, P0, R11, UR15, RZ ;  /* 0x0000000f0b0b7c10 */ /* 0x000fc4000ff1e0ff */
[----:B------:R-:W4:Y:S04]  /*dab70*/  LDL.LU R3, [R1+0x6258] ;  /* 0x0062580001037983 */ /* 0x000f280000300800 */
[----:B------:R1:W-:Y:S01]  /*dab80*/  LDGSTS.E [R2+0xd00], desc[UR8][R4.64], P1 ;  /* 0x00d0000004027fae */ /* 0x0003e20008921848 */
[----:B------:R-:W-:-:S03]  /*dab90*/  IADD3.X R10, R10, UR7, RZ, P2, !PT ;  /* 0x000000070a0a7c10 */ /* 0x000fc600097fe4ff */
[----:B------:R-:W-:Y:S01]  /*daba0*/  STL [R1+0x63fc], R11 ;  /* 0x0063fc0b01007387 */ /* 0x000fe20000100800 */
[----:B-1----:R-:W-:-:S03]  /*dabb0*/  MOV R4, R13 ;  /* 0x0000000d00047202 */ /* 0x002fc60000000f00 */
[----:B------:R1:W-:Y:S01]  /*dabc0*/  STL [R1+0x63f8], R10 ;  /* 0x0063f80a01007387 */ /* 0x0003e20000100800 */
[----:B------:R-:W-:-:S03]  /*dabd0*/  IMAD.MOV.U32 R5, RZ, RZ, R14 ;  /* 0x000000ffff057224 */ /* 0x000fc600078e000e */
[----:B------:R-:W4:Y:S04]  /*dabe0*/  LDL.LU R13, [R1+0x624c] ;  /* 0x00624c00010d7983 */ /* 0x000f280000300800 */
[----:B------:R-:W4:Y:S04]  /*dabf0*/  LDL.LU R14, [R1+0x6260] ;  /* 0x00626000010e7983 */ /* 0x000f280000300800 */
[----:B------:R1:W-:Y:S02]  /*dac00*/  LDGSTS.E [R2+0xd80], desc[UR8][R4.64], P1 ;  /* 0x00d8000004027fae */ /* 0x0003e40008921848 */
[----:B-1----:R-:W-:-:S02]  /*dac10*/  IMAD.MOV.U32 R4, RZ, RZ, R8 ;  /* 0x000000ffff047224 */ /* 0x002fc400078e0008 */
[----:B------:R-:W-:-:S05]  /*dac20*/  IMAD.MOV.U32 R5, RZ, RZ, R10 ;  /* 0x000000ffff057224 */ /* 0x000fca00078e000a */
[----:B------:R1:W-:Y:S02]  /*dac30*/  LDGSTS.E [R2+0xe00], desc[UR8][R4.64], P1 ;  /* 0x00e0000004027fae */ /* 0x0003e40008921848 */
[----:B-1----:R-:W-:Y:S02]  /*dac40*/  MOV R4, R11 ;  /* 0x0000000b00047202 */ /* 0x002fe40000000f00 */
[----:B--2---:R-:W-:Y:S02]  /*dac50*/  IADD3 R9, P2, R9, UR15, RZ ;  /* 0x0000000f09097c10 */ /* 0x004fe4000ff5e0ff */
[----:B---3--:R-:W-:-:S03]  /*dac60*/  IADD3.X R18, R18, UR7, RZ, P0, !PT ;  /* 0x0000000712127c10 */ /* 0x008fc600087fe4ff */
[----:B------:R-:W-:Y:S04]  /*dac70*/  STL [R1+0x63f4], R9 ;  /* 0x0063f40901007387 */ /* 0x000fe80000100800 */
[----:B------:R-:W-:Y:S04]  /*dac80*/  STL [R1+0x63f0], R18 ;  /* 0x0063f01201007387 */ /* 0x000fe80000100800 */
[----:B------:R-:W2:Y:S01]  /*dac90*/  LDL.LU R10, [R1+0x6254] ;  /* 0x00625400010a7983 */ /* 0x000ea20000300800 */
[----:B------:R-:W-:-:S03]  /*daca0*/  IMAD.MOV.U32 R5, RZ, RZ, R18 ;  /* 0x000000ffff057224 */ /* 0x000fc600078e0012 */
[----:B------:R-:W3:Y:S04]  /*dacb0*/  LDL.LU R8, [R1+0x6264] ;  /* 0x0062640001087983 */ /* 0x000ee80000300800 */
[----:B------:R-:W3:Y:S01]  /*dacc0*/  LDL.LU R20, [R1+0x625c] ;  /* 0x00625c0001147983 */ /* 0x000ee20000300800 */
[----:B----4-:R-:W-:-:S03]  /*dacd0*/  IADD3 R0, P3, R0, UR15, RZ ;  /* 0x0000000f00007c10 */ /* 0x010fc6000ff7e0ff */
[----:B------:R1:W-:Y:S01]  /*dace0*/  LDGSTS.E [R2+0xe80], desc[UR8][R4.64], P1 ;  /* 0x00e8000004027fae */ /* 0x0003e20008921848 */
[----:B------:R-:W-:-:S03]  /*dacf0*/  IADD3.X R16, R16, UR7, RZ, P2, !PT ;  /* 0x0000000710107c10 */ /* 0x000fc600097fe4ff */
[----:B------:R-:W-:Y:S04]  /*dad00*/  STL [R1+0x63ec], R0 ;  /* 0x0063ec0001007387 */ /* 0x000fe80000100800 */
[----:B------:R4:W-:Y:S04]  /*dad10*/  STL [R1+0x63e8], R16 ;  /* 0x0063e81001007387 */ /* 0x0009e80000100800 */
[----:B------:R-:W3:Y:S01]  /*dad20*/  LDL.LU R11, [R1+0x623c] ;  /* 0x00623c00010b7983 */ /* 0x000ee20000300800 */
[----:B-1----:R-:W-:Y:S02]  /*dad30*/  IMAD.MOV.U32 R5, RZ, RZ, R16 ;  /* 0x000000ffff057224 */ /* 0x002fe400078e0010 */
[----:B------:R-:W-:Y:S01]  /*dad40*/  IMAD.MOV.U32 R4, RZ, RZ, R9 ;  /* 0x000000ffff047224 */ /* 0x000fe200078e0009 */
[----:B----4-:R-:W4:Y:S04]  /*dad50*/  LDL.LU R16, [R1+0x6238] ;  /* 0x0062380001107983 */ /* 0x010f280000300800 */
[----:B------:R1:W-:Y:S01]  /*dad60*/  LDGSTS.E [R2+0xf00], desc[UR8][R4.64], P1 ;  /* 0x00f0000004027fae */ /* 0x0003e20008921848 */
[----:B------:R-:W-:-:S02]  /*dad70*/  IADD3.X R17, R17, UR7, RZ, P3, !PT ;  /* 0x0000000711117c10 */ /* 0x000fc40009ffe4ff */
[----:B------:R-:W-:-:S05]  /*dad80*/  IADD3 R12, P2, R12, UR15, RZ ;  /* 0x0000000f0c0c7c10 */ /* 0x000fca000ff5e0ff */
[----:B------:R1:W-:Y:S04]  /*dad90*/  STL [R1+0x6248], R12 ;  /* 0x0062480c01007387 */ /* 0x0003e80000100800 */
[----:B------:R-:W-:Y:S04]  /*dada0*/  STL [R1+0x63c0], R17 ;  /* 0x0063c01101007387 */ /* 0x000fe80000100800 */
[----:B------:R-:W4:Y:S04]  /*dadb0*/  LDL.LU R9, [R1+0x6234] ;  /* 0x0062340001097983 */ /* 0x000f280000300800 */
[----:B------:R-:W4:Y:S01]  /*dadc0*/  LDL.LU R19, [R1+0x6230] ;  /* 0x0062300001137983 */ /* 0x000f220000300800 */
[----:B------:R-:W-:Y:S01]  /*dadd0*/  IADD3 R7, P3, R7, UR15, RZ ;  /* 0x0000000f07077c10 */ /* 0x000fe2000ff7e0ff */
[----:B-1----:R-:W-:Y:S01]  /*dade0*/  IMAD.MOV.U32 R5, RZ, RZ, R17 ;  /* 0x000000ffff057224 */ /* 0x002fe200078e0011 */
[----:B------:R-:W-:-:S03]  /*dadf0*/  MOV R4, R0 ;  /* 0x0000000000047202 */ /* 0x000fc60000000f00 */
        /* <DEDUP_REMOVED lines=11> */
[----:B------:R-:W-:Y:S02]  /*daeb0*/  ISETP.NE.U32.AND P0, PT, RZ, UR14, PT ;  /* 0x0000000eff007c0c */ /* 0x000fe4000bf05070 */
[----:B------:R-:W-:Y:S01]  /*daec0*/  IADD3.X R13, R13, UR7, RZ, P3, !PT ;  /* 0x000000070d0d7c10 */ /* 0x000fe20009ffe4ff */
[----:B------:R-:W-:Y:S01]  /*daed0*/  IMAD.MOV.U32 R5, RZ, RZ, R15 ;  /* 0x000000ffff057224 */ /* 0x000fe200078e000f */
[----:B------:R-:W-:Y:S04]  /*daee0*/  STL [R1+0x6258], R3 ;  /* 0x0062580301007387 */ /* 0x000fe80000100800 */
[----:B------:R-:W-:Y:S01]  /*daef0*/  STL [R1+0x624c], R13 ;  /* 0x00624c0d01007387 */ /* 0x000fe20000100800 */
[----:B------:R-:W-:-:S03]  /*daf00*/  IADD3 R14, P2, R14, UR15, RZ ;  /* 0x0000000f0e0e7c10 */ /* 0x000fc6000ff5e0ff */
[----:B------:R-:W4:Y:S04]  /*daf10*/  LDL.LU R18, [R1+0x6220] ;  /* 0x0062200001127983 */ /* 0x000f280000300800 */
[----:B-1----:R-:W4:Y:S04]  /*daf20*/  LDL.LU R15, [R1+0x6224] ;  /* 0x00622400010f7983 */ /* 0x002f280000300800 */
[----:B------:R1:W-:Y:S04]  /*daf30*/  LDGSTS.E [R2+0x2800], desc[UR8][R4.64], P0 ;  /* 0x0280000004027fae */ /* 0x0003e80008121848 */
[----:B------:R-:W4:Y:S01]  /*daf40*/  LDL.LU R17, [R1+0x6218] ;  /* 0x0062180001117983 */ /* 0x000f220000300800 */
[----:B-1----:R-:W-:Y:S01]  /*daf50*/  MOV R4, R7 ;  /* 0x0000000700047202 */ /* 0x002fe20000000f00 */
[----:B------:R-:W-:-:S02]  /*daf60*/  IMAD.MOV.U32 R5, RZ, RZ, R13 ;  /* 0x000000ffff057224 */ /* 0x000fc400078e000d */
[----:B------:R-:W-:Y:S04]  /*daf70*/  STL [R1+0x6260], R14 ;  /* 0x0062600e01007387 */ /* 0x000fe80000100800 */
[----:B------:R1:W-:Y:S02]  /*daf80*/  LDGSTS.E [R2+0x2880], desc[UR8][R4.64], P0 ;  /* 0x0288000004027fae */ /* 0x0003e40008121848 */
[----:B-1----:R-:W-:Y:S01]  /*daf90*/  IMAD.MOV.U32 R4, RZ, RZ, R3 ;  /* 0x000000ffff047224 */ /* 0x002fe200078e0003 */
[----:B--2---:R-:W-:Y:S02]  /*dafa0*/  IADD3.X R10, R10, UR7, RZ, P1, !PT ;  /* 0x000000070a0a7c10 */ /* 0x004fe40008ffe4ff */
[----:B---3--:R-:W-:-:S03]  /*dafb0*/  IADD3 R8, P1, R8, UR15, RZ ;  /* 0x0000000f08087c10 */ /* 0x008fc6000ff3e0ff */
        /* <DEDUP_REMOVED lines=8> */
[----:B------:R-:W-:Y:S01]  /*db040*/  IADD3 R11, P2, R11, UR15, RZ ;  /* 0x0000000f0b0b7c10 */ /* 0x000fe2000ff5e0ff */
[----:B---3--:R-:W-:Y:S01]  /*db050*/  IMAD.MOV.U32 R5, RZ, RZ, R20 ;  /* 0x000000ffff057224 */ /* 0x008fe200078e0014 */
[----:B------:R-:W-:Y:S01]  /*db060*/  MOV R4, R14 ;  /* 0x0000000e00047202 */ /* 0x000fe20000000f00 */
[----:B------:R-:W3:Y:S01]  /*db070*/  LDL.LU R3, [R1+0x6214] ;  /* 0x0062140001037983 */ /* 0x000ee20000300800 */
[----:B----4-:R-:W-:-:S03]  /*db080*/  IADD3.X R16, R16, UR7, RZ, P1, !PT ;  /* 0x0000000710107c10 */ /* 0x010fc60008ffe4ff */
[----:B------:R-:W4:Y:S04]  /*db090*/  LDL.LU R13, [R1+0x620c] ;  /* 0x00620c00010d7983 */ /* 0x000f280000300800 */
        /* <DEDUP_REMOVED lines=15> */
[----:B------:R-:W4:Y:S01]  /*db190*/  LDL.LU R11, [R1+0x61fc] ;  /* 0x0061fc00010b7983 */ /* 0x000f220000300800 */
[----:B------:R-:W-:-:S03]  /*db1a0*/  IADD3 R0, P2, R0, UR15, RZ ;  /* 0x0000000f00007c10 */ /* 0x000fc6000ff5e0ff */
[----:B------:R1:W-:Y:S01]  /*db1b0*/  LDGSTS.E [R2+0x2a80], desc[UR8][R4.64], P0 ;  /* 0x02a8000004027fae */ /* 0x0003e20008121848 */
[----:B------:R-:W-:-:S03]  /*db1c0*/  IADD3.X R12, R12, UR7, RZ, P1, !PT ;  /* 0x000000070c0c7c10 */ /* 0x000fc60008ffe4ff */
[----:B------:R-:W-:Y:S04]  /*db1d0*/  STL [R1+0x622c], R0 ;  /* 0x00622c0001007387 */ /* 0x000fe80000100800 */
[----:B------:R1:W-:Y:S02]  /*db1e0*/  STL [R1+0x6228], R12 ;  /* 0x0062280c01007387 */ /* 0x0003e40000100800 */
[----:B-1----:R-:W-:Y:S02]  /*db1f0*/  IMAD.MOV.U32 R5, RZ, RZ, R12 ;  /* 0x000000ffff057224 */ /* 0x002fe400078e000c */
[----:B------:R-:W4:Y:S01]  /*db200*/  LDL.LU R12, [R1+0x61f8] ;  /* 0x0061f800010c7983 */ /* 0x000f220000300800 */
[----:B------:R-:W-:-:S05]  /*db210*/  IMAD.MOV.U32 R4, RZ, RZ, R9 ;  /* 0x000000ffff047224 */ /* 0x000fca00078e0009 */
[----:B------:R1:W-:Y:S01]  /*db220*/  LDGSTS.E [R2+0x2b00], desc[UR8][R4.64], P0 ;  /* 0x02b0000004027fae */ /* 0x0003e20008121848 */
[----:B------:R-:W-:Y:S02]  /*db230*/  IADD3.X R18, R18, UR7, RZ, P2, !PT ;  /* 0x0000000712127c10 */ /* 0x000fe400097fe4ff */
[----:B------:R-:W-:-:S05]  /*db240*/  IADD3 R15, P1, R15, UR15, RZ ;  /* 0x0000000f0f0f7c10 */ /* 0x000fca000ff3e0ff */
[----:B------:R-:W-:Y:S01]  /*db250*/  STL [R1+0x6224], R15 ;  /* 0x0062240f01007387 */ /* 0x000fe20000100800 */
[----:B-1----:R-:W-:-:S03]  /*db260*/  IMAD.MOV.U32 R5, RZ, RZ, R18 ;  /* 0x000000ffff057224 */ /* 0x002fc600078e0012 */
[----:B------:R1:W-:Y:S01]  /*db270*/  STL [R1+0x6220], R18 ;  /* 0x0062201201007387 */ /* 0x0003e20000100800 */
[----:B------:R-:W-:-:S03]  /*db280*/  IADD3.X R17, R17, UR7, RZ, P1, !PT ;  /* 0x0000000711117c10 */ /* 0x000fc60008ffe4ff */
[----:B------:R-:W4:Y:S01]  /*db290*/  LDL.LU R9, [R1+0x61f4] ;  /* 0x0061f40001097983 */ /* 0x000f220000300800 */
[----:B------:R-:W-:-:S03]  /*db2a0*/  MOV R4, R0 ;  /* 0x0000000000047202 */ /* 0x000fc60000000f00 */
[----:B-1----:R-:W4:Y:S04]  /*db2b0*/  LDL.LU R18, [R1+0x61f0] ;  /* 0x0061f00001127983 */ /* 0x002f280000300800 */
[----:B------:R1:W-:Y:S02]  /*db2c0*/  LDGSTS.E [R2+0x2b80], desc[UR8][R4.64], P0 ;  /* 0x02b8000004027fae */ /* 0x0003e40008121848 */
[----:B-1----:R-:W-:Y:S02]  /*db2d0*/  IMAD.MOV.U32 R4, RZ, RZ, R15 ;  /* 0x000000ffff047224 */ /* 0x002fe400078e000f */
[----:B------:R-:W-:-:S05]  /*db2e0*/  IMAD.MOV.U32 R5, RZ, RZ, R17 ;  /* 0x000000ffff057224 */ /* 0x000fca00078e0011 */
[----:B------:R1:W-:Y:S01]  /*db2f0*/  LDGSTS.E [R2+0x2c00], desc[UR8][R4.64], P0 ;  /* 0x02c0000004027fae */ /* 0x0003e20008121848 */
[----:B--2---:R-:W-:-:S05]  /*db300*/  IADD3 R7, P2, R7, UR15, RZ ;  /* 0x0000000f07077c10 */ /* 0x004fca000ff5e0ff */
[----:B------:R-:W-:Y:S01]  /*db310*/  STL [R1+0x621c], R7 ;  /* 0x00621c0701007387 */ /* 0x000fe20000100800 */
[----:B------:R-:W-:-:S03]  /*db320*/  IADD3.X R10, R10, UR7, RZ, P2, !PT ;  /* 0x000000070a0a7c10 */ /* 0x000fc600097fe4ff */
[----:B------:R2:W-:Y:S04]  /*db330*/  STL [R1+0x6218], R17 ;  /* 0x0062181101007387 */ /* 0x0005e80000100800 */
[----:B------:R-:W2:Y:S04]  /*db340*/  LDL.LU R0, [R1+0x61ec] ;  /* 0x0061ec0001007983 */ /* 0x000ea80000300800 */
[----:B------:R-:W2:Y:S01]  /*db350*/  LDL.LU R15, [R1+0x61e8] ;  /* 0x0061e800010f7983 */ /* 0x000ea20000300800 */
[----:B---3--:R-:W-:Y:S02]  /*db360*/  IADD3 R3, P1, R3, UR15, RZ ;  /* 0x0000000f03037c10 */ /* 0x008fe4000ff3e0ff */
[----:B----4-:R-:W-:-:S03]  /*db370*/  IADD3 R13, P2, R13, UR15, RZ ;  /* 0x0000000f0d0d7c10 */ /* 0x010fc6000ff5e0ff */
        /* <DEDUP_REMOVED lines=8> */
[----:B---3--:R-:W3:Y:S04]  /*db400*/  LDL.LU R10, [R1+0x6048] ;  /* 0x00604800010a7983 */ /* 0x008ee80000300800 */
        /* <DEDUP_REMOVED lines=20> */
[----:B------:R-:W-:Y:S02]  /*db550*/  IADD3 R9, P1, R9, UR15, RZ ;  /* 0x0000000f09097c10 */ /* 0x000fe4000ff3e0ff */
[----:B------:R-:W-:-:S03]  /*db560*/  IADD3.X R18, R18, UR7, RZ, P2, !PT ;  /* 0x0000000712127c10 */ /* 0x000fc600097fe4ff */
[----:B------:R-:W-:Y:S01]  /*db570*/  STL [R1+0x61f4], R9 ;  /* 0x0061f40901007387 */ /* 0x000fe20000100800 */
[----:B-1----:R-:W-:Y:S02]  /*db580*/  IMAD.MOV.U32 R4, RZ, RZ, R8 ;  /* 0x000000ffff047224 */ /* 0x002fe400078e0008 */
[----:B------:R-:W-:Y:S01]  /*db590*/  IMAD.MOV.U32 R5, RZ, RZ, R12 ;  /* 0x000000ffff057224 */ /* 0x000fe200078e000c */
        /* <DEDUP_REMOVED lines=16> */
[----:B--2---:R-:W-:-:S03]  /*db6a0*/  IADD3.X R17, R17, UR7, RZ, P2, !PT ;  /* 0x0000000711117c10 */ /* 0x004fc600097fe4ff */
[----:B-1----:R-:W2:Y:S01]  /*db6b0*/  LDL.LU R15, [R1+0x6038] ;  /* 0x00603800010f7983 */ /* 0x002ea20000300800 */
[----:B---3--:R-:W-:Y:S01]  /*db6c0*/  IADD3 R10, P3, R10, UR15, RZ ;  /* 0x0000000f0a0a7c10 */ /* 0x008fe2000ff7e0ff */
[----:B------:R-:W-:Y:S01]  /*db6d0*/  IMAD.MOV.U32 R5, RZ, RZ, R17 ;  /* 0x000000ffff057224 */ /* 0x000fe200078e0011 */
[----:B------:R-:W-:-:S03]  /*db6e0*/  MOV R4, R0 ;  /* 0x0000000000047202 */ /* 0x000fc60000000f00 */
[----:B------:R1:W-:Y:S01]  /*db6f0*/  STL [R1+0x6048], R10 ;  /* 0x0060480a01007387 */ /* 0x0003e20000100800 */
[----:B----4-:R-:W-:-:S03]  /*db700*/  IADD3 R7, P2, R7, UR15, RZ ;  /* 0x0000000f07077c10 */ /* 0x010fc6000ff5e0ff */
[----:B------:R-:W-:Y:S04]  /*db710*/  STL [R1+0x61c0], R17 ;  /* 0x0061c01101007387 */ /* 0x000fe80000100800 */
[----:B------:R-:W3:Y:S04]  /*db720*/  LDL.LU R9, [R1+0x6034] ;  /* 0x0060340001097983 */ /* 0x000ee80000300800 */
[----:B------:R-:W4:Y:S04]  /*db730*/  LDL.LU R19, [R1+0x6030] ;  /* 0x0060300001137983 */ /* 0x000f280000300800 */
[----:B------:R-:W-:Y:S04]  /*db740*/  STL [R1+0x6050], R7 ;  /* 0x0060500701007387 */ /* 0x000fe80000100800 */
[----:B------:R1:W-:Y:S01]  /*db750*/  LDGSTS.E [R2+0x2f80], desc[UR8][R4.64], P0 ;  /* 0x02f8000004027fae */ /* 0x0003e20008121848 */
[----:B------:R-:W-:Y:S01]  /*db760*/  IADD3.X R14, R14, UR7, RZ, P3, !PT ;  /* 0x000000070e0e7c10 */ /* 0x000fe20009ffe4ff */
[----:B-1----:R-:W-:-:S04]  /*db770*/  IMAD.MOV.U32 R4, RZ, RZ, R10 ;  /* 0x000000ffff047224 */ /* 0x002fc800078e000a */
[----:B------:R1:W-:Y:S04]  /*db780*/  STL [R1+0x6044], R14 ;  /* 0x0060440e01007387 */ /* 0x0003e80000100800 */
[----:B------:R-:W4:Y:S01]  /*db790*/  LDL.LU R0, [R1+0x602c] ;  /* 0x00602c0001007983 */ /* 0x000f220000300800 */
[----:B------:R-:W-:-:S03]  /*db7a0*/  IADD3 R3, P0, R3, UR15, RZ ;  /* 0x0000000f03037c10 */ /* 0x000fc6000ff1e0ff */
        /* <DEDUP_REMOVED lines=13> */
[----:B------:R-:W-:Y:S01]  /*db880*/  STL [R1+0x6060], R16 ;  /* 0x0060601001007387 */ /* 0x000fe20000100800 */
[----:B------:R-:W-:-:S11]  /*db890*/  IADD3.X R12, R12, UR7, RZ, P0, !PT ;  /* 0x000000070c0c7c10 */ /* 0x000fd600087fe4ff */
[----:B------:R1:W-:Y:S01]  /*db8a0*/  LDGSTS.E [R2+0x4800], desc[UR8][R4.64], P1 ;  /* 0x0480000004027fae */ /* 0x0003e20008921848 */
[----:B------:R-:W-:Y:S02]  /*db8b0*/  IADD3 R8, P0, R8, UR15, RZ ;  /* 0x0000000f08087c10 */ /* 0x000fe4000ff1e0ff */
[----:B------:R-:W-:Y:S01]  /*db8c0*/  IADD3.X R20, R20, UR7, RZ, P2, !PT ;  /* 0x0000000714147c10 */ /* 0x000fe200097fe4ff */
        /* <DEDUP_REMOVED lines=19> */
[----:B--2---:R-:W-:-:S03]  /*dba00*/  IADD3.X R15, R15, UR7, RZ, P0, !PT ;  /* 0x000000070f0f7c10 */ /* 0x004fc600087fe4ff */
[----:B------:R-:W-:Y:S02]  /*dba10*/  STL [R1+0x603c], R11 ;  /* 0x00603c0b01007387 */ /* 0x000fe40000100800 */
[----:B------:R-:W-:Y:S02]  /*dba20*/  IMAD.MOV.U32 R5, RZ, RZ, R15 ;  /* 0x000000ffff057224 */ /* 0x000fe400078e000f */
[----:B------:R1:W-:Y:S04]  /*dba30*/  STL [R1+0x6038], R15 ;  /* 0x0060380f01007387 */ /* 0x0003e80000100800 */
[----:B------:R2:W-:Y:S04]  /*dba40*/  LDGSTS.E [R2+0x4a00], desc[UR8][R4.64], P1 ;  /* 0x04a0000004027fae */ /* 0x0005e80008921848 */
[----:B-1----:R-:W2:Y:S01]  /*dba50*/  LDL.LU R15, [R1+0x6000] ;  /* 0x00600000010f7983 */ /* 0x002ea20000300800 */
[----:B---3--:R-:W-:-:S02]  /*dba60*/  IADD3 R9, P0, R9, UR15, RZ ;  /* 0x0000000f09097c10 */ /* 0x008fc4000ff1e0ff */
[----:B----4-:R-:W-:-:S03]  /*dba70*/  IADD3.X R19, R19, UR7, RZ, P2, !PT ;  /* 0x0000000713137c10 */ /* 0x010fc600097fe4ff */
[----:B------:R-:W-:Y:S01]  /*dba80*/  STL [R1+0x6034], R9 ;  /* 0x0060340901007387 */ /* 0x000fe20000100800 */
[----:B--2---:R-:W-:-:S03]  /*dba90*/  MOV R4, R11 ;  /* 0x0000000b00047202 */ /* 0x004fc60000000f00 */
        /* <DEDUP_REMOVED lines=64> */
[----:B------:R-:W-:-:S05]  /*dbea0*/  IMAD.MOV.U32 R4, RZ, RZ, R8 ;  /* 0x000000ffff047224 */ /* 0x000fca00078e0008 */
        /* <DEDUP_REMOVED lines=10> */
[----:B------:R-:W-:-:S04]  /*dbf50*/  UISETP.GT.AND UP1, UPT, UR17, 0xd, UPT ;  /* 0x0000000d1100788c */ /* 0x000fc8000bf24270 */
[----:B------:R1:W-:Y:S01]  /*dbf60*/  LDGSTS.E [R2+0x4e80], desc[UR8][R4.64], P1 ;  /* 0x04e8000004027fae */ /* 0x0003e20008921848 */
[----:B------:R-:W-:Y:S01]  /*dbf70*/  USEL UR14, URZ, 0x4, !UP1 ;  /* 0x000000043f0e7887 */ /* 0x000fe2000c800000 */
[----:B------:R-:W-:Y:S02]  /*dbf80*/  IADD3 R0, P2, R0, UR15, RZ ;  /* 0x0000000f00007c10 */ /* 0x000fe4000ff5e0ff */
[----:B------:R-:W-:-:S03]  /*dbf90*/  IADD3.X R14, R14, UR7, RZ, P0, !PT ;  /* 0x000000070e0e7c10 */ /* 0x000fc600087fe4ff */
[----:B------:R-:W-:Y:S01]  /*dbfa0*/  STL [R1+0x5fec], R0 ;  /* 0x005fec0001007387 */ /* 0x000fe20000100800 */
[----:B-1----:R-:W-:-:S03]  /*dbfb0*/  IMAD.MOV.U32 R4, RZ, RZ, R9 ;  /* 0x000000ffff047224 */ /* 0x002fc600078e0009 */
[----:B------:R1:W-:Y:S01]  /*dbfc0*/  STL [R1+0x5fe8], R14 ;  /* 0x005fe80e01007387 */ /* 0x0003e20000100800 */
[----:B------:R-:W-:-:S03]  /*dbfd0*/  IMAD.MOV.U32 R5, RZ, RZ, R14 ;  /* 0x000000ffff057224 */ /* 0x000fc600078e000e */
[----:B------:R-:W4:Y:S01]  /*dbfe0*/  LDL.LU R11, [R1+0x3d6c] ;  /* 0x003d6c00010b7983 */ /* 0x000f220000300800 */
[----:B------:R-:W-:-:S03]  /*dbff0*/  USEL UR14, UR14, URZ, !UP0 ;  /* 0x0000003f0e0e7287 */ /* 0x000fc6000c000000 */
        /* <DEDUP_REMOVED lines=25> */
[----:B------:R-:W3:Y:S04]  /*dc190*/  LDL.LU R18, [R1+0x3d78] ;  /* 0x003d780001127983 */ /* 0x000ee80000300800 */
[----:B-1----:R-:W3:Y:S01]  /*dc1a0*/  LDL.LU R16, [R1+0x3d84] ;  /* 0x003d840001107983 */ /* 0x002ee20000300800 */
[----:B------:R-:W-:Y:S01]  /*dc1b0*/  IADD3 R15, P2, R15, UR15, RZ ;  /* 0x0000000f0f0f7c10 */ /* 0x000fe2000ff5e0ff */
[----:B------:R-:W-:Y:S01]  /*dc1c0*/  IMAD.MOV.U32 R5, RZ, RZ, R13 ;  /* 0x000000ffff057224 */ /* 0x000fe200078e000d */
[----:B------:R-:W-:Y:S01]  /*dc1d0*/  MOV R4, R7 ;  /* 0x0000000700047202 */ /* 0x000fe20000000f00 */
        /* <DEDUP_REMOVED lines=51> */
[----:B------:R-:W-:-:S03]  /*dc510*/  IADD3.X R17, R17, UR7, RZ, P1, !PT ;  /* 0x0000000711117c10 */ /* 0x000fc60008ffe4ff */
[----:B-1----:R-:W2:Y:S01]  /*dc520*/  LDL.LU R18, [R1+0x3da8] ;  /* 0x003da80001127983 */ /* 0x002ea20000300800 */
[----:B------:R-:W-:-:S05]  /*dc530*/  MOV R4, R0 ;  /* 0x0000000000047202 */ /* 0x000fca0000000f00 */
[----:B------:R1:W-:Y:S01]  /*dc540*/  LDGSTS.E [R2+0x6b80], desc[UR8][R4.64], P0 ;  /* 0x06b8000004027fae */ /* 0x0003e20008121848 */
[----:B------:R-:W-:Y:S01]  /*dc550*/  IADD3 R7, P2, R7, UR15, RZ ;  /* 0x0000000f07077c10 */ /* 0x000fe2000ff5e0ff */
[----:B-1----:R-:W-:-:S04]  /*dc560*/  IMAD.MOV.U32 R4, RZ, RZ, R16 ;  /* 0x000000ffff047224 */ /* 0x002fc800078e0010 */
[----:B------:R-:W-:Y:S01]  /*dc570*/  STL [R1+0x3d8c], R7 ;  /* 0x003d8c0701007387 */ /* 0x000fe20000100800 */
[----:B----4-:R-:W-:Y:S01]  /*dc580*/  IADD3.X R10, R10, UR7, RZ, P2, !PT ;  /* 0x000000070a0a7c10 */ /* 0x010fe200097fe4ff */
[----:B------:R-:W-:Y:S02]  /*dc590*/  IMAD.MOV.U32 R5, RZ, RZ, R17 ;  /* 0x000000ffff057224 */ /* 0x000fe400078e0011 */
        /* <DEDUP_REMOVED lines=43> */
[----:B------:R-:W2:Y:S04]  /*dc850*/  LDL.LU R8, [R1+0x3f64] ;  /* 0x003f640001087983 */ /* 0x000ea80000300800 */
[----:B------:R-:W2:Y:S01]  /*dc860*/  LDL.LU R20, [R1+0x3f58] ;  /* 0x003f580001147983 */ /* 0x000ea20000300800 */
[----:B------:R-:W-:Y:S01]  /*dc870*/  MOV R4, R11 ;  /* 0x0000000b00047202 */ /* 0x000fe20000000f00 */
        /* <DEDUP_REMOVED lines=60> */
[----:B-1----:R-:W-:Y:S02]  /*dcc40*/  MOV R4, R14 ;  /* 0x0000000e00047202 */ /* 0x002fe40000000f00 */
[----:B------:R-:W4:Y:S01]  /*dcc50*/  LDL.LU R14, [R1+0x3f90] ;  /* 0x003f9000010e7983 */ /* 0x000f220000300800 */
[----:B------:R-:W-:-:S03]  /*dcc60*/  IMAD.MOV.U32 R5, RZ, RZ, R20 ;  /* 0x000000ffff057224 */ /* 0x000fc600078e0014 */
        /* <DEDUP_REMOVED lines=34> */
[----:B------:R-:W-:Y:S01]  /*dce90*/  IMAD.MOV.U32 R4, RZ, RZ, R15 ;  /* 0x000000ffff047224 */ /* 0x000fe200078e000f */
[----:B------:R-:W-:Y:S01]  /*dcea0*/  IADD3 R7, P2, R7, UR15, RZ ;  /* 0x0000000f07077c10 */ /* 0x000fe2000ff5e0ff */
[----:B------:R-:W-:-:S04]  /*dceb0*/  IMAD.MOV.U32 R5, RZ, RZ, R17 ;  /* 0x000000ffff057224 */ /* 0x000fc800078e0011 */
[----:B------:R-:W-:Y:S01]  /*dcec0*/  STL [R1+0x3f8c], R7 ;  /* 0x003f8c0701007387 */ /* 0x000fe20000100800 */
[----:B--2---:R-:W-:-:S03]  /*dced0*/  IADD3.X R12, R12, UR7, RZ, P2, !PT ;  /* 0x000000070c0c7c10 */ /* 0x004fc600097fe4ff */
        /* <DEDUP_REMOVED lines=50> */
[----:B------:R-:W-:Y:S04]  /*dd200*/  STL [R1+0x3fbc], R0 ;  /* 0x003fbc0001007387 */ /* 0x000fe80000100800 */
[----:B------:R2:W-:Y:S01]  /*dd210*/  STL [R1+0x3fb0], R15 ;  /* 0x003fb00f01007387 */ /* 0x0005e20000100800 */
[----:B-1----:R-:W-:-:S03]  /*dd220*/  IMAD.MOV.U32 R5, RZ, RZ, R15 ;  /* 0x000000ffff057224 */ /* 0x002fc600078e000f */
[----:B------:R-:W3:Y:S01]  /*dd230*/  LDL.LU R11, [R1+0x416c] ;  /* 0x00416c00010b7983 */ /* 0x000ee20000300800 */
[----:B------:R-:W-:-:S03]  /*dd240*/  IMAD.MOV.U32 R4, RZ, RZ, R9 ;  /* 0x000000ffff047224 */ /* 0x000fc600078e0009 */
[----:B--2---:R-:W2:Y:S04]  /*dd250*/  LDL.LU R15, [R1+0x4160] ;  /* 0x00416000010f7983 */ /* 0x004ea80000300800 */
[----:B------:R1:W-:Y:S01]  /*dd260*/  LDGSTS.E [R2+0x8f00], desc[UR8][R4.64], P1 ;  /* 0x08f0000004027fae */ /* 0x0003e20008921848 */
[----:B----4-:R-:W-:Y:S02]  /*dd270*/  IADD3.X R17, R17, UR7, RZ, P2, !PT ;  /* 0x0000000711117c10 */ /* 0x010fe400097fe4ff */
[----:B------:R-:W-:-:S05]  /*dd280*/  IADD3 R12, P3, R12, UR15, RZ ;  /* 0x0000000f0c0c7c10 */ /* 0x000fca000ff7e0ff */
[----:B------:R4:W-:Y:S04]  /*dd290*/  STL [R1+0x4144], R12 ;  /* 0x0041440c01007387 */ /* 0x0009e80000100800 */
[----:B------:R-:W-:Y:S04]  /*dd2a0*/  STL [R1+0x3fb8], R17 ;  /* 0x003fb81101007387 */ /* 0x000fe80000100800 */
[----:B------:R-:W2:Y:S04]  /*dd2b0*/  LDL.LU R9, [R1+0x4174] ;  /* 0x0041740001097983 */ /* 0x000ea80000300800 */
[----:B------:R-:W2:Y:S01]  /*dd2c0*/  LDL.LU R19, [R1+0x4168] ;  /* 0x0041680001137983 */ /* 0x000ea20000300800 */
        /* <DEDUP_REMOVED lines=8> */
[----:B------:R-:W2:Y:S04]  /*dd350*/  LDL.LU R0, [R1+0x417c] ;  /* 0x00417c0001007983 */ /* 0x000ea80000300800 */
[----:B----4-:R-:W4:Y:S01]  /*dd360*/  LDL.LU R12, [R1+0x4170] ;  /* 0x00417000010c7983 */ /* 0x010f220000300800 */
        /* <DEDUP_REMOVED lines=31> */
[----:B------:R-:W3:Y:S01]  /*dd560*/  LDL.LU R3, [R1+0x4194] ;  /* 0x0041940001037983 */ /* 0x000ee20000300800 */
[----:B------:R-:W-:-:S03]  /*dd570*/  IADD3 R11, P2, R11, UR15, RZ ;  /* 0x0000000f0b0b7c10 */ /* 0x000fc6000ff5e0ff */
[----:B------:R-:W3:Y:S04]  /*dd580*/  LDL.LU R13, [R1+0x419c] ;  /* 0x00419c00010d7983 */ /* 0x000ee80000300800 */
[----:B------:R-:W3:Y:S01]  /*dd590*/  LDL.LU R16, [R1+0x4190] ;  /* 0x0041900001107983 */ /* 0x000ee20000300800 */
[----:B--2---:R-:W-:-:S03]  /*dd5a0*/  IADD3.X R15, R15, UR7, RZ, P1, !PT ;  /* 0x000000070f0f7c10 */ /* 0x004fc60008ffe4ff */
[----:B------:R-:W-:Y:S04]  /*dd5b0*/  STL [R1+0x416c], R11 ;  /* 0x00416c0b01007387 */ /* 0x000fe80000100800 */
[----:B------:R1:W-:Y:S04]  /*dd5c0*/  LDGSTS.E [R2+0xa980], desc[UR8][R4.64], P0 ;  /* 0x0a98000004027fae */ /* 0x0003e80008121848 */
[----:B------:R2:W-:Y:S01]  /*dd5d0*/  STL [R1+0x4160], R15 ;  /* 0x0041600f01007387 */ /* 0x0005e20000100800 */
[----:B-1----:R-:W-:-:S03]  /*dd5e0*/  IMAD.MOV.U32 R5, RZ, RZ, R15 ;  /* 0x000000ffff057224 */ /* 0x002fc600078e000f */
[----:B--2---:R-:W2:Y:S01]  /*dd5f0*/  LDL.LU R15, [R1+0x4198] ;  /* 0x00419800010f7983 */ /* 0x004ea20000300800 */
        /* <DEDUP_REMOVED lines=10> */
[----:B------:R1:W-:Y:S01]  /*dd6a0*/  LDGSTS.E [R2+0xaa80], desc[UR8][R4.64], P0 ;  /* 0x0aa8000004027fae */ /* 0x0003e20008121848 */
[----:B------:R-:W-:Y:S02]  /*dd6b0*/  IADD3 R0, P2, R0, UR15, RZ ;  /* 0x0000000f00007c10 */ /* 0x000fe4000ff5e0ff */
[----:B----4-:R-:W-:-:S03]  /*dd6c0*/  IADD3.X R12, R12, UR7, RZ, P1, !PT ;  /* 0x000000070c0c7c10 */ /* 0x010fc60008ffe4ff */
[----:B------:R-:W-:Y:S04]  /*dd6d0*/  STL [R1+0x417c], R0 ;  /* 0x00417c0001007387 */ /* 0x000fe80000100800 */
[----:B------:R4:W-:Y:S01]  /*dd6e0*/  STL [R1+0x4170], R12 ;  /* 0x0041700c01007387 */ /* 0x0009e20000100800 */
[----:B-1----:R-:W-:-:S03]  /*dd6f0*/  IMAD.MOV.U32 R5, RZ, RZ, R12 ;  /* 0x000000ffff057224 */ /* 0x002fc600078e000c */
[----:B----4-:R-:W4:Y:S01]  /*dd700*/  LDL.LU R12, [R1+0x41a0] ;  /* 0x0041a000010c7983 */ /* 0x010f220000300800 */
        /* <DEDUP_REMOVED lines=36> */
[----:B------:R-:W-:-:S05]  /*dd950*/  IADD3 R8, P1, R8, UR15, RZ ;  /* 0x0000000f08087c10 */ /* 0x000fca000ff3e0ff */
[----:B------:R-:W-:Y:S04]  /*dd960*/  STL [R1+0x41a4], R8 ;  /* 0x0041a40801007387 */ /* 0x000fe80000100800 */
[----:B------:R1:W-:Y:S04]  /*dd970*/  STL [R1+0x4198], R15 ;  /* 0x0041980f01007387 */ /* 0x0003e80000100800 */
[----:B------:R-:W2:Y:S01]  /*dd980*/  LDL.LU R16, [R1+0x4340] ;  /* 0x0043400001107983 */ /* 0x000ea20000300800 */
[----:B------:R-:W-:Y:S01]  /*dd990*/  IMAD.MOV.U32 R4, RZ, RZ, R3 ;  /* 0x000000ffff047224 */ /* 0x000fe200078e0003 */
[----:B------:R-:W-:-:S02]  /*dd9a0*/  IADD3 R11, P2, R11, UR15, RZ ;  /* 0x0000000f0b0b7c10 */ /* 0x000fc4000ff5e0ff */
[----:B------:R-:W2:Y:S04]  /*dd9b0*/  LDL.LU R3, [R1+0x4354] ;  /* 0x0043540001037983 */ /* 0x000ea80000300800 */
[----:B------:R1:W-:Y:S04]  /*dd9c0*/  LDGSTS.E [R2+0xad00], desc[UR8][R4.64], P0 ;  /* 0x0ad0000004027fae */ /* 0x0003e80008121848 */
[----:B------:R-:W-:Y:S01]  /*dd9d0*/  STL [R1+0x41ac], R11 ;  /* 0x0041ac0b01007387 */ /* 0x000fe20000100800 */
[----:B-1----:R-:W-:Y:S02]  /*dd9e0*/  MOV R4, R13 ;  /* 0x0000000d00047202 */ /* 0x002fe40000000f00 */
[----:B----4-:R-:W-:-:S05]  /*dd9f0*/  IADD3.X R12, R12, UR7, RZ, P1, !PT ;  /* 0x000000070c0c7c10 */ /* 0x010fca0008ffe4ff */
        /* <DEDUP_REMOVED lines=38> */
[----:B------:R-:W-:Y:S01]  /*ddc60*/  IADD3.X R16, R16, UR7, RZ, P3, !PT ;  /* 0x0000000710107c10 */ /* 0x000fe20009ffe4ff */
[----:B-1----:R-:W-:-:S04]  /*ddc70*/  IMAD.MOV.U32 R4, RZ, RZ, R10 ;  /* 0x000000ffff047224 */ /* 0x002fc800078e000a */
[----:B------:R1:W-:Y:S04]  /*ddc80*/  STL [R1+0x4340], R16 ;  /* 0x0043401001007387 */ /* 0x0003e80000100800 */
[----:B------:R-:W2:Y:S01]  /*ddc90*/  LDL.LU R0, [R1+0x437c] ;  /* 0x00437c0001007983 */ /* 0x000ea20000300800 */
[----:B------:R-:W-:-:S03]  /*ddca0*/  IADD3 R3, P0, R3, UR15, RZ ;  /* 0x0000000f03037c10 */ /* 0x000fc6000ff1e0ff */
[----:B------:R-:W2:Y:S01]  /*ddcb0*/  LDL.LU R10, [R1+0x4370] ;  /* 0x00437000010a7983 */ /* 0x000ea20000300800 */
[----:B------:R-:W-:-:S03]  /*ddcc0*/  IMAD.MOV.U32 R5, RZ, RZ, R16 ;  /* 0x000000ffff057224 */ /* 0x000fc600078e0010 */
[----:B------:R-:W-:Y:S01]  /*ddcd0*/  STL [R1+0x4354], R3 ;  /* 0x0043540301007387 */ /* 0x000fe20000100800 */
[----:B----4-:R-:W-:-:S05]  /*ddce0*/  IADD3.X R13, R13, UR7, RZ, P2, !PT ;  /* 0x000000070d0d7c10 */ /* 0x010fca00097fe4ff */
        /* <DEDUP_REMOVED lines=55> */
[----:B------:R-:W3:Y:S01]  /*de060*/  LDL.LU R10, [R1+0x43a0] ;  /* 0x0043a000010a7983 */ /* 0x000ee20000300800 */
[----:B----4-:R-:W-:Y:S02]  /*de070*/  IADD3.X R18, R18, UR7, RZ, P2, !PT ;  /* 0x0000000712127c10 */ /* 0x010fe400097fe4ff */
        /* <DEDUP_REMOVED lines=48> */
[----:B-1----:R-:W-:-:S03]  /*de380*/  IMAD.MOV.U32 R5, RZ, RZ, R10 ;  /* 0x000000ffff057224 */ /* 0x002fc600078e000a */
[----:B------:R-:W3:Y:S01]  /*de390*/  LDL.LU R14, [R1+0x455c] ;  /* 0x00455c00010e7983 */ /* 0x000ee20000300800 */
[----:B------:R-:W-:-:S05]  /*de3a0*/  IMAD.MOV.U32 R4, RZ, RZ, R8 ;  /* 0x000000ffff047224 */ /* 0x000fca00078e0008 */
[----:B------:R1:W-:Y:S01]  /*de3b0*/  LDGSTS.E [R2+0xce00], desc[UR8][R4.64], P1 ;  /* 0x0ce0000004027fae */ /* 0x0003e20008921848 */
[----:B----4-:R-:W-:Y:S02]  /*de3c0*/  IADD3 R9, P0, R9, UR15, RZ ;  /* 0x0000000f09097c10 */ /* 0x010fe4000ff1e0ff */
        /* <DEDUP_REMOVED lines=8> */
[----:B------:R-:W-:-:S04]  /*de450*/  UISETP.GT.AND UP1, UPT, UR17, 0x1d, UPT ;  /* 0x0000001d1100788c */ /* 0x000fc8000bf24270 */
[----:B------:R1:W-:Y:S01]  /*de460*/  LDGSTS.E [R2+0xce80], desc[UR8][R4.64], P1 ;  /* 0x0ce8000004027fae */ /* 0x0003e20008921848 */
[----:B------:R-:W-:-:S04]  /*de470*/  USEL UR14, URZ, 0x4, !UP1 ;  /* 0x000000043f0e7887 */ /* 0x000fc8000c800000 */
        /* <DEDUP_REMOVED lines=144> */
[----:B------:R-:W-:Y:S01]  /*ded80*/  IMAD.MOV.U32 R5, RZ, RZ, R18 ;  /* 0x000000ffff057224 */ /* 0x000fe200078e0012 */
[----:B----4-:R-:W-:-:S04]  /*ded90*/  IADD3 R0, P2, R0, UR15, RZ ;  /* 0x0000000f00007c10 */ /* 0x010fc8000ff5e0ff */
[----:B------:R1:W-:Y:S01]  /*deda0*/  LDGSTS.E [R2+0xee80], desc[UR8][R4.64], P0 ;  /* 0x0ee8000004027fae */ /* 0x0003e20008121848 */
[----:B------:R-:W-:-:S03]  /*dedb0*/  IADD3.X R15, R15, UR7, RZ, P1, !PT ;  /* 0x000000070f0f7c10 */ /* 0x000fc60008ffe4ff */
[----:B------:R-:W-:Y:S04]  /*dedc0*/  STL [R1+0x45bc], R0 ;  /* 0x0045bc0001007387 */ /* 0x000fe80000100800 */
[----:B------:R4:W-:Y:S04]  /*dedd0*/  STL [R1+0x45b0], R15 ;  /* 0x0045b00f01007387 */ /* 0x0009e80000100800 */
[----:B------:R-:W2:Y:S01]  /*dede0*/  LDL.LU R11, [R1+0x476c] ;  /* 0x00476c00010b7983 */ /* 0x000ea20000300800 */
[----:B-1----:R-:W-:Y:S02]  /*dedf0*/  IMAD.MOV.U32 R5, RZ, RZ, R15 ;  /* 0x000000ffff057224 */ /* 0x002fe400078e000f */
[----:B------:R-:W-:Y:S01]  /*dee00*/  IMAD.MOV.U32 R4, RZ, RZ, R9 ;  /* 0x000000ffff047224 */ /* 0x000fe200078e0009 */
        /* <DEDUP_REMOVED lines=49> */
[----:B------:R-:W-:-:S03]  /*df120*/  IADD3 R11, P2, R11, UR15, RZ ;  /* 0x0000000f0b0b7c10 */ /* 0x000fc6000ff5e0ff */
[----:B------:R-:W2:Y:S01]  /*df130*/  LDL.LU R13, [R1+0x479c] ;  /* 0x00479c00010d7983 */ /* 0x000ea20000300800 */
[----:B------:R-:W-:-:S03]  /*df140*/  IMAD.MOV.U32 R5, RZ, RZ, R20 ;  /* 0x000000ffff057224 */ /* 0x000fc600078e0014 */
[----:B------:R-:W2:Y:S01]  /*df150*/  LDL.LU R16, [R1+0x4790] ;  /* 0x0047900001107983 */ /* 0x000ea20000300800 */
[----:B----4-:R-:W-:-:S03]  /*df160*/  IADD3.X R15, R15, UR7, RZ, P0, !PT ;  /* 0x000000070f0f7c10 */ /* 0x010fc600087fe4ff */
[----:B------:R-:W-:Y:S04]  /*df170*/  STL [R1+0x476c], R11 ;  /* 0x00476c0b01007387 */ /* 0x000fe80000100800 */
[----:B------:R1:W-:Y:S04]  /*df180*/  LDGSTS.E [R2+0x10980], desc[UR8][R4.64], P1 ;  /* 0x1098000004027fae */ /* 0x0003e80008921848 */
[----:B------:R4:W-:Y:S01]  /*df190*/  STL [R1+0x4760], R15 ;  /* 0x0047600f01007387 */ /* 0x0009e20000100800 */
[----:B-1----:R-:W-:-:S03]  /*df1a0*/  IMAD.MOV.U32 R5, RZ, RZ, R15 ;  /* 0x000000ffff057224 */ /* 0x002fc600078e000f */
[----:B----4-:R-:W4:Y:S01]  /*df1b0*/  LDL.LU R15, [R1+0x4798] ;  /* 0x00479800010f7983 */ /* 0x010f220000300800 */
        /* <DEDUP_REMOVED lines=41> */
[----:B------:R-:W-:-:S03]  /*df450*/  IADD3.X R16, R16, UR7, RZ, P0, !PT ;  /* 0x0000000710107c10 */ /* 0x000fc600087fe4ff */
        /* <DEDUP_REMOVED lines=42> */
[----:B------:R-:W-:Y:S04]  /*df700*/  STL [R1+0x47bc], R0 ;  /* 0x0047bc0001007387 */ /* 0x000fe80000100800 */
[----:B------:R2:W-:Y:S01]  /*df710*/  STL [R1+0x47b0], R14 ;  /* 0x0047b00e01007387 */ /* 0x0005e20000100800 */
[----:B-1----:R-:W-:-:S03]  /*df720*/  IMAD.MOV.U32 R5, RZ, RZ, R14 ;  /* 0x000000ffff057224 */ /* 0x002fc600078e000e */
[----:B------:R-:W3:Y:S01]  /*df730*/  LDL.LU R11, [R1+0x496c] ;  /* 0x00496c00010b7983 */ /* 0x000ee20000300800 */
[----:B------:R-:W-:-:S03]  /*df740*/  IMAD.MOV.U32 R4, RZ, RZ, R9 ;  /* 0x000000ffff047224 */ /* 0x000fc600078e0009 */
[----:B--2---:R-:W2:Y:S01]  /*df750*/  LDL.LU R14, [R1+0x4960] ;  /* 0x00496000010e7983 */ /* 0x004ea20000300800 */
[----:B------:R-:W-:-:S03]  /*df760*/  IADD3.X R17, R17, UR7, RZ, P2, !PT ;  /* 0x0000000711117c10 */ /* 0x000fc600097fe4ff */
[----:B------:R1:W-:Y:S01]  /*df770*/  LDGSTS.E [R2+0x10f00], desc[UR8][R4.64], P1 ;  /* 0x10f0000004027fae */ /* 0x0003e20008921848 */
[----:B----4-:R-:W-:-:S05]  /*df780*/  IADD3 R12, P3, R12, UR15, RZ ;  /* 0x0000000f0c0c7c10 */ /* 0x010fca000ff7e0ff */
        /* <DEDUP_REMOVED lines=46> */
[----:B------:R-:W3:Y:S04]  /*dfa70*/  LDL.LU R13, [R1+0x499c] ;  /* 0x00499c00010d7983 */ /* 0x000ee80000300800 */
[----:B------:R-:W3:Y:S01]  /*dfa80*/  LDL.LU R15, [R1+0x4990] ;  /* 0x00499000010f7983 */ /* 0x000ee20000300800 */
[----:B------:R-:W-:-:S03]  /*dfa90*/  IADD3 R11, P2, R11, UR15, RZ ;  /* 0x0000000f0b0b7c10 */ /* 0x000fc6000ff5e0ff */
[----:B------:R1:W-:Y:S01]  /*dfaa0*/  LDGSTS.E [R2+0x12980], desc[UR8][R4.64], P0 ;  /* 0x1298000004027fae */ /* 0x0003e20008121848 */
[----:B--2---:R-:W-:-:S03]  /*dfab0*/  IADD3.X R14, R14, UR7, RZ, P1, !PT ;  /* 0x000000070e0e7c10 */ /* 0x004fc60008ffe4ff */
[----:B------:R-:W-:Y:S04]  /*dfac0*/  STL [R1+0x496c], R11 ;  /* 0x00496c0b01007387 */ /* 0x000fe80000100800 */
[----:B------:R2:W-:Y:S01]  /*dfad0*/  STL [R1+0x4960], R14 ;  /* 0x0049600e01007387 */ /* 0x0005e20000100800 */
[----:B-1----:R-:W-:Y:S02]  /*dfae0*/  IMAD.MOV.U32 R5, RZ, RZ, R14 ;  /* 0x000000ffff057224 */ /* 0x002fe400078e000e */
[----:B------:R-:W-:Y:S01]  /*dfaf0*/  IMAD.MOV.U32 R4, RZ, RZ, R8 ;  /* 0x000000ffff047224 */ /* 0x000fe200078e0008 */
[----:B--2---:R-:W2:Y:S04]  /*dfb00*/  LDL.LU R14, [R1+0x4998] ;  /* 0x00499800010e7983 */ /* 0x004ea80000300800 */
[----:B------:R1:W-:Y:S01]  /*dfb10*/  LDGSTS.E [R2+0x12a00], desc[UR8][R4.64], P0 ;  /* 0x12a0000004027fae */ /* 0x0003e20008121848 */
[----:B------:R-:W-:-:S02]  /*dfb20*/  IADD3 R9, P1, R9, UR15, RZ ;  /* 0x0000000f09097c10 */ /* 0x000fc4000ff3e0ff */
        /* <DEDUP_REMOVED lines=588> */
[----:B------:R-:W-:-:S05]  /*e1ff0*/  IMAD.MOV.U32 R4, RZ, RZ, R8 ;  /* 0x000000ffff047224 */ /* 0x000fca00078e0008 */
[----:B------:R1:W-:Y:S04]  /*e2000*/  LDGSTS.E [R2+0x1aa00], desc[UR8][R4.64], P0 ;  /* 0x1aa0000004027fae */ /* 0x0003e80008121848 */
[----:B--2---:R-:W2:Y:S01]  /*e2010*/  LDL.LU R16, [R1+0x5198] ;  /* 0x0051980001107983 */ /* 0x004ea20000300800 */
        /* <DEDUP_REMOVED lines=99> */
[----:B------:R1:W-:Y:S02]  /*e2650*/  LDGSTS.E [R2+0x1af80], desc[UR8][R4.64], P0 ;  /* 0x1af8000004027fae */ /* 0x0003e40008121848 */
[----:B-1----:R-:W-:Y:S01]  /*e2660*/  IMAD.MOV.U32 R4, RZ, RZ, R10 ;  /* 0x000000ffff047224 */ /* 0x002fe200078e000a */
[----:B--2---:R-:W-:-:S05]  /*e2670*/  IADD3.X R14, R14, UR7, RZ, P3, !PT ;  /* 0x000000070e0e7c10 */ /* 0x004fca0009ffe4ff */
        /* <DEDUP_REMOVED lines=59> */
[----:B-1----:R-:W-:Y:S02]  /*e2a30*/  IMAD.MOV.U32 R5, RZ, RZ, R10 ;  /* 0x000000ffff057224 */ /* 0x002fe400078e000a */
[----:B------:R-:W-:-:S05]  /*e2a40*/  IMAD.MOV.U32 R4, RZ, RZ, R9 ;  /* 0x000000ffff047224 */ /* 0x000fca00078e0009 */
[----:B------:R1:W-:Y:S04]  /*e2a50*/  LDGSTS.E [R2+0x1cb00], desc[UR8][R4.64], P1 ;  /* 0x1cb0000004027fae */ /* 0x0003e80008921848 */
[----:B--2---:R-:W2:Y:S01]  /*e2a60*/  LDL.LU R10, [R1+0x5388] ;  /* 0x00538800010a7983 */ /* 0x004ea20000300800 */
        /* <DEDUP_REMOVED lines=206> */
[----:B------:R-:W3:Y:S04]  /*e3750*/  LDL.LU R8, [R1+0x574c] ;  /* 0x00574c0001087983 */ /* 0x000ee80000300800 */
[----:B------:R-:W3:Y:S01]  /*e3760*/  LDL.LU R20, [R1+0x5740] ;  /* 0x0057400001147983 */ /* 0x000ee20000300800 */
[----:B------:R-:W-:Y:S01]  /*e3770*/  MOV R4, R11 ;  /* 0x0000000b00047202 */ /* 0x000fe20000000f00 */
[----:B------:R-:W-:Y:S01]  /*e3780*/  IMAD.MOV.U32 R5, RZ, RZ, R18 ;  /* 0x000000ffff057224 */ /* 0x000fe200078e0012 */
[----:B--2---:R-:W-:-:S04]  /*e3790*/  IADD3 R0, P2, R0, UR15, RZ ;  /* 0x0000000f00007c10 */ /* 0x004fc8000ff5e0ff */
[----:B------:R1:W-:Y:S01]  /*e37a0*/  LDGSTS.E [R2+0x1ee80], desc[UR8][R4.64], P0 ;  /* 0x1ee8000004027fae */ /* 0x0003e20008121848 */
[----:B----4-:R-:W-:-:S03]  /*e37b0*/  IADD3.X R16, R16, UR7, RZ, P1, !PT ;  /* 0x0000000710107c10 */ /* 0x010fc60008ffe4ff */
[----:B------:R-:W-:Y:S04]  /*e37c0*/  STL [R1+0x55a4], R0 ;  /* 0x0055a40001007387 */ /* 0x000fe80000100800 */
[----:B------:R2:W-:Y:S04]  /*e37d0*/  STL [R1+0x5598], R16 ;  /* 0x0055981001007387 */ /* 0x0005e80000100800 */
[----:B------:R-:W4:Y:S01]  /*e37e0*/  LDL.LU R11, [R1+0x5754] ;  /* 0x00575400010b7983 */ /* 0x000f220000300800 */
[----:B-1----:R-:W-:Y:S02]  /*e37f0*/  IMAD.MOV.U32 R5, RZ, RZ, R16 ;  /* 0x000000ffff057224 */ /* 0x002fe400078e0010 */
[----:B------:R-:W-:Y:S01]  /*e3800*/  IMAD.MOV.U32 R4, RZ, RZ, R9 ;  /* 0x000000ffff047224 */ /* 0x000fe200078e0009 */
        /* <DEDUP_REMOVED lines=49> */
[----:B------:R-:W-:-:S03]  /*e3b20*/  IADD3 R11, P2, R11, UR15, RZ ;  /* 0x0000000f0b0b7c10 */ /* 0x000fc6000ff5e0ff */
[----:B------:R-:W4:Y:S01]  /*e3b30*/  LDL.LU R13, [R1+0x5784] ;  /* 0x00578400010d7983 */ /* 0x000f220000300800 */
[----:B------:R-:W-:-:S03]  /*e3b40*/  IMAD.MOV.U32 R5, RZ, RZ, R20 ;  /* 0x000000ffff057224 */ /* 0x000fc600078e0014 */
[----:B------:R-:W4:Y:S01]  /*e3b50*/  LDL.LU R14, [R1+0x5778] ;  /* 0x00577800010e7983 */ /* 0x000f220000300800 */
[----:B--2---:R-:W-:-:S03]  /*e3b60*/  IADD3.X R16, R16, UR7, RZ, P0, !PT ;  /* 0x0000000710107c10 */ /* 0x004fc600087fe4ff */
[----:B------:R-:W-:Y:S04]  /*e3b70*/  STL [R1+0x5754], R11 ;  /* 0x0057540b01007387 */ /* 0x000fe80000100800 */
[----:B------:R1:W-:Y:S04]  /*e3b80*/  LDGSTS.E [R2+0x20980], desc[UR8][R4.64], P1 ;  /* 0x2098000004027fae */ /* 0x0003e80008921848 */
[----:B------:R2:W-:Y:S01]  /*e3b90*/  STL [R1+0x5748], R16 ;  /* 0x0057481001007387 */ /* 0x0005e20000100800 */
[----:B-1----:R-:W-:-:S03]  /*e3ba0*/  IMAD.MOV.U32 R5, RZ, RZ, R16 ;  /* 0x000000ffff057224 */ /* 0x002fc600078e0010 */
[----:B--2---:R-:W2:Y:S01]  /*e3bb0*/  LDL.LU R16, [R1+0x5780] ;  /* 0x0057800001107983 */ /* 0x004ea20000300800 */
        /* <DEDUP_REMOVED lines=36> */
[----:B------:R-:W2:Y:S04]  /*e3e00*/  LDL.LU R0, [R1+0x57a4] ;  /* 0x0057a40001007983 */ /* 0x000ea80000300800 */
[----:B------:R-:W2:Y:S01]  /*e3e10*/  LDL.LU R15, [R1+0x5798] ;  /* 0x00579800010f7983 */ /* 0x000ea20000300800 */
[----:B----4-:R-:W-:Y:S02]  /*e3e20*/  IADD3 R3, P0, R3, UR15, RZ ;  /* 0x0000000f03037c10 */ /* 0x010fe4000ff1e0ff */
[----:B------:R-:W-:-:S03]  /*e3e30*/  IADD3 R13, P2, R13, UR15, RZ ;  /* 0x0000000f0d0d7c10 */ /* 0x000fc6000ff5e0ff */
[----:B------:R-:W-:Y:S01]  /*e3e40*/  STL [R1+0x577c], R3 ;  /* 0x00577c0301007387 */ /* 0x000fe20000100800 */
[----:B------:R-:W-:-:S03]  /*e3e50*/  IADD3.X R14, R14, UR7, RZ, P0, !PT ;  /* 0x000000070e0e7c10 */ /* 0x000fc600087fe4ff */
[----:B------:R4:W-:Y:S01]  /*e3e60*/  STL [R1+0x5770], R12 ;  /* 0x0057700c01007387 */ /* 0x0009e20000100800 */
[----:B-1----:R-:W-:-:S03]  /*e3e70*/  IMAD.MOV.U32 R5, RZ, RZ, R12 ;  /* 0x000000ffff057224 */ /* 0x002fc600078e000c */
[----:B---3--:R-:W3:Y:S04]  /*e3e80*/  LDL.LU R17, [R1+0x57a0] ;  /* 0x0057a00001117983 */ /* 0x008ee80000300800 */
[----:B------:R-:W-:Y:S04]  /*e3e90*/  STL [R1+0x5784], R13 ;  /* 0x0057840d01007387 */ /* 0x000fe80000100800 */
[----:B------:R1:W-:Y:S04]  /*e3ea0*/  STL [R1+0x5778], R14 ;  /* 0x0057780e01007387 */ /* 0x0003e80000100800 */
[----:B----4-:R-:W4:Y:S01]  /*e3eb0*/  LDL.LU R12, [R1+0x5a6c] ;  /* 0x005a6c00010c7983 */ /* 0x010f220000300800 */
[----:B------:R-:W-:-:S03]  /*e3ec0*/  MOV R4, R7 ;  /* 0x0000000700047202 */ /* 0x000fc60000000f00 */
[----:B------:R-:W4:Y:S01]  /*e3ed0*/  LDL.LU R7, [R1+0x5a74] ;  /* 0x005a740001077983 */ /* 0x000f220000300800 */
[----:B--2---:R-:W-:-:S03]  /*e3ee0*/  IADD3.X R16, R16, UR7, RZ, P2, !PT ;  /* 0x0000000710107c10 */ /* 0x004fc600097fe4ff */
[----:B------:R2:W-:Y:S01]  /*e3ef0*/  LDGSTS.E [R2+0x20c80], desc[UR8][R4.64], P1 ;  /* 0x20c8000004027fae */ /* 0x0005e20008921848 */
[----:B------:R-:W-:Y:S01]  /*e3f00*/  IADD3 R8, P0, R8, UR15, RZ ;  /* 0x0000000f08087c10 */ /* 0x000fe2000ff1e0ff */
[----:B--2---:R-:W-:-:S04]  /*e3f10*/  IMAD.MOV.U32 R5, RZ, RZ, R14 ;  /* 0x000000ffff057224 */ /* 0x004fc800078e000e */
[----:B------:R-:W-:Y:S04]  /*e3f20*/  STL [R1+0x578c], R8 ;  /* 0x00578c0801007387 */ /* 0x000fe80000100800 */
[----:B------:R2:W-:Y:S04]  /*e3f30*/  STL [R1+0x5780], R16 ;  /* 0x0057801001007387 */ /* 0x0005e80000100800 */
[----:B-1----:R-:W4:Y:S01]  /*e3f40*/  LDL.LU R14, [R1+0x5a68] ;  /* 0x005a6800010e7983 */ /* 0x002f220000300800 */
        /* <DEDUP_REMOVED lines=13> */
[----:B--2---:R-:W2:Y:S04]  /*e4020*/  LDL.LU R16, [R1+0x5a84] ;  /* 0x005a840001107983 */ /* 0x004ea80000300800 */
[----:B------:R1:W-:Y:S02]  /*e4030*/  LDGSTS.E [R2+0x20e00], desc[UR8][R4.64], P1 ;  /* 0x20e0000004027fae */ /* 0x0003e40008921848 */
[----:B-1----:R-:W-:-:S02]  /*e4040*/  MOV R4, R11 ;  /* 0x0000000b00047202 */ /* 0x002fc40000000f00 */
[----:B------:R-:W-:Y:S02]  /*e4050*/  IADD3 R9, P0, R9, UR15, RZ ;  /* 0x0000000f09097c10 */ /* 0x000fe4000ff1e0ff */
[----:B------:R-:W-:-:S03]  /*e4060*/  IADD3.X R18, R18, UR7, RZ, P2, !PT ;  /* 0x0000000712127c10 */ /* 0x000fc600097fe4ff */
[----:B------:R-:W-:Y:S04]  /*e4070*/  STL [R1+0x579c], R9 ;  /* 0x00579c0901007387 */ /* 0x000fe80000100800 */
[----:B------:R-:W-:Y:S04]  /*e4080*/  STL [R1+0x5790], R18 ;  /* 0x0057901201007387 */ /* 0x000fe80000100800 */
[----:B------:R-:W2:Y:S01]  /*e4090*/  LDL.LU R8, [R1+0x5a78] ;  /* 0x005a780001087983 */ /* 0x000ea20000300800 */
[----:B------:R-:W-:-:S03]  /*e40a0*/  IMAD.MOV.U32 R5, RZ, RZ, R18 ;  /* 0x000000ffff057224 */ /* 0x000fc600078e0012 */
[----:B------:R-:W2:Y:S04]  /*e40b0*/  LDL.LU R10, [R1+0x5a8c] ;  /* 0x005a8c00010a7983 */ /* 0x000ea80000300800 */
[----:B------:R-:W2:Y:S04]  /*e40c0*/  LDL.LU R20, [R1+0x5a80] ;  /* 0x005a800001147983 */ /* 0x000ea80000300800 */
[----:B------:R1:W-:Y:S01]  /*e40d0*/  LDGSTS.E [R2+0x20e80], desc[UR8][R4.64], P1 ;  /* 0x20e8000004027fae */ /* 0x0003e20008921848 */
[----:B------:R-:W-:Y:S02]  /*e40e0*/  IADD3 R0, P2, R0, UR15, RZ ;  /* 0x0000000f00007c10 */ /* 0x000fe4000ff5e0ff */
[----:B------:R-:W-:-:S03]  /*e40f0*/  IADD3.X R15, R15, UR7, RZ, P0, !PT ;  /* 0x000000070f0f7c10 */ /* 0x000fc600087fe4ff */
[----:B------:R-:W-:Y:S04]  /*e4100*/  STL [R1+0x57a4], R0 ;  /* 0x0057a40001007387 */ /* 0x000fe80000100800 */
[----:B------:R3:W-:Y:S01]  /*e4110*/  STL [R1+0x5798], R15 ;  /* 0x0057980f01007387 */ /* 0x0007e20000100800 */
[----:B-1----:R-:W-:-:S03]  /*e4120*/  IMAD.MOV.U32 R5, RZ, RZ, R15 ;  /* 0x000000ffff057224 */ /* 0x002fc600078e000f */
[----:B------:R-:W2:Y:S01]  /*e4130*/  LDL.LU R11, [R1+0x5a94] ;  /* 0x005a9400010b7983 */ /* 0x000ea20000300800 */
[----:B------:R-:W-:-:S03]  /*e4140*/  IMAD.MOV.U32 R4, RZ, RZ, R9 ;  /* 0x000000ffff047224 */ /* 0x000fc600078e0009 */
[----:B---3--:R-:W3:Y:S01]  /*e4150*/  LDL.LU R15, [R1+0x5a88] ;  /* 0x005a8800010f7983 */ /* 0x008ee20000300800 */
[----:B------:R-:W-:-:S03]  /*e4160*/  IADD3.X R17, R17, UR7, RZ, P2, !PT ;  /* 0x0000000711117c10 */ /* 0x000fc600097fe4ff */
[----:B------:R1:W-:Y:S01]  /*e4170*/  LDGSTS.E [R2+0x20f00], desc[UR8][R4.64], P1 ;  /* 0x20f0000004027fae */ /* 0x0003e20008921848 */
[----:B----4-:R-:W-:-:S05]  /*e4180*/  IADD3 R12, P3, R12, UR15, RZ ;  /* 0x0000000f0c0c7c10 */ /* 0x010fca000ff7e0ff */
[----:B------:R-:W-:Y:S04]  /*e4190*/  STL [R1+0x5a6c], R12 ;  /* 0x005a6c0c01007387 */ /* 0x000fe80000100800 */
[----:B------:R4:W-:Y:S04]  /*e41a0*/  STL [R1+0x57a0], R17 ;  /* 0x0057a01101007387 */ /* 0x0009e80000100800 */
[----:B------:R-:W3:Y:S04]  /*e41b0*/  LDL.LU R9, [R1+0x5a9c] ;  /* 0x005a9c0001097983 */ /* 0x000ee80000300800 */
[----:B------:R-:W3:Y:S01]  /*e41c0*/  LDL.LU R19, [R1+0x5a90] ;  /* 0x005a900001137983 */ /* 0x000ee20000300800 */
[----:B------:R-:W-:Y:S01]  /*e41d0*/  IADD3 R7, P2, R7, UR15, RZ ;  /* 0x0000000f07077c10 */ /* 0x000fe2000ff5e0ff */
[----:B-1----:R-:W-:Y:S01]  /*e41e0*/  IMAD.MOV.U32 R5, RZ, RZ, R17 ;  /* 0x000000ffff057224 */ /* 0x002fe200078e0011 */
[----:B------:R-:W-:-:S03]  /*e41f0*/  MOV R4, R0 ;  /* 0x0000000000047202 */ /* 0x000fc60000000f00 */
[----:B------:R-:W-:Y:S01]  /*e4200*/  STL [R1+0x5a74], R7 ;  /* 0x005a740701007387 */ /* 0x000fe20000100800 */
[----:B------:R-:W-:-:S03]  /*e4210*/  UISETP.GT.AND UP1, UPT, UR17, 0x45, UPT ;  /* 0x000000451100788c */ /* 0x000fc6000bf24270 */
[----:B------:R1:W-:Y:S01]  /*e4220*/  LDGSTS.E [R2+0x20f80], desc[UR8][R4.64], P1 ;  /* 0x20f8000004027fae */ /* 0x0003e20008921848 */
[----:B------:R-:W-:-:S05]  /*e4230*/  IADD3.X R14, R14, UR7, RZ, P3, !PT ;  /* 0x000000070e0e7c10 */ /* 0x000fca0009ffe4ff */
[----:B------:R1:W-:Y:S04]  /*e4240*/  STL [R1+0x5a68], R14 ;  /* 0x005a680e01007387 */ /* 0x0003e80000100800 */
[----:B------:R-:W3:Y:S04]  /*e4250*/  LDL.LU R0, [R1+0x5aa4] ;  /* 0x005aa40001007983 */ /* 0x000ee80000300800 */
[----:B----4-:R-:W4:Y:S01]  /*e4260*/  LDL.LU R17, [R1+0x5a98] ;  /* 0x005a980001117983 */ /* 0x010f220000300800 */
[----:B------:R-:W-:-:S04]  /*e4270*/  USEL UR14, URZ, 0x4, !UP1 ;  /* 0x000000043f0e7887 */ /* 0x000fc8000c800000 */
[----:B------:R-:W-:Y:S01]  /*e4280*/  USEL UR14, UR14, URZ, !UP0 ;  /* 0x0000003f0e0e7287 */ /* 0x000fe2000c000000 */
[----:B------:R-:W-:-:S05]  /*e4290*/  IADD3 R3, P1, R3, UR15, RZ ;  /* 0x0000000f03037c10 */ /* 0x000fca000ff3e0ff */
[----:B------:R-:W-:Y:S01]  /*e42a0*/  ISETP.NE.U32.AND P0, PT, RZ, UR14, PT ;  /* 0x0000000eff007c0c */ /* 0x000fe2000bf05070 */
[----:B-1----:R-:W-:Y:S01]  /*e42b0*/  IMAD.MOV.U32 R4, RZ, RZ, R12 ;  /* 0x000000ffff047224 */ /* 0x002fe200078e000c */
[----:B------:R-:W-:Y:S01]  /*e42c0*/  STL [R1+0x5a7c], R3 ;  /* 0x005a7c0301007387 */ /* 0x000fe20000100800 */
[----:B------:R-:W-:-:S10]  /*e42d0*/  IMAD.MOV.U32 R5, RZ, RZ, R14 ;  /* 0x000000ffff057224 */ /* 0x000fd400078e000e */
[----:B------:R1:W-:Y:S01]  /*e42e0*/  LDGSTS.E [R2+0x22800], desc[UR8][R4.64], P0 ;  /* 0x2280000004027fae */ /* 0x0003e20008121848 */
[----:B------:R-:W-:-:S05]  /*e42f0*/  IADD3.X R13, R13, UR7, RZ, P2, !PT ;  /* 0x000000070d0d7c10 */ /* 0x000fca00097fe4ff */
[----:B------:R2:W-:Y:S01]  /*e4300*/  STL [R1+0x5a70], R13 ;  /* 0x005a700d01007387 */ /* 0x0005e20000100800 */
[----:B-1----:R-:W-:-:S03]  /*e4310*/  MOV R4, R7 ;  /* 0x0000000700047202 */ /* 0x002fc60000000f00 */
[----:B------:R-:W4:Y:S01]  /*e4320*/  LDL.LU R12, [R1+0x5aa0] ;  /* 0x005aa000010c7983 */ /* 0x000f220000300800 */
[----:B------:R-:W-:-:S03]  /*e4330*/  IMAD.MOV.U32 R5, RZ, RZ, R13 ;  /* 0x000000ffff057224 */ /* 0x000fc600078e000d */
[----:B------:R-:W4:Y:S01]  /*e4340*/  LDL.LU R14, [R1+0x5aac] ;  /* 0x005aac00010e7983 */ /* 0x000f220000300800 */
[----:B--2---:R-:W-:-:S03]  /*e4350*/  IADD3 R16, P2, R16, UR15, RZ ;  /* 0x0000000f10107c10 */ /* 0x004fc6000ff5e0ff */
[----:B------:R1:W-:Y:S04]  /*e4360*/  LDGSTS.E [R2+0x22880], desc[UR8][R4.64], P0 ;  /* 0x2288000004027fae */ /* 0x0003e80008121848 */
[----:B------:R-:W2:Y:S04]  /*e4370*/  LDL.LU R18, [R1+0x5aa8] ;  /* 0x005aa80001127983 */ /* 0x000ea80000300800 */
[----:B------:R-:W-:Y:S01]  /*e4380*/  STL [R1+0x5a84], R16 ;  /* 0x005a841001007387 */ /* 0x000fe20000100800 */
[----:B-1----:R-:W-:Y:S01]  /*e4390*/  IMAD.MOV.U32 R4, RZ, RZ, R3 ;  /* 0x000000ffff047224 */ /* 0x002fe200078e0003 */
[----:B------:R-:W-:-:S02]  /*e43a0*/  IADD3.X R8, R8, UR7, RZ, P1, !PT ;  /* 0x0000000708087c10 */ /* 0x000fc40008ffe4ff */
[----:B------:R-:W-:-:S03]  /*e43b0*/  IADD3 R10, P1, R10, UR15, RZ ;  /* 0x0000000f0a0a7c10 */ /* 0x000fc6000ff3e0ff */
[----:B------:R-:W-:Y:S01]  /*e43c0*/  IMAD.MOV.U32 R5, RZ, RZ, R8 ;  /* 0x000000ffff057224 */ /* 0x000fe200078e0008 */
[----:B------:R1:W-:Y:S01]  /*e43d0*/  STL [R1+0x5a78], R8 ;  /* 0x005a780801007387 */ /* 0x0003e20000100800 */
[----:B------:R-:W-:-:S03]  /*e43e0*/  IADD3.X R20, R20, UR7, RZ, P2, !PT ;  /* 0x0000000714147c10 */ /* 0x000fc600097fe4ff */
[----:B------:R-:W2:Y:S04]  /*e43f0*/  LDL.LU R7, [R1+0x5ab4] ;  /* 0x005ab40001077983 */ /* 0x000ea80000300800 */
[----:B------:R-:W2:Y:S04]  /*e4400*/  LDL.LU R13, [R1+0x5ab0] ;  /* 0x005ab000010d7983 */ /* 0x000ea80000300800 */
[----:B------:R1:W-:Y:S04]  /*e4410*/  LDGSTS.E [R2+0x22900], desc[UR8][R4.64], P0 ;  /* 0x2290000004027fae */ /* 0x0003e80008121848 */
[----:B------:R-:W-:Y:S04]  /*e4420*/  STL [R1+0x5a8c], R10 ;  /* 0x005a8c0a01007387 */ /* 0x000fe80000100800 */
[----:B------:R-:W-:Y:S01]  /*e4430*/  STL [R1+0x5a80], R20 ;  /* 0x005a801401007387 */ /* 0x000fe20000100800 */
[----:B-1----:R-:W-:Y:S01]  /*e4440*/  MOV R4, R16 ;  /* 0x0000001000047202 */ /* 0x002fe20000000f00 */
[----:B------:R-:W-:-:S02]  /*e4450*/  IMAD.MOV.U32 R5, RZ, RZ, R20 ;  /* 0x000000ffff057224 */ /* 0x000fc400078e0014 */
[----:B------:R-:W2:Y:S04]  /*e4460*/  LDL.LU R8, [R1+0x5abc] ;  /* 0x005abc0001087983 */ /* 0x000ea80000300800 */
[----:B------:R-:W2:Y:S04]  /*e4470*/  LDL.LU R3, [R1+0x5ac4] ;  /* 0x005ac40001037983 */ /* 0x000ea80000300800 */
[----:B------:R-:W2:Y:S01]  /*e4480*/  LDL.LU R16, [R1+0x5ab8] ;  /* 0x005ab80001107983 */ /* 0x000ea20000300800 */
[----:B------:R-:W-:-:S03]  /*e4490*/  IADD3 R11, P2, R11, UR15, RZ ;  /* 0x0000000f0b0b7c10 */ /* 0x000fc6000ff5e0ff */
[----:B------:R1:W-:Y:S01]  /*e44a0*/  LDGSTS.E [R2+0x22980], desc[UR8][R4.64], P0 ;  /* 0x2298000004027fae */ /* 0x0003e20008121848 */
[----:B---3--:R-:W-:-:S03]  /*e44b0*/  IADD3.X R15, R15, UR7, RZ, P1, !PT ;  /* 0x000000070f0f7c10 */ /* 0x008fc60008ffe4ff */
[----:B------:R-:W-:Y:S04]  /*e44c0*/  STL [R1+0x5a94], R11 ;  /* 0x005a940b01007387 */ /* 0x000fe80000100800 */
[----:B------:R3:W-:Y:S01]  /*e44d0*/  STL [R1+0x5a88], R15 ;  /* 0x005a880f01007387 */ /* 0x0007e20000100800 */
[----:B-1----:R-:W-:Y:S02]  /*e44e0*/  IMAD.MOV.U32 R5, RZ, RZ, R15 ;  /* 0x000000ffff057224 */ /* 0x002fe400078e000f */
[----:B------:R-:W-:Y:S01]  /*e44f0*/  IMAD.MOV.U32 R4, RZ, RZ, R10 ;  /* 0x000000ffff047224 */ /* 0x000fe200078e000a */
[----:B---3--:R-:W3:Y:S04]  /*e4500*/  LDL.LU R15, [R1+0x5ac0] ;  /* 0x005ac000010f7983 */ /* 0x008ee80000300800 */
[----:B------:R1:W-:Y:S01]  /*e4510*/  LDGSTS.E [R2+0x22a00], desc[UR8][R4.64], P0 ;  /* 0x22a0000004027fae */ /* 0x0003e20008121848 */
[----:B------:R-:W-:-:S02]  /*e4520*/  IADD3 R9, P1, R9, UR15, RZ ;  /* 0x0000000f09097c10 */ /* 0x000fc4000ff3e0ff */
[----:B------:R-:W-:-:S03]  /*e4530*/  IADD3.X R19, R19, UR7, RZ, P2, !PT ;  /* 0x0000000713137c10 */ /* 0x000fc600097fe4ff */
[----:B------:R-:W-:Y:S04]  /*e4540*/  STL [R1+0x5a9c], R9 ;  /* 0x005a9c0901007387 */ /* 0x000fe80000100800 */
[----:B------:R-:W-:Y:S04]  /*e4550*/  STL [R1+0x5a90], R19 ;  /* 0x005a901301007387 */ /* 0x000fe80000100800 */
[----:B------:R-:W3:Y:S01]  /*e4560*/  LDL.LU R10, [R1+0x5acc] ;  /* 0x005acc00010a7983 */ /* 0x000ee20000300800 */
[----:B-1----:R-:W-:Y:S01]  /*e4570*/  MOV R4, R11 ;  /* 0x0000000b00047202 */ /* 0x002fe20000000f00 */
[----:B------:R-:W-:-:S02]  /*e4580*/  IMAD.MOV.U32 R5, RZ, RZ, R19 ;  /* 0x000000ffff057224 */ /* 0x000fc400078e0013 */
[----:B------:R-:W3:Y:S04]  /*e4590*/  LDL.LU R11, [R1+0x5ad4] ;  /* 0x005ad400010b7983 */ /* 0x000ee80000300800 */
        /* <DEDUP_REMOVED lines=15> */
[----:B------:R-:W4:Y:S01]  /*e4690*/  LDL.LU R9, [R1+0x5adc] ;  /* 0x005adc0001097983 */ /* 0x000f220000300800 */
[----:B--2---:R-:W-:-:S03]  /*e46a0*/  IADD3.X R18, R18, UR7, RZ, P1, !PT ;  /* 0x0000000712127c10 */ /* 0x004fc60008ffe4ff */
[----:B------:R2:W-:Y:S04]  /*e46b0*/  LDGSTS.E [R2+0x22b80], desc[UR8][R4.64], P0 ;  /* 0x22b8000004027fae */ /* 0x0005e80008121848 */
[----:B-1----:R-:W4:Y:S01]  /*e46c0*/  LDL.LU R12, [R1+0x5ad0] ;  /* 0x005ad000010c7983 */ /* 0x002f220000300800 */
[----:B--2---:R-:W-:Y:S02]  /*e46d0*/  IMAD.MOV.U32 R4, RZ, RZ, R14 ;  /* 0x000000ffff047224 */ /* 0x004fe400078e000e */
[----:B------:R-:W-:-:S05]  /*e46e0*/  IMAD.MOV.U32 R5, RZ, RZ, R18 ;  /* 0x000000ffff057224 */ /* 0x000fca00078e0012 */
[----:B------:R1:W-:Y:S01]  /*e46f0*/  LDGSTS.E [R2+0x22c00], desc[UR8][R4.64], P0 ;  /* 0x22c0000004027fae */ /* 0x0003e20008121848 */
[----:B------:R-:W-:-:S04]  /*e4700*/  IADD3 R7, P2, R7, UR15, RZ ;  /* 0x0000000f07077c10 */ /* 0x000fc8000ff5e0ff */
[----:B------:R-:W-:Y:S01]  /*e4710*/  IADD3.X R13, R13, UR7, RZ, P2, !PT ;  /* 0x000000070d0d7c10 */ /* 0x000fe200097fe4ff */
[----:B------:R-:W-:Y:S04]  /*e4720*/  STL [R1+0x5ab4], R7 ;  /* 0x005ab40701007387 */ /* 0x000fe80000100800 */
[----:B------:R2:W-:Y:S01]  /*e4730*/  STL [R1+0x5aa8], R18 ;  /* 0x005aa81201007387 */ /* 0x0005e20000100800 */
[----:B-1----:R-:W-:-:S03]  /*e4740*/  IMAD.MOV.U32 R5, RZ, RZ, R13 ;  /* 0x000000ffff057224 */ /* 0x002fc600078e000d */
[----:B------:R-:W4:Y:S01]  /*e4750*/  LDL.LU R0, [R1+0x5ae4] ;  /* 0x005ae40001007983 */ /* 0x000f220000300800 */
[----:B------:R-:W-:-:S03]  /*e4760*/  MOV R4, R7 ;  /* 0x0000000700047202 */ /* 0x000fc60000000f00 */
[----:B--2---:R-:W2:Y:S01]  /*e4770*/  LDL.LU R18, [R1+0x5ad8] ;  /* 0x005ad80001127983 */ /* 0x004ea20000300800 */
[----:B------:R-:W-:-:S03]  /*e4780*/  IADD3 R8, P1, R8, UR15, RZ ;  /* 0x0000000f08087c10 */ /* 0x000fc6000ff3e0ff */
[----:B------:R1:W-:Y:S01]  /*e4790*/  LDGSTS.E [R2+0x22c80], desc[UR8][R4.64], P0 ;  /* 0x22c8000004027fae */ /* 0x0003e20008121848 */
[----:B------:R-:W-:-:S03]  /*e47a0*/  IADD3 R3, P2, R3, UR15, RZ ;  /* 0x0000000f03037c10 */ /* 0x000fc6000ff5e0ff */
[----:B------:R-:W-:Y:S01]  /*e47b0*/  STL [R1+0x5abc], R8 ;  /* 0x005abc0801007387 */ /* 0x000fe20000100800 */
[----:B------:R-:W-:-:S03]  /*e47c0*/  IADD3.X R16, R16, UR7, RZ, P1, !PT ;  /* 0x0000000710107c10 */ /* 0x000fc60008ffe4ff */
[----:B------:R1:W-:Y:S04]  /*e47d0*/  STL [R1+0x5ab0], R13 ;  /* 0x005ab00d01007387 */ /* 0x0003e80000100800 */
[----:B-1----:R-:W2:Y:S04]  /*e47e0*/  LDL.LU R13, [R1+0x5ae0] ;  /* 0x005ae000010d7983 */ /* 0x002ea80000300800 */
[----:B------:R-:W-:Y:S04]  /*e47f0*/  STL [R1+0x5ac4], R3 ;  /* 0x005ac40301007387 */ /* 0x000fe80000100800 */
[----:B------:R1:W-:Y:S01]  /*e4800*/  STL [R1+0x5ab8], R16 ;  /* 0x005ab81001007387 */ /* 0x0003e20000100800 */
[----:B---3--:R-:W-:-:S03]  /*e4810*/  IADD3.X R15, R15, UR7, RZ, P2, !PT ;  /* 0x000000070f0f7c10 */ /* 0x008fc600097fe4ff */
[----:B------:R-:W3:Y:S01]  /*e4820*/  LDL.LU R14, [R1+0x5bec] ;  /* 0x005bec00010e7983 */ /* 0x000ee20000300800 */
[----:B------:R-:W-:-:S03]  /*e4830*/  IMAD.MOV.U32 R5, RZ, RZ, R16 ;  /* 0x000000ffff057224 */ /* 0x000fc600078e0010 */
[----:B------:R-:W3:Y:S01]  /*e4840*/  LDL.LU R7, [R1+0x5bf4] ;  /* 0x005bf40001077983 */ /* 0x000ee20000300800 */
[----:B------:R-:W-:-:S05]  /*e4850*/  IMAD.MOV.U32 R4, RZ, RZ, R8 ;  /* 0x000000ffff047224 */ /* 0x000fca00078e0008 */
[----:B------:R1:W-:Y:S01]  /*e4860*/  LDGSTS.E [R2+0x22d00], desc[UR8][R4.64], P0 ;  /* 0x22d0000004027fae */ /* 0x0003e20008121848 */
[----:B------:R-:W-:-:S05]  /*e4870*/  IADD3 R10, P1, R10, UR15, RZ ;  /* 0x0000000f0a0a7c10 */ /* 0x000fca000ff3e0ff */
[----:B------:R-:W-:Y:S04]  /*e4880*/  STL [R1+0x5acc], R10 ;  /* 0x005acc0a01007387 */ /* 0x000fe80000100800 */
[----:B------:R4:W-:Y:S04]  /*e4890*/  STL [R1+0x5ac0], R15 ;  /* 0x005ac00f01007387 */ /* 0x0009e80000100800 */
[----:B-1----:R-:W3:Y:S01]  /*e48a0*/  LDL.LU R16, [R1+0x5be8] ;  /* 0x005be80001107983 */ /* 0x002ee20000300800 */
[----:B------:R-:W-:Y:S01]  /*e48b0*/  IADD3 R11, P2, R11, UR15, RZ ;  /* 0x0000000f0b0b7c10 */ /* 0x000fe2000ff5e0ff */
[----:B------:R-:W-:-:S02]  /*e48c0*/  IMAD.MOV.U32 R5, RZ, RZ, R15 ;  /* 0x000000ffff057224 */ /* 0x000fc400078e000f */
[----:B------:R-:W3:Y:S04]  /*e48d0*/  LDL.LU R8, [R1+0x5bfc] ;  /* 0x005bfc0001087983 */ /* 0x000ee80000300800 */
[----:B------:R-:W-:Y:S01]  /*e48e0*/  STL [R1+0x5ad4], R11 ;  /* 0x005ad40b01007387 */ /* 0x000fe20000100800 */
[----:B----4-:R-:W-:-:S05]  /*e48f0*/  IADD3.X R17, R17, UR7, RZ, P1, !PT ;  /* 0x0000000711117c10 */ /* 0x010fca0008ffe4ff */
[----:B------:R1:W-:Y:S04]  /*e4900*/  STL [R1+0x5ac8], R17 ;  /* 0x005ac81101007387 */ /* 0x0003e80000100800 */
[----:B------:R-:W4:Y:S01]  /*e4910*/  LDL.LU R15, [R1+0x5bf0] ;  /* 0x005bf000010f7983 */ /* 0x000f220000300800 */
[----:B------:R-:W-:-:S03]  /*e4920*/  MOV R4, R3 ;  /* 0x0000000300047202 */ /* 0x000fc60000000f00 */
        /* <DEDUP_REMOVED lines=8> */
[----:B------:R2:W-:Y:S04]  /*e49b0*/  STL [R1+0x5ad0], R12 ;  /* 0x005ad00c01007387 */ /* 0x0005e80000100800 */
[----:B------:R-:W4:Y:S01]  /*e49c0*/  LDL.LU R10, [R1+0x5bf8] ;  /* 0x005bf800010a7983 */ /* 0x000f220000300800 */
[----:B-1----:R-:W-:-:S03]  /*e49d0*/  MOV R4, R11 ;  /* 0x0000000b00047202 */ /* 0x002fc60000000f00 */
[----:B------:R-:W4:Y:S01]  /*e49e0*/  LDL.LU R17, [R1+0x5c0c] ;  /* 0x005c0c0001117983 */ /* 0x000f220000300800 */
[----:B------:R-:W-:-:S03]  /*e49f0*/  IMAD.MOV.U32 R5, RZ, RZ, R12 ;  /* 0x000000ffff057224 */ /* 0x000fc600078e000c */
[----:B------:R-:W4:Y:S04]  /*e4a00*/  LDL.LU R11, [R1+0x5c00] ;  /* 0x005c0000010b7983 */ /* 0x000f280000300800 */
[----:B------:R1:W-:Y:S02]  /*e4a10*/  LDGSTS.E [R2+0x22e80], desc[UR8][R4.64], P0 ;  /* 0x22e8000004027fae */ /* 0x0003e40008121848 */
[----:B-1----:R-:W-:Y:S01]  /*e4a20*/  IMAD.MOV.U32 R4, RZ, RZ, R9 ;  /* 0x000000ffff047224 */ /* 0x002fe200078e0009 */
[----:B------:R-:W-:Y:S02]  /*e4a30*/  IADD3 R0, P2, R0, UR15, RZ ;  /* 0x0000000f00007c10 */ /* 0x000fe4000ff5e0ff */
[----:B--2---:R-:W-:-:S03]  /*e4a40*/  IADD3.X R18, R18, UR7, RZ, P1, !PT ;  /* 0x0000000712127c10 */ /* 0x004fc60008ffe4ff */
[----:B------:R-:W-:Y:S04]  /*e4a50*/  STL [R1+0x5ae4], R0 ;  /* 0x005ae40001007387 */ /* 0x000fe80000100800 */
[----:B------:R-:W-:Y:S01]  /*e4a60*/  STL [R1+0x5ad8], R18 ;  /* 0x005ad81201007387 */ /* 0x000fe20000100800 */
[----:B------:R-:W-:-:S03]  /*e4a70*/  IMAD.MOV.U32 R5, RZ, RZ, R18 ;  /* 0x000000ffff057224 */ /* 0x000fc600078e0012 */
[----:B------:R-:W2:Y:S04]  /*e4a80*/  LDL.LU R12, [R1+0x5c14] ;  /* 0x005c1400010c7983 */ /* 0x000ea80000300800 */
[----:B------:R-:W2:Y:S04]  /*e4a90*/  LDL.LU R20, [R1+0x5c08] ;  /* 0x005c080001147983 */ /* 0x000ea80000300800 */
[----:B------:R1:W-:Y:S01]  /*e4aa0*/  LDGSTS.E [R2+0x22f00], desc[UR8][R4.64], P0 ;  /* 0x22f0000004027fae */ /* 0x0003e20008121848 */
[----:B------:R-:W-:Y:S02]  /*e4ab0*/  IADD3.X R13, R13, UR7, RZ, P2, !PT ;  /* 0x000000070d0d7c10 */ /* 0x000fe400097fe4ff */
[----:B---3--:R-:W-:-:S03]  /*e4ac0*/  IADD3 R14, P3, R14, UR15, RZ ;  /* 0x0000000f0e0e7c10 */ /* 0x008fc6000ff7e0ff */
[----:B-1----:R-:W-:Y:S01]  /*e4ad0*/  IMAD.MOV.U32 R5, RZ, RZ, R13 ;  /* 0x000000ffff057224 */ /* 0x002fe200078e000d */
[----:B------:R-:W-:Y:S01]  /*e4ae0*/  IADD3 R7, P2, R7, UR15, RZ ;  /* 0x0000000f07077c10 */ /* 0x000fe2000ff5e0ff */
[----:B------:R-:W-:Y:S01]  /*e4af0*/  STL [R1+0x5bec], R14 ;  /* 0x005bec0e01007387 */ /* 0x000fe20000100800 */
[----:B------:R-:W-:-:S03]  /*e4b00*/  MOV R4, R0 ;  /* 0x0000000000047202 */ /* 0x000fc60000000f00 */
[----:B------:R1:W-:Y:S04]  /*e4b10*/  STL [R1+0x5ae0], R13 ;  /* 0x005ae00d01007387 */ /* 0x0003e80000100800 */
[----:B------:R-:W3:Y:S04]  /*e4b20*/  LDL.LU R9, [R1+0x5c1c] ;  /* 0x005c1c0001097983 */ /* 0x000ee80000300800 */
[----:B------:R1:W-:Y:S04]  /*e4b30*/  LDGSTS.E [R2+0x22f80], desc[UR8][R4.64], P0 ;  /* 0x22f8000004027fae */ /* 0x0003e80008121848 */
[----:B-1----:R-:W3:Y:S04]  /*e4b40*/  LDL.LU R13, [R1+0x5c10] ;  /* 0x005c1000010d7983 */ /* 0x002ee80000300800 */
[----:B------:R-:W-:Y:S01]  /*e4b50*/  STL [R1+0x5bf4], R7 ;  /* 0x005bf40701007387 */ /* 0x000fe20000100800 */
[----:B------:R-:W-:-:S05]  /*e4b60*/  IADD3.X R16, R16, UR7, RZ, P3, !PT ;  /* 0x0000000710107c10 */ /* 0x000fca0009ffe4ff */
[----:B------:R1:W-:Y:S04]  /*e4b70*/  STL [R1+0x5be8], R16 ;  /* 0x005be81001007387 */ /* 0x0003e80000100800 */
[----:B------:R-:W3:Y:S01]  /*e4b80*/  LDL.LU R0, [R1+0x5c24] ;  /* 0x005c240001007983 */ /* 0x000ee20000300800 */
[----:B------:R-:W-:-:S03]  /*e4b90*/  IADD3 R8, P0, R8, UR15, RZ ;  /* 0x0000000f08087c10 */ /* 0x000fc6000ff1e0ff */
[----:B------:R-:W3:Y:S01]  /*e4ba0*/  LDL.LU R19, [R1+0x5c18] ;  /* 0x005c180001137983 */ /* 0x000ee20000300800 */
[----:B------:R-:W-:-:S03]  /*e4bb0*/  IMAD.MOV.U32 R4, RZ, RZ, R14 ;  /* 0x000000ffff047224 */ /* 0x000fc600078e000e */
[----:B------:R1:W-:Y:S01]  /*e4bc0*/  STL [R1+0x5bfc], R8 ;  /* 0x005bfc0801007387 */ /* 0x0003e20000100800 */
[----:B------:R-:W-:Y:S01]  /*e4bd0*/  IMAD.MOV.U32 R5, RZ, RZ, R16 ;  /* 0x000000ffff057224 */ /* 0x000fe200078e0010 */
[----:B----4-:R-:W-:-:S05]  /*e4be0*/  IADD3.X R15, R15, UR7, RZ, P2, !PT ;  /* 0x000000070f0f7c10 */ /* 0x010fca00097fe4ff */
[----:B------:R-:W-:Y:S04]  /*e4bf0*/  STL [R1+0x5bf0], R15 ;  /* 0x005bf00f01007387 */ /* 0x000fe80000100800 */
[----:B------:R-:W4:Y:S04]  /*e4c00*/  LDL.LU R14, [R1+0x5c2c] ;  /* 0x005c2c00010e7983 */ /* 0x000f280000300800 */
[----:B-1----:R-:W4:Y:S01]  /*e4c10*/  LDL.LU R16, [R1+0x5c20] ;  /* 0x005c200001107983 */ /* 0x002f220000300800 */
[----:B------:R-:W-:-:S04]  /*e4c20*/  UISETP.GT.AND UP1, UPT, UR17, 0x49, UPT ;  /* 0x000000491100788c */ /* 0x000fc8000bf24270 */
[----:B------:R-:W-:-:S04]  /*e4c30*/  USEL UR14, URZ, 0x4, !UP1 ;  /* 0x000000043f0e7887 */ /* 0x000fc8000c800000 */
[----:B------:R-:W-:-:S06]  /*e4c40*/  USEL UR14, UR14, URZ, !UP0 ;  /* 0x0000003f0e0e7287 */ /* 0x000fcc000c000000 */
[----:B------:R-:W-:Y:S02]  /*e4c50*/  ISETP.NE.U32.AND P1, PT, RZ, UR14, PT ;  /* 0x0000000eff007c0c */ /* 0x000fe4000bf25070 */
[----:B------:R-:W-:-:S05]  /*e4c60*/  IADD3 R3, P2, R3, UR15, RZ ;  /* 0x0000000f03037c10 */ /* 0x000fca000ff5e0ff */
[----:B------:R-:W-:Y:S06]  /*e4c70*/  STL [R1+0x5c04], R3 ;  /* 0x005c040301007387 */ /* 0x000fec0000100800 */
        /* <DEDUP_REMOVED lines=9> */
[----:B-1----:R-:W-:-:S03]  /*e4d10*/  IMAD.MOV.U32 R4, RZ, RZ, R8 ;  /* 0x000000ffff047224 */ /* 0x002fc600078e0008 */
[----:B------:R-:W4:Y:S01]  /*e4d20*/  LDL.LU R7, [R1+0x5c34] ;  /* 0x005c340001077983 */ /* 0x000f220000300800 */
[----:B------:R-:W-:-:S03]  /*e4d30*/  IMAD.MOV.U32 R5, RZ, RZ, R10 ;  /* 0x000000ffff057224 */ /* 0x000fc600078e000a */
[----:B------:R-:W4:Y:S04]  /*e4d40*/  LDL.LU R8, [R1+0x5c30] ;  /* 0x005c300001087983 */ /* 0x000f280000300800 */
[----:B------:R-:W-:Y:S04]  /*e4d50*/  STL [R1+0x5c0c], R17 ;  /* 0x005c0c1101007387 */ /* 0x000fe80000100800 */
[----:B------:R1:W-:Y:S04]  /*e4d60*/  STL [R1+0x5c00], R11 ;  /* 0x005c000b01007387 */ /* 0x0003e80000100800 */
        /* <DEDUP_REMOVED lines=8> */
[----:B--2---:R-:W-:Y:S02]  /*e4df0*/  IADD3 R12, P2, R12, UR15, RZ ;  /* 0x0000000f0c0c7c10 */ /* 0x004fe4000ff5e0ff */
[----:B------:R-:W-:-:S03]  /*e4e00*/  IADD3.X R20, R20, UR7, RZ, P0, !PT ;  /* 0x0000000714147c10 */ /* 0x000fc600087fe4ff */
[----:B------:R-:W-:Y:S02]  /*e4e10*/  STL [R1+0x5c14], R12 ;  /* 0x005c140c01007387 */ /* 0x000fe40000100800 */
[----:B------:R-:W-:Y:S02]  /*e4e20*/  IMAD.MOV.U32 R5, RZ, RZ, R20 ;  /* 0x000000ffff057224 */ /* 0x000fe400078e0014 */
[----:B------:R-:W-:Y:S04]  /*e4e30*/  STL [R1+0x5c08], R20 ;  /* 0x005c081401007387 */ /* 0x000fe80000100800 */
[----:B------:R-:W2:Y:S04]  /*e4e40*/  LDL.LU R3, [R1+0x5c4c] ;  /* 0x005c4c0001037983 */ /* 0x000ea80000300800 */
[----:B------:R-:W2:Y:S04]  /*e4e50*/  LDL.LU R17, [R1+0x5c40] ;  /* 0x005c400001117983 */ /* 0x000ea80000300800 */
[----:B------:R1:W-:Y:S01]  /*e4e60*/  LDGSTS.E [R2+0x24a00], desc[UR8][R4.64], P1 ;  /* 0x24a0000004027fae */ /* 0x0003e20008921848 */
[----:B---3--:R-:W-:-:S02]  /*e4e70*/  IADD3 R9, P0, R9, UR15, RZ ;  /* 0x0000000f09097c10 */ /* 0x008fc4000ff1e0ff */
[----:B------:R-:W-:-:S03]  /*e4e80*/  IADD3.X R13, R13, UR7, RZ, P2, !PT ;  /* 0x000000070d0d7c10 */ /* 0x000fc600097fe4ff */
[----:B------:R-:W-:Y:S01]  /*e4e90*/  STL [R1+0x5c1c], R9 ;  /* 0x005c1c0901007387 */ /* 0x000fe20000100800 */
[----:B-1----:R-:W-:-:S03]  /*e4ea0*/  MOV R4, R12 ;  /* 0x0000000c00047202 */ /* 0x002fc60000000f00 */
[----:B------:R1:W-:Y:S01]  /*e4eb0*/  STL [R1+0x5c10], R13 ;  /* 0x005c100d01007387 */ /* 0x0003e20000100800 */
[----:B------:R-:W-:-:S05]  /*e4ec0*/  IMAD.MOV.U32 R5, RZ, RZ, R13 ;  /* 0x000000ffff057224 */ /* 0x000fca00078e000d */
[----:B------:R3:W-:Y:S04]  /*e4ed0*/  LDGSTS.E [R2+0x24a80], desc[UR8][R4.64], P1 ;  /* 0x24a8000004027fae */ /* 0x0007e80008921848 */
[----:B-1----:R-:W2:Y:S01]  /*e4ee0*/  LDL.LU R13, [R1+0x5c48] ;  /* 0x005c4800010d7983 */ /* 0x002ea20000300800 */
[----:B------:R-:W-:Y:S02]  /*e4ef0*/  IADD3 R0, P2, R0, UR15, RZ ;  /* 0x0000000f00007c10 */ /* 0x000fe4000ff5e0ff */
[----:B------:R-:W-:-:S03]  /*e4f00*/  IADD3.X R19, R19, UR7, RZ, P0, !PT ;  /* 0x0000000713137c10 */ /* 0x000fc600087fe4ff */
[----:B------:R-:W-:Y:S04]  /*e4f10*/  STL [R1+0x5c24], R0 ;  /* 0x005c240001007387 */ /* 0x000fe80000100800 */
[----:B------:R-:W-:Y:S04]  /*e4f20*/  STL [R1+0x5c18], R19 ;  /* 0x005c181301007387 */ /* 0x000fe80000100800 */
[----:B------:R-:W2:Y:S01]  /*e4f30*/  LDL.LU R12, [R1+0x5c54] ;  /* 0x005c5400010c7983 */ /* 0x000ea20000300800 */
[----:B---3--:R-:W-:Y:S02]  /*e4f40*/  IMAD.MOV.U32 R4, RZ, RZ, R9 ;  /* 0x000000ffff047224 */ /* 0x008fe400078e0009 */
[----:B------:R-:W-:Y:S01]  /*e4f50*/  IMAD.MOV.U32 R5, RZ, RZ, R19 ;  /* 0x000000ffff057224 */ /* 0x000fe200078e0013 */
[----:B------:R-:W3:Y:S04]  /*e4f60*/  LDL.LU R9, [R1+0x5c5c] ;  /* 0x005c5c0001097983 */ /* 0x000ee80000300800 */
[----:B------:R1:W-:Y:S01]  /*e4f70*/  LDGSTS.E [R2+0x24b00], desc[UR8][R4.64], P1 ;  /* 0x24b0000004027fae */ /* 0x0003e20008921848 */
[----:B----4-:R-:W-:-:S02]  /*e4f80*/  IADD3 R14, P0, R14, UR15, RZ ;  /* 0x0000000f0e0e7c10 */ /* 0x010fc4000ff1e0ff */
[----:B------:R-:W-:-:S03]  /*e4f90*/  IADD3.X R16, R16, UR7, RZ, P2, !PT ;  /* 0x0000000710107c10 */ /* 0x000fc600097fe4ff */
[----:B------:R-:W-:Y:S04]  /*e4fa0*/  STL [R1+0x5c2c], R14 ;  /* 0x005c2c0e01007387 */ /* 0x000fe80000100800 */
[----:B------:R4:W-:Y:S01]  /*e4fb0*/  STL [R1+0x5c20], R16 ;  /* 0x005c201001007387 */ /* 0x0009e20000100800 */
[----:B-1----:R-:W-:-:S03]  /*e4fc0*/  IMAD.MOV.U32 R5, RZ, RZ, R16 ;  /* 0x000000ffff057224 */ /* 0x002fc600078e0010 */
[----:B----4-:R-:W4:Y:S01]  /*e4fd0*/  LDL.LU R16, [R1+0x5c50] ;  /* 0x005c500001107983 */ /* 0x010f220000300800 */
[----:B------:R-:W-:-:S05]  /*e4fe0*/  MOV R4, R0 ;  /* 0x0000000000047202 */ /* 0x000fca0000000f00 */
[----:B------:R1:W-:Y:S02]  /*e4ff0*/  LDGSTS.E [R2+0x24b80], desc[UR8][R4.64], P1 ;  /* 0x24b8000004027fae */ /* 0x0003e40008921848 */
[----:B-1----:R-:W-:Y:S01]  /*e5000*/  IMAD.MOV.U32 R4, RZ, RZ, R14 ;  /* 0x000000ffff047224 */ /* 0x002fe200078e000e */
[----:B------:R-:W-:Y:S02]  /*e5010*/  IADD3.X R18, R18, UR7, RZ, P0, !PT ;  /* 0x0000000712127c10 */ /* 0x000fe400087fe4ff */
[----:B------:R-:W-:-:S03]  /*e5020*/  IADD3 R7, P2, R7, UR15, RZ ;  /* 0x0000000f07077c10 */ /* 0x000fc6000ff5e0ff */
[----:B------:R-:W-:Y:S01]  /*e5030*/  IMAD.MOV.U32 R5, RZ, RZ, R18 ;  /* 0x000000ffff057224 */ /* 0x000fe200078e0012 */
[----:B------:R-:W-:Y:S01]  /*e5040*/  IADD3.X R8, R8, UR7, RZ, P2, !PT ;  /* 0x0000000708087c10 */ /* 0x000fe200097fe4ff */
[----:B------:R1:W-:Y:S04]  /*e5050*/  STL [R1+0x5c34], R7 ;  /* 0x005c340701007387 */ /* 0x0003e80000100800 */
[----:B------:R-:W-:Y:S04]  /*e5060*/  STL [R1+0x5c28], R18 ;  /* 0x005c281201007387 */ /* 0x000fe80000100800 */
[----:B------:R-:W4:Y:S01]  /*e5070*/  LDL.LU R0, [R1+0x5c64] ;  /* 0x005c640001007983 */ /* 0x000f220000300800 */
[----:B------:R-:W-:-:S03]  /*e5080*/  IADD3 R10, P0, R10, UR15, RZ ;  /* 0x0000000f0a0a7c10 */ /* 0x000fc6000ff1e0ff */
[----:B------:R-:W4:Y:S04]  /*e5090*/  LDL.LU R14, [R1+0x5c58] ;  /* 0x005c5800010e7983 */ /* 0x000f280000300800 */
[----:B------:R-:W-:Y:S01]  /*e50a0*/  STL [R1+0x5c3c], R10 ;  /* 0x005c3c0a01007387 */ /* 0x000fe20000100800 */
[----:B------:R-:W-:-:S03]  /*e50b0*/  IADD3 R15, P2, R15, UR15, RZ ;  /* 0x0000000f0f0f7c10 */ /* 0x000fc6000ff5e0ff */
[----:B------:R1:W-:Y:S04]  /*e50c0*/  LDGSTS.E [R2+0x24c00], desc[UR8][R4.64], P1 ;  /* 0x24c0000004027fae */ /* 0x0003e80008921848 */
[----:B------:R1:W-:Y:S01]  /*e50d0*/  STL [R1+0x5c30], R8 ;  /* 0x005c300801007387 */ /* 0x0003e20000100800 */
[----:B------:R-:W-:Y:S02]  /*e50e0*/  IADD3.X R11, R11, UR7, RZ, P0, !PT ;  /* 0x000000070b0b7c10 */ /* 0x000fe400087fe4ff */
[----:B-1----:R-:W-:Y:S02]  /*e50f0*/  MOV R4, R7 ;  /* 0x0000000700047202 */ /* 0x002fe40000000f00 */
[----:B------:R-:W4:Y:S01]  /*e5100*/  LDL.LU R7, [R1+0x5c60] ;  /* 0x005c600001077983 */ /* 0x000f220000300800 */
[----:B------:R-:W-:-:S03]  /*e5110*/  IMAD.MOV.U32 R5, RZ, RZ, R8 ;  /* 0x000000ffff057224 */ /* 0x000fc600078e0008 */
[----:B------:R-:W-:Y:S04]  /*e5120*/  STL [R1+0x5c44], R15 ;  /* 0x005c440f01007387 */ /* 0x000fe80000100800 */
[----:B------:R1:W-:Y:S04]  /*e5130*/  STL [R1+0x5c38], R11 ;  /* 0x005c380b01007387 */ /* 0x0003e80000100800 */
[----:B------:R-:W4:Y:S04]  /*e5140*/  LDL.LU R8, [R1+0x5d6c] ;  /* 0x005d6c0001087983 */ /* 0x000f280000300800 */
[----:B------:R1:W-:Y:S02]  /*e5150*/  LDGSTS.E [R2+0x24c80], desc[UR8][R4.64], P1 ;  /* 0x24c8000004027fae */ /* 0x0003e40008921848 */
[----:B-1----:R-:W-:-:S02]  /*e5160*/  IMAD.MOV.U32 R5, RZ, RZ, R11 ;  /* 0x000000ffff057224 */ /* 0x002fc400078e000b */
[----:B------:R-:W-:-:S05]  /*e5170*/  IMAD.MOV.U32 R4, RZ, RZ, R10 ;  /* 0x000000ffff047224 */ /* 0x000fca00078e000a */
[----:B------:R1:W-:Y:S02]  /*e5180*/  LDGSTS.E [R2+0x24d00], desc[UR8][R4.64], P1 ;  /* 0x24d0000004027fae */ /* 0x0003e40008921848 */
[----:B-1----:R-:W-:Y:S02]  /*e5190*/  MOV R4, R15 ;  /* 0x0000000f00047202 */ /* 0x002fe40000000f00 */
[----:B--2---:R-:W-:Y:S02]  /*e51a0*/  IADD3 R3, P0, R3, UR15, RZ ;  /* 0x0000000f03037c10 */ /* 0x004fe4000ff1e0ff */
[----:B------:R-:W-:-:S03]  /*e51b0*/  IADD3.X R17, R17, UR7, RZ, P2, !PT ;  /* 0x0000000711117c10 */ /* 0x000fc600097fe4ff */
[----:B------:R-:W-:Y:S04]  /*e51c0*/  STL [R1+0x5c4c], R3 ;  /* 0x005c4c0301007387 */ /* 0x000fe80000100800 */
[----:B------:R-:W-:Y:S04]  /*e51d0*/  STL [R1+0x5c40], R17 ;  /* 0x005c401101007387 */ /* 0x000fe80000100800 */
[----:B------:R-:W2:Y:S04]  /*e51e0*/  LDL.LU R11, [R1+0x5d68] ;  /* 0x005d6800010b7983 */ /* 0x000ea80000300800 */
[----:B------:R-:W2:Y:S01]  /*e51f0*/  LDL.LU R10, [R1+0x5d74] ;  /* 0x005d7400010a7983 */ /* 0x000ea20000300800 */
[----:B------:R-:W-:-:S05]  /*e5200*/  IMAD.MOV.U32 R5, RZ, RZ, R17 ;  /* 0x000000ffff057224 */ /* 0x000fca00078e0011 */
[----:B------:R1:W-:Y:S01]  /*e5210*/  LDGSTS.E [R2+0x24d80], desc[UR8][R4.64], P1 ;  /* 0x24d8000004027fae */ /* 0x0003e20008921848 */
[----:B------:R-:W-:-:S05]  /*e5220*/  IADD3.X R13, R13, UR7, RZ, P0, !PT ;  /* 0x000000070d0d7c10 */ /* 0x000fca00087fe4ff */
[----:B-1----:R-:W-:Y:S01]  /*e5230*/  IMAD.MOV.U32 R5, RZ, RZ, R13 ;  /* 0x000000ffff057224 */ /* 0x002fe200078e000d */
[----:B------:R-:W-:-:S05]  /*e5240*/  IADD3 R12, P2, R12, UR15, RZ ;  /* 0x0000000f0c0c7c10 */ /* 0x000fca000ff5e0ff */
[----:B------:R-:W-:Y:S04]  /*e5250*/  STL [R1+0x5c54], R12 ;  /* 0x005c540c01007387 */ /* 0x000fe80000100800 */
[----:B------:R1:W-:Y:S01]  /*e5260*/  STL [R1+0x5c48], R13 ;  /* 0x005c480d01007387 */ /* 0x0003e20000100800 */
[----:B---3--:R-:W-:-:S03]  /*e5270*/  IADD3 R9, P0, R9, UR15, RZ ;  /* 0x0000000f09097c10 */ /* 0x008fc6000ff1e0ff */
[----:B------:R-:W3:Y:S04]  /*e5280*/  LDL.LU R21, [R1+0x5d70] ;  /* 0x005d700001157983 */ /* 0x000ee80000300800 */
[----:B------:R-:W3:Y:S04]  /*e5290*/  LDL.LU R15, [R1+0x5d7c] ;  /* 0x005d7c00010f7983 */ /* 0x000ee80000300800 */
[----:B------:R-:W-:Y:S01]  /*e52a0*/  STL [R1+0x5c5c], R9 ;  /* 0x005c5c0901007387 */ /* 0x000fe20000100800 */
[----:B----4-:R-:W-:-:S05]  /*e52b0*/  IADD3.X R16, R16, UR7, RZ, P2, !PT ;  /* 0x0000000710107c10 */ /* 0x010fca00097fe4ff */
[----:B------:R4:W-:Y:S04]  /*e52c0*/  STL [R1+0x5c50], R16 ;  /* 0x005c501001007387 */ /* 0x0009e80000100800 */
[----:B------:R-:W3:Y:S04]  /*e52d0*/  LDL.LU R20, [R1+0x5d78] ;  /* 0x005d780001147983 */ /* 0x000ee80000300800 */
[----:B-1----:R-:W3:Y:S01]  /*e52e0*/  LDL.LU R13, [R1+0x5d84] ;  /* 0x005d8400010d7983 */ /* 0x002ee20000300800 */
[----:B------:R-:W-:Y:S01]  /*e52f0*/  IMAD.MOV.U32 R4, RZ, RZ, R3 ;  /* 0x000000ffff047224 */ /* 0x000fe200078e0003 */
[----:B------:R-:W-:-:S02]  /*e5300*/  UISETP.GT.AND UP1, UPT, UR17, 0x4d, UPT ;  /* 0x0000004d1100788c */ /* 0x000fc4000bf24270 */
[----:B------:R-:W3:Y:S04]  /*e5310*/  LDL.LU R3, [R1+0x5d8c] ;  /* 0x005d8c0001037983 */ /* 0x000ee80000300800 */
[----:B------:R1:W-:Y:S01]  /*e5320*/  LDGSTS.E [R2+0x24e00], desc[UR8][R4.64], P1 ;  /* 0x24e0000004027fae */ /* 0x0003e20008921848 */
[----:B------:R-:W-:Y:S01]  /*e5330*/  USEL UR14, URZ, 0x4, !UP1 ;  /* 0x000000043f0e7887 */ /* 0x000fe2000c800000 */
[----:B-1----:R-:W-:Y:S01]  /*e5340*/  IMAD.MOV.U32 R5, RZ, RZ, R16 ;  /* 0x000000ffff057224 */ /* 0x002fe200078e0010 */
[----:B------:R-:W-:Y:S01]  /*e5350*/  MOV R4, R12 ;  /* 0x0000000c00047202 */ /* 0x000fe20000000f00 */
[----:B----4-:R-:W4:Y:S04]  /*e5360*/  LDL.LU R16, [R1+0x5d80] ;  /* 0x005d800001107983 */ /* 0x010f280000300800 */
[----:B------:R1:W-:Y:S01]  /*e5370*/  LDGSTS.E [R2+0x24e80], desc[UR8][R4.64], P1 ;  /* 0x24e8000004027fae */ /* 0x0003e20008921848 */
[----:B------:R-:W-:Y:S01]  /*e5380*/  USEL UR14, UR14, URZ, !UP0 ;  /* 0x0000003f0e0e7287 */ /* 0x000fe2000c000000 */
[----:B------:R-:W-:-:S02]  /*e5390*/  IADD3 R0, P2, R0, UR15, RZ ;  /* 0x0000000f00007c10 */ /* 0x000fc4000ff5e0ff */
[----:B------:R-:W-:-:S03]  /*e53a0*/  IADD3.X R14, R14, UR7, RZ, P0, !PT ;  /* 0x000000070e0e7c10 */ /* 0x000fc600087fe4ff */
[----:B------:R-:W-:Y:S01]  /*e53b0*/  STL [R1+0x5c64], R0 ;  /* 0x005c640001007387 */ /* 0x000fe20000100800 */
[----:B-1----:R-:W-:-:S03]  /*e53c0*/  MOV R5, R14 ;  /* 0x0000000e00057202 */ /* 0x002fc60000000f00 */
[----:B------:R1:W-:Y:S04]  /*e53d0*/  STL [R1+0x5c58], R14 ;  /* 0x005c580e01007387 */ /* 0x0003e80000100800 */
[----:B------:R-:W4:Y:S01]  /*e53e0*/  LDL.LU R12, [R1+0x5d94] ;  /* 0x005d9400010c7983 */ /* 0x000f220000300800 */
[----:B------:R-:W-:-:S03]  /*e53f0*/  IMAD.MOV.U32 R4, RZ, RZ, R9 ;  /* 0x000000ffff047224 */ /* 0x000fc600078e0009 */
[----:B-1----:R-:W4:Y:S01]  /*e5400*/  LDL.LU R14, [R1+0x5d88] ;  /* 0x005d8800010e7983 */ /* 0x002f220000300800 */
[----:B------:R-:W-:-:S03]  /*e5410*/  IADD3.X R7, R7, UR7, RZ, P2, !PT ;  /* 0x0000000707077c10 */ /* 0x000fc600097fe4ff */
[----:B------:R1:W-:Y:S01]  /*e5420*/  LDGSTS.E [R2+0x24f00], desc[UR8][R4.64], P1 ;  /* 0x24f0000004027fae */ /* 0x0003e20008921848 */
[----:B------:R-:W-:Y:S02]  /*e5430*/  ISETP.NE.U32.AND P0, PT, RZ, UR14, PT ;  /* 0x0000000eff007c0c */ /* 0x000fe4000bf05070 */
[----:B------:R-:W-:-:S05]  /*e5440*/  IADD3 R8, P3, R8, UR15, RZ ;  /* 0x0000000f08087c10 */ /* 0x000fca000ff7e0ff */
[----:B------:R-:W-:Y:S04]  /*e5450*/  STL [R1+0x5d6c], R8 ;  /* 0x005d6c0801007387 */ /* 0x000fe80000100800 */
[----:B------:R2:W-:Y:S04]  /*e5460*/  STL [R1+0x5c60], R7 ;  /* 0x005c600701007387 */ /* 0x0005e80000100800 */
[----:B------:R-:W4:Y:S01]  /*e5470*/  LDL.LU R19, [R1+0x5d90] ;  /* 0x005d900001137983 */ /* 0x000f220000300800 */
[----:B-1----:R-:W-:-:S03]  /*e5480*/  IMAD.MOV.U32 R4, RZ, RZ, R0 ;  /* 0x000000ffff047224 */ /* 0x002fc600078e0000 */
[----:B------:R-:W4:Y:S01]  /*e5490*/  LDL.LU R17, [R1+0x5d9c] ;  /* 0x005d9c0001117983 */ /* 0x000f220000300800 */
[----:B------:R-:W-:-:S03]  /*e54a0*/  IMAD.MOV.U32 R5, RZ, RZ, R7 ;  /* 0x000000ffff057224 */ /* 0x000fc600078e0007 */
[----:B------:R-:W4:Y:S04]  /*e54b0*/  LDL.LU R18, [R1+0x5d98] ;  /* 0x005d980001127983 */ /* 0x000f280000300800 */
[----:B------:R1:W-:Y:S02]  /*e54c0*/  LDGSTS.E [R2+0x24f80], desc[UR8][R4.64], P1 ;  /* 0x24f8000004027fae */ /* 0x0003e40008921848 */
[----:B-1----:R-:W-:Y:S02]  /*e54d0*/  MOV R4, R8 ;  /* 0x0000000800047202 */ /* 0x002fe40000000f00 */
[----:B--2---:R-:W-:Y:S02]  /*e54e0*/  IADD3.X R11, R11, UR7, RZ, P3, !PT ;  /* 0x000000070b0b7c10 */ /* 0x004fe40009ffe4ff */
[----:B------:R-:W-:-:S03]  /*e54f0*/  IADD3 R10, P2, R10, UR15, RZ ;  /* 0x0000000f0a0a7c10 */ /* 0x000fc6000ff5e0ff */
[----:B------:R-:W-:Y:S02]  /*e5500*/  IMAD.MOV.U32 R5, RZ, RZ, R11 ;  /* 0x000000ffff057224 */ /* 0x000fe400078e000b */
[----:B------:R-:W-:Y:S04]  /*e5510*/  STL [R1+0x5d74], R10 ;  /* 0x005d740a01007387 */ /* 0x000fe80000100800 */
[----:B------:R1:W-:Y:S04]  /*e5520*/  STL [R1+0x5d68], R11 ;  /* 0x005d680b01007387 */ /* 0x0003e80000100800 */
[----:B------:R-:W2:Y:S04]  /*e5530*/  LDL.LU R9, [R1+0x5da4] ;  /* 0x005da40001097983 */ /* 0x000ea80000300800 */
[----:B------:R-:W2:Y:S04]  /*e5540*/  LDL.LU R0, [R1+0x5dac] ;  /* 0x005dac0001007983 */ /* 0x000ea80000300800 */
[----:B------:R-:W2:Y:S04]  /*e5550*/  LDL.LU R7, [R1+0x5db4] ;  /* 0x005db40001077983 */ /* 0x000ea80000300800 */
[----:B-1----:R-:W2:Y:S04]  /*e5560*/  LDL.LU R11, [R1+0x5da0] ;  /* 0x005da000010b7983 */ /* 0x002ea80000300800 */
[----:B------:R1:W-:Y:S02]  /*e5570*/  LDGSTS.E [R2+0x26800], desc[UR8][R4.64], P0 ;  /* 0x2680000004027fae */ /* 0x0003e40008121848 */
[----:B-1----:R-:W-:Y:S01]  /*e5580*/  IMAD.MOV.U32 R4, RZ, RZ, R10 ;  /* 0x000000ffff047224 */ /* 0x002fe200078e000a */
[----:B---3--:R-:W-:-:S02]  /*e5590*/  IADD3.X R21, R21, UR7, RZ, P2, !PT ;  /* 0x0000000715157c10 */ /* 0x008fc400097fe4ff */
[----:B------:R-:W-:-:S05]  /*e55a0*/  IADD3 R15, P1, R15, UR15, RZ ;  /* 0x0000000f0f0f7c10 */ /* 0x000fca000ff3e0ff */
[----:B------:R1:W-:Y:S04]  /*e55b0*/  STL [R1+0x5d7c], R15 ;  /* 0x005d7c0f01007387 */ /* 0x0003e80000100800 */
[----:B------:R-:W-:Y:S01]  /*e55c0*/  STL [R1+0x5d70], R21 ;  /* 0x005d701501007387 */ /* 0x000fe20000100800 */
[----:B------:R-:W-:-:S03]  /*e55d0*/  MOV R5, R21 ;  /* 0x0000001500057202 */ /* 0x000fc60000000f00 */
[----:B------:R-:W3:Y:S04]  /*e55e0*/  LDL.LU R8, [R1+0x5da8] ;  /* 0x005da80001087983 */ /* 0x000ee80000300800 */
[----:B------:R-:W3:Y:S04]  /*e55f0*/  LDL.LU R10, [R1+0x5db0] ;  /* 0x005db000010a7983 */ /* 0x000ee80000300800 */
[----:B------:R1:W-:Y:S01]  /*e5600*/  LDGSTS.E [R2+0x26880], desc[UR8][R4.64], P0 ;  /* 0x2688000004027fae */ /* 0x0003e20008121848 */
[----:B------:R-:W-:Y:S02]  /*e5610*/  IADD3.X R20, R20, UR7, RZ, P1, !PT ;  /* 0x0000000714147c10 */ /* 0x000fe40008ffe4ff */
[----:B------:R-:W-:Y:S01]  /*e5620*/  IADD3 R13, P2, R13, UR15, RZ ;  /* 0x0000000f0d0d7c10 */ /* 0x000fe2000ff5e0ff */
[----:B-1----:R-:W-:-:S04]  /*e5630*/  IMAD.MOV.U32 R4, RZ, RZ, R15 ;  /* 0x000000ffff047224 */ /* 0x002fc800078e000f */
[----:B------:R1:W-:Y:S04]  /*e5640*/  STL [R1+0x5d84], R13 ;  /* 0x005d840d01007387 */ /* 0x0003e80000100800 */
[----:B------:R-:W-:Y:S04]  /*e5650*/  STL [R1+0x5d78], R20 ;  /* 0x005d781401007387 */ /* 0x000fe80000100800 */
[----:B------:R-:W3:Y:S01]  /*e5660*/  LDL.LU R15, [R1+0x5dbc] ;  /* 0x005dbc00010f7983 */ /* 0x000ee20000300800 */
[----:B------:R-:W-:Y:S01]  /*e5670*/  IMAD.MOV.U32 R5, RZ, RZ, R20 ;  /* 0x000000ffff057224 */ /* 0x000fe200078e0014 */
[----:B------:R-:W-:-:S04]  /*e5680*/  IADD3 R3, P1, R3, UR15, RZ ;  /* 0x0000000f03037c10 */ /* 0x000fc8000ff3e0ff */
[----:B------:R1:W-:Y:S01]  /*e5690*/  LDGSTS.E [R2+0x26900], desc[UR8][R4.64], P0 ;  /* 0x2690000004027fae */ /* 0x0003e20008121848 */
[----:B----4-:R-:W-:Y:S02]  /*e56a0*/  IADD3.X R16, R16, UR7, RZ, P2, !PT ;  /* 0x0000000710107c10 */ /* 0x010fe400097fe4ff */
[----:B-1----:R-:W-:-:S03]  /*e56b0*/  MOV R4, R13 ;  /* 0x0000000d00047202 */ /* 0x002fc60000000f00 */
[----:B------:R-:W-:-:S05]  /*e56c0*/  IMAD.MOV.U32 R5, RZ, RZ, R16 ;  /* 0x000000ffff057224 */ /* 0x000fca00078e0010 */
[----:B------:R1:W-:Y:S04]  /*e56d0*/  LDGSTS.E [R2+0x26980], desc[UR8][R4.64], P0 ;  /* 0x2698000004027fae */ /* 0x0003e80008121848 */
[----:B------:R-:W-:Y:S01]  /*e56e0*/  STL [R1+0x5d8c], R3 ;  /* 0x005d8c0301007387 */ /* 0x000fe20000100800 */
[----:B-1----:R-:W-:Y:S01]  /*e56f0*/  IMAD.MOV.U32 R4, RZ, RZ, R3 ;  /* 0x000000ffff047224 */ /* 0x002fe200078e0003 */
[----:B------:R-:W-:Y:S02]  /*e5700*/  IADD3 R12, P2, R12, UR15, RZ ;  /* 0x0000000f0c0c7c10 */ /* 0x000fe4000ff5e0ff */
[----:B------:R-:W-:-:S04]  /*e5710*/  IADD3.X R14, R14, UR7, RZ, P1, !PT ;  /* 0x000000070e0e7c10 */ /* 0x000fc80008ffe4ff */
[----:B------:R-:W-:Y:S01]  /*e5720*/  MOV R5, R14 ;  /* 0x0000000e00057202 */ /* 0x000fe20000000f00 */
[----:B------:R1:W-:Y:S04]  /*e5730*/  STL [R1+0x5d80], R16 ;  /* 0x005d801001007387 */ /* 0x0003e80000100800 */
[----:B------:R4:W-:Y:S04]  /*e5740*/  LDGSTS.E [R2+0x26a00], desc[UR8][R4.64], P0 ;  /* 0x26a0000004027fae */ /* 0x0009e80008121848 */
[----:B------:R-:W3:Y:S04]  /*e5750*/  LDL.LU R13, [R1+0x5dc4] ;  /* 0x005dc400010d7983 */ /* 0x000ee80000300800 */
[----:B------:R-:W-:Y:S01]  /*e5760*/  STL [R1+0x5d94], R12 ;  /* 0x005d940c01007387 */ /* 0x000fe20000100800 */
[----:B----4-:R-:W-:-:S03]  /*e5770*/  IMAD.MOV.U32 R4, RZ, RZ, R12 ;  /* 0x000000ffff047224 */ /* 0x010fc600078e000c */
[----:B------:R4:W-:Y:S04]  /*e5780*/  STL [R1+0x5d88], R14 ;  /* 0x005d880e01007387 */ /* 0x0009e80000100800 */
[----:B-1----:R-:W3:Y:S01]  /*e5790*/  LDL.LU R16, [R1+0x5db8] ;  /* 0x005db80001107983 */ /* 0x002ee20000300800 */
[----:B------:R-:W-:Y:S02]  /*e57a0*/  IADD3.X R19, R19, UR7, RZ, P2, !PT ;  /* 0x0000000713137c10 */ /* 0x000fe400097fe4ff */
[----:B------:R-:W-:-:S03]  /*e57b0*/  IADD3 R17, P1, R17, UR15, RZ ;  /* 0x0000000f11117c10 */ /* 0x000fc6000ff3e0ff */
[----:B------:R-:W-:Y:S01]  /*e57c0*/  IMAD.MOV.U32 R5, RZ, RZ, R19 ;  /* 0x000000ffff057224 */ /* 0x000fe200078e0013 */
[----:B------:R-:W-:-:S04]  /*e57d0*/  IADD3.X R18, R18, UR7, RZ, P1, !PT ;  /* 0x0000000712127c10 */ /* 0x000fc80008ffe4ff */
[----:B------:R1:W-:Y:S04]  /*e57e0*/  LDGSTS.E [R2+0x26a80], desc[UR8][R4.64], P0 ;  /* 0x26a8000004027fae */ /* 0x0003e80008121848 */
[----:B------:R-:W-:Y:S04]  /*e57f0*/  STL [R1+0x5d9c], R17 ;  /* 0x005d9c1101007387 */ /* 0x000fe80000100800 */
[----:B------:R-:W-:Y:S01]  /*e5800*/  STL [R1+0x5d90], R19 ;  /* 0x005d901301007387 */ /* 0x000fe20000100800 */
[----:B-1----:R-:W-:Y:S01]  /*e5810*/  MOV R4, R17 ;  /* 0x0000001100047202 */ /* 0x002fe20000000f00 */
[----:B------:R-:W-:-:S02]  /*e5820*/  IMAD.MOV.U32 R5, RZ, RZ, R18 ;  /* 0x000000ffff057224 */ /* 0x000fc400078e0012 */
[----:B----4-:R-:W4:Y:S04]  /*e5830*/  LDL.LU R14, [R1+0x5dc0] ;  /* 0x005dc000010e7983 */ /* 0x010f280000300800 */
[----:B------:R-:W4:Y:S04]  /*e5840*/  LDL.LU R3, [R1+0x5dcc] ;  /* 0x005dcc0001037983 */ /* 0x000f280000300800 */
[----:B------:R1:W-:Y:S01]  /*e5850*/  LDGSTS.E [R2+0x26b00], desc[UR8][R4.64], P0 ;  /* 0x26b0000004027fae */ /* 0x0003e20008121848 */
[----:B--2---:R-:W-:Y:S02]  /*e5860*/  IADD3 R9, P2, R9, UR15, RZ ;  /* 0x0000000f09097c10 */ /* 0x004fe4000ff5e0ff */
[----:B------:R-:W-:-:S03]  /*e5870*/  IADD3 R0, P3, R0, UR15, RZ ;  /* 0x0000000f00007c10 */ /* 0x000fc6000ff7e0ff */
[----:B------:R-:W-:Y:S01]  /*e5880*/  STL [R1+0x5da4], R9 ;  /* 0x005da40901007387 */ /* 0x000fe20000100800 */
[----:B------:R-:W-:-:S03]  /*e5890*/  IADD3 R7, P1, R7, UR15, RZ ;  /* 0x0000000f07077c10 */ /* 0x000fc6000ff3e0ff */
[----:B------:R-:W2:Y:S01]  /*e58a0*/  LDL.LU R12, [R1+0x5dc8] ;  /* 0x005dc800010c7983 */ /* 0x000ea20000300800 */
[----:B------:R-:W-:Y:S01]  /*e58b0*/  IADD3.X R11, R11, UR7, RZ, P2, !PT ;  /* 0x000000070b0b7c10 */ /* 0x000fe200097fe4ff */
[----:B-1----:R-:W-:Y:S02]  /*e58c0*/  IMAD.MOV.U32 R4, RZ, RZ, R9 ;  /* 0x000000ffff047224 */ /* 0x002fe400078e0009 */
[----:B------:R-:W-:Y:S01]  /*e58d0*/  STL [R1+0x5d98], R18 ;  /* 0x005d981201007387 */ /* 0x000fe20000100800 */
[----:B------:R-:W-:-:S03]  /*e58e0*/  MOV R5, R11 ;  /* 0x0000000b00057202 */ /* 0x000fc60000000f00 */
[----:B------:R-:W-:Y:S04]  /*e58f0*/  STL [R1+0x5dac], R0 ;  /* 0x005dac0001007387 */ /* 0x000fe80000100800 */
[----:B------:R-:W-:Y:S04]  /*e5900*/  STL [R1+0x5db4], R7 ;  /* 0x005db40701007387 */ /* 0x000fe80000100800 */
[----:B------:R-:W-:Y:S04]  /*e5910*/  STL [R1+0x5da0], R11 ;  /* 0x005da00b01007387 */ /* 0x000fe80000100800 */
[----:B------:R1:W-:Y:S02]  /*e5920*/  LDGSTS.E [R2+0x26b80], desc[UR8][R4.64], P0 ;  /* 0x26b8000004027fae */ /* 0x0003e40008121848 */
[----:B-1----:R-:W-:Y:S01]  /*e5930*/  IMAD.MOV.U32 R4, RZ, RZ, R0 ;  /* 0x000000ffff047224 */ /* 0x002fe200078e0000 */
[----:B---3--:R-:W-:-:S02]  /*e5940*/  IADD3.X R8, R8, UR7, RZ, P3, !PT ;  /* 0x0000000708087c10 */ /* 0x008fc40009ffe4ff */
[----:B------:R-:W-:-:S03]  /*e5950*/  IADD3.X R10, R10, UR7, RZ, P1, !PT ;  /* 0x000000070a0a7c10 */ /* 0x000fc60008ffe4ff */
[----:B------:R1:W-:Y:S01]  /*e5960*/  STL [R1+0x5da8], R8 ;  /* 0x005da80801007387 */ /* 0x0003e20000100800 */
[----:B------:R-:W-:-:S03]  /*e5970*/  IMAD.MOV.U32 R5, RZ, RZ, R8 ;  /* 0x000000ffff057224 */ /* 0x000fc600078e0008 */
[----:B------:R3:W-:Y:S04]  /*e5980*/  STL [R1+0x5db0], R10 ;  /* 0x005db00a01007387 */ /* 0x0007e80000100800 */
[----:B------:R3:W-:Y:S04]  /*e5990*/  LDGSTS.E [R2+0x26c00], desc[UR8][R4.64], P0 ;  /* 0x26c0000004027fae */ /* 0x0007e80008121848 */
[----:B-1----:R-:W2:Y:S04]  /*e59a0*/  LDL.LU R8, [R1+0x5dd4] ;  /* 0x005dd40001087983 */ /* 0x002ea80000300800 */
[----:B------:R-:W2:Y:S04]  /*e59b0*/  LDL.LU R9, [R1+0x5ddc] ;  /* 0x005ddc0001097983 */ /* 0x000ea80000300800 */
[----:B------:R-:W2:Y:S01]  /*e59c0*/  LDL.LU R0, [R1+0x5de4] ;  /* 0x005de40001007983 */ /* 0x000ea20000300800 */
[----:B---3--:R-:W-:-:S03]  /*e59d0*/  IMAD.MOV.U32 R5, RZ, RZ, R10 ;  /* 0x000000ffff057224 */ /* 0x008fc600078e000a */
[----:B------:R-:W3:Y:S01]  /*e59e0*/  LDL.LU R11, [R1+0x5dd0] ;  /* 0x005dd000010b7983 */ /* 0x000ee20000300800 */
[----:B------:R-:W-:-:S03]  /*e59f0*/  MOV R4, R7 ;  /* 0x0000000700047202 */ /* 0x000fc60000000f00 */
[----:B------:R-:W3:Y:S01]  /*e5a00*/  LDL.LU R10, [R1+0x5dd8] ;  /* 0x005dd800010a7983 */ /* 0x000ee20000300800 */
[----:B------:R-:W-:-:S03]  /*e5a10*/  IADD3 R15, P1, R15, UR15, RZ ;  /* 0x0000000f0f0f7c10 */ /* 0x000fc6000ff3e0ff */
[----:B------:R1:W-:Y:S04]  /*e5a20*/  LDGSTS.E [R2+0x26c80], desc[UR8][R4.64], P0 ;  /* 0x26c8000004027fae */ /* 0x0003e80008121848 */
[----:B------:R-:W-:Y:S04]  /*e5a30*/  STL [R1+0x5dbc], R15 ;  /* 0x005dbc0f01007387 */ /* 0x000fe80000100800 */
[----:B------:R-:W3:Y:S01]  /*e5a40*/  LDL.LU R7, [R1+0x5de0] ;  /* 0x005de00001077983 */ /* 0x000ee20000300800 */
[----:B-1----:R-:W-:Y:S01]  /*e5a50*/  IMAD.MOV.U32 R4, RZ, RZ, R15 ;  /* 0x000000ffff047224 */ /* 0x002fe200078e000f */
[----:B------:R-:W-:-:S02]  /*e5a60*/  IADD3 R13, P2, R13, UR15, RZ ;  /* 0x0000000f0d0d7c10 */ /* 0x000fc4000ff5e0ff */
[----:B------:R-:W-:-:S04]  /*e5a70*/  IADD3.X R16, R16, UR7, RZ, P1, !PT ;  /* 0x0000000710107c10 */ /* 0x000fc80008ffe4ff */
[----:B------:R-:W-:Y:S01]  /*e5a80*/  MOV R5, R16 ;  /* 0x0000001000057202 */ /* 0x000fe20000000f00 */
[----:B------:R-:W-:Y:S04]  /*e5a90*/  STL [R1+0x5dc4], R13 ;  /* 0x005dc40d01007387 */ /* 0x000fe80000100800 */
[----:B------:R1:W-:Y:S04]  /*e5aa0*/  LDGSTS.E [R2+0x26d00], desc[UR8][R4.64], P0 ;  /* 0x26d0000004027fae */ /* 0x0003e80008121848 */
[----:B------:R-:W-:Y:S01]  /*e5ab0*/  STL [R1+0x5db8], R16 ;  /* 0x005db81001007387 */ /* 0x000fe20000100800 */
[----:B-1----:R-:W-:Y:S01]  /*e5ac0*/  IMAD.MOV.U32 R4, RZ, RZ, R13 ;  /* 0x000000ffff047224 */ /* 0x002fe200078e000d */
[----:B----4-:R-:W-:-:S02]  /*e5ad0*/  IADD3.X R14, R14, UR7, RZ, P2, !PT ;  /* 0x000000070e0e7c10 */ /* 0x010fc400097fe4ff */
[----:B------:R-:W-:-:S03]  /*e5ae0*/  IADD3 R3, P1, R3, UR15, RZ ;  /* 0x0000000f03037c10 */ /* 0x000fc6000ff3e0ff */
[----:B------:R-:W-:Y:S02]  /*e5af0*/  IMAD.MOV.U32 R5, RZ, RZ, R14 ;  /* 0x000000ffff057224 */ /* 0x000fe400078e000e */
[----:B------:R1:W-:Y:S04]  /*e5b00*/  STL [R1+0x5dcc], R3 ;  /* 0x005dcc0301007387 */ /* 0x0003e80000100800 */
[----:B------:R-:W-:Y:S04]  /*e5b10*/  STL [R1+0x5dc0], R14 ;  /* 0x005dc00e01007387 */ /* 0x000fe80000100800 */
[----:B------:R4:W-:Y:S02]  /*e5b20*/  LDGSTS.E [R2+0x26d80], desc[UR8][R4.64], P0 ;  /* 0x26d8000004027fae */ /* 0x0009e40008121848 */
[----:B----4-:R-:W-:-:S02]  /*e5b30*/  MOV R4, R3 ;  /* 0x0000000300047202 */ /* 0x010fc40000000f00 */
[----:B--2---:R-:W-:-:S05]  /*e5b40*/  IADD3.X R12, R12, UR7, RZ, P1, !PT ;  /* 0x000000070c0c7c10 */ /* 0x004fca0008ffe4ff */
[----:B------:R-:W-:Y:S01]  /*e5b50*/  STL [R1+0x5dc8], R12 ;  /* 0x005dc80c01007387 */ /* 0x000fe20000100800 */
[----:B------:R-:W-:-:S03]  /*e5b60*/  IMAD.MOV.U32 R5, RZ, RZ, R12 ;  /* 0x000000ffff057224 */ /* 0x000fc600078e000c */
[----:B-1----:R-:W2:Y:S04]  /*e5b70*/  LDL.LU R3, [R1+0x63c8] ;  /* 0x0063c80001037983 */ /* 0x002ea80000300800 */
[----:B------:R-:W4:Y:S04]  /*e5b80*/  LDL.LU R15, [R1+0x63d0] ;  /* 0x0063d000010f7983 */ /* 0x000f280000300800 */
[----:B------:R1:W-:Y:S01]  /*e5b90*/  LDGSTS.E [R2+0x26e00], desc[UR8][R4.64], P0 ;  /* 0x26e0000004027fae */ /* 0x0003e20008121848 */
[----:B------:R-:W-:Y:S02]  /*e5ba0*/  IADD3 R8, P1, R8, UR15, RZ ;  /* 0x0000000f08087c10 */ /* 0x000fe4000ff3e0ff */
[----:B------:R-:W-:-:S03]  /*e5bb0*/  IADD3 R9, P2, R9, UR15, RZ ;  /* 0x0000000f09097c10 */ /* 0x000fc6000ff5e0ff */
[----:B------:R1:W-:Y:S01]  /*e5bc0*/  STL [R1+0x5dd4], R8 ;  /* 0x005dd40801007387 */ /* 0x0003e20000100800 */
[----:B---3--:R-:W-:Y:S02]  /*e5bd0*/  IADD3.X R11, R11, UR7, RZ, P1, !PT ;  /* 0x000000070b0b7c10 */ /* 0x008fe40008ffe4ff */
[----:B------:R-:W-:Y:S02]  /*e5be0*/  IADD3 R0, P1, R0, UR15, RZ ;  /* 0x0000000f00007c10 */ /* 0x000fe4000ff3e0ff */
[----:B------:R-:W-:Y:S01]  /*e5bf0*/  IADD3.X R10, R10, UR7, RZ, P2, !PT ;  /* 0x000000070a0a7c10 */ /* 0x000fe200097fe4ff */
[----:B------:R3:W-:Y:S01]  /*e5c00*/  STL [R1+0x5ddc], R9 ;  /* 0x005ddc0901007387 */ /* 0x0007e20000100800 */
[----:B-1----:R-:W-:-:S03]  /*e5c10*/  IMAD.MOV.U32 R4, RZ, RZ, R8 ;  /* 0x000000ffff047224 */ /* 0x002fc600078e0008 */
[----:B------:R-:W-:Y:S04]  /*e5c20*/  STL [R1+0x5dd0], R11 ;  /* 0x005dd00b01007387 */ /* 0x000fe80000100800 */
[----:B------:R-:W-:Y:S01]  /*e5c30*/  STL [R1+0x5de4], R0 ;  /* 0x005de40001007387 */ /* 0x000fe20000100800 */
[----:B------:R-:W-:-:S03]  /*e5c40*/  IADD3.X R7, R7, UR7, RZ, P1, !PT ;  /* 0x0000000707077c10 */ /* 0x000fc60008ffe4ff */
[----:B------:R-:W-:Y:S04]  /*e5c50*/  STL [R1+0x5dd8], R10 ;  /* 0x005dd80a01007387 */ /* 0x000fe80000100800 */
[----:B------:R-:W3:Y:S04]  /*e5c60*/  LDL.LU R8, [R1+0x63c4] ;  /* 0x0063c40001087983 */ /* 0x000ee80000300800 */
[----:B------:R-:W3:Y:S04]  /*e5c70*/  LDL.LU R146, [R1+0x1a4c] ;  /* 0x001a4c0001927983 */ /* 0x000ee80000300800 */
[----:B------:R-:W-:Y:S04]  /*e5c80*/  STL [R1+0x5de0], R7 ;  /* 0x005de00701007387 */ /* 0x000fe80000100800 */
        /* <DEDUP_REMOVED lines=29> */
[----:B------:R-:W-:-:S05]  /*e5e60*/  MOV R5, R11 ;  /* 0x0000000b00057202 */ /* 0x000fca0000000f00 */
[----:B------:R1:W-:Y:S02]  /*e5e70*/  LDGSTS.E [R2+0x26e80], desc[UR8][R4.64], P0 ;  /* 0x26e8000004027fae */ /* 0x0003e40008121848 */
[----:B-1----:R-:W-:Y:S02]  /*e5e80*/  IMAD.MOV.U32 R4, RZ, RZ, R9 ;  /* 0x000000ffff047224 */ /* 0x002fe400078e0009 */
[----:B------:R-:W-:-:S05]  /*e5e90*/  IMAD.MOV.U32 R5, RZ, RZ, R10 ;  /* 0x000000ffff057224 */ /* 0x000fca00078e000a */
[----:B------:R1:W-:Y:S02]  /*e5ea0*/  LDGSTS.E [R2+0x26f00], desc[UR8][R4.64], P0 ;  /* 0x26f0000004027fae */ /* 0x0003e40008121848 */
[----:B-1----:R-:W-:Y:S01]  /*e5eb0*/  MOV R4, R0 ;  /* 0x0000000000047202 */ /* 0x002fe20000000f00 */
[----:B------:R-:W-:-:S05]  /*e5ec0*/  IMAD.MOV.U32 R5, RZ, RZ, R7 ;  /* 0x000000ffff057224 */ /* 0x000fca00078e0007 */
[----:B------:R1:W-:Y:S01]  /*e5ed0*/  LDGSTS.E [R2+0x26f80], desc[UR8][R4.64], P0 ;  /* 0x26f8000004027fae */ /* 0x0003e20008121848 */
[----:B--2---:R-:W-:Y:S02]  /*e5ee0*/  IADD3 R3, P1, R3, UR15, RZ ;  /* 0x0000000f03037c10 */ /* 0x004fe4000ff3e0ff */
[----:B----4-:R-:W-:-:S03]  /*e5ef0*/  IADD3 R15, P0, R15, UR15, RZ ;  /* 0x0000000f0f0f7c10 */ /* 0x010fc6000ff1e0ff */
[----:B------:R-:W-:Y:S04]  /*e5f00*/  STL [R1+0x63c8], R3 ;  /* 0x0063c80301007387 */ /* 0x000fe80000100800 */
[----:B------:R-:W-:Y:S04]  /*e5f10*/  STL [R1+0x63d0], R15 ;  /* 0x0063d00f01007387 */ /* 0x000fe80000100800 */
[----:B------:R-:W-:Y:S01]  /*e5f20*/  STL [R1+0x7758], R15 ;  /* 0x0077580f01007387 */ /* 0x000fe20000100800 */
[----:B---3--:R-:W-:Y:S02]  /*e5f30*/  IADD3.X R8, R8, UR7, RZ, P1, !PT ;  /* 0x0000000708087c10 */ /* 0x008fe40008ffe4ff */
[----:B-1----:R-:W-:-:S03]  /*e5f40*/  MOV R5, R146 ;  /* 0x0000009200057202 */ /* 0x002fc60000000f00 */
[----:B------:R-:W-:Y:S04]  /*e5f50*/  STL [R1+0x63c4], R8 ;  /* 0x0063c40801007387 */ /* 0x000fe80000100800 */
[----:B------:R1:W-:Y:S01]  /*e5f60*/  STL [R1+0x775c], R8 ;  /* 0x00775c0801007387 */ /* 0x0003e20000100800 */
[----:B------:R-:W-:Y:S02]  /*e5f70*/  IMAD.MOV.U32 R4, RZ, RZ, R147 ;  /* 0x000000ffff047224 */ /* 0x000fe400078e0093 */
[----:B------:R-:W-:-:S03]  /*e5f80*/  IMAD.MOV.U32 R9, RZ, RZ, R142 ;  /* 0x000000ffff097224 */ /* 0x000fc600078e008e */
[----:B------:R2:W-:Y:S01]  /*e5f90*/  STL.64 [R1+0x2178], R4 ;  /* 0x0021780401007387 */ /* 0x0005e20000100a00 */
[----:B-1----:R-:W-:-:S05]  /*e5fa0*/  IMAD.MOV.U32 R8, RZ, RZ, R143 ;  /* 0x000000ffff087224 */ /* 0x002fca00078e008f */
[----:B------:R1:W-:Y:S01]  /*e5fb0*/  STL.64 [R1+0x2170], R8 ;  /* 0x0021700801007387 */ /* 0x0003e20000100a00 */
[----:B--2---:R-:W-:Y:S01]  /*e5fc0*/  MOV R4, R139 ;  /* 0x0000008b00047202 */ /* 0x004fe20000000f00 */
[----:B------:R-:W-:Y:S01]  /*e5fd0*/  IMAD.MOV.U32 R5, RZ, RZ, R138 ;  /* 0x000000ffff057224 */ /* 0x000fe200078e008a */
[----:B------:R-:W-:Y:S01]  /*e5fe0*/  MOV R11, R130 ;  /* 0x00000082000b7202 */ /* 0x000fe20000000f00 */
[----:B------:R-:W-:-:S03]  /*e5ff0*/  IMAD.MOV.U32 R10, RZ, RZ, R131 ;  /* 0x000000ffff0a7224 */ /* 0x000fc600078e0083 */
[----:B------:R2:W-:Y:S01]  /*e6000*/  STL.64 [R1+0x2188], R4 ;  /* 0x0021880401007387 */ /* 0x0005e20000100a00 */
[----:B-1----:R-:W-:-:S03]  /*e6010*/  IMAD.MOV.U32 R9, RZ, RZ, R160 ;  /* 0x000000ffff097224 */ /* 0x002fc600078e00a0 */
[----:B------:R1:W-:Y:S01]  /*e6020*/  STL.64 [R1+0x1a38], R10 ;  /* 0x001a380a01007387 */ /* 0x0003e20000100a00 */
[----:B------:R-:W-:Y:S02]  /*e6030*/  IMAD.MOV.U32 R8, RZ, RZ, R161 ;  /* 0x000000ffff087224 */ /* 0x000fe400078e00a1 */
[----:B--2---:R-:W-:Y:S01]  /*e6040*/  IMAD.MOV.U32 R5, RZ, RZ, R156 ;  /* 0x000000ffff057224 */ /* 0x004fe200078e009c */
[----:B------:R-:W-:Y:S02]  /*e6050*/  MOV R4, R157 ;  /* 0x0000009d00047202 */ /* 0x000fe40000000f00 */
[----:B------:R2:W-:Y:S01]  /*e6060*/  STL.64 [R1+0x2180], R8 ;  /* 0x0021800801007387 */ /* 0x0005e20000100a00 */
[----:B-1----:R-:W-:-:S03]  /*e6070*/  MOV R11, R152 ;  /* 0x00000098000b7202 */ /* 0x002fc60000000f00 */
[----:B------:R1:W-:Y:S01]  /*e6080*/  STL.64 [R1+0x2198], R4 ;  /* 0x0021980401007387 */ /* 0x0003e20000100a00 */
[----:B------:R-:W-:Y:S02]  /*e6090*/  IMAD.MOV.U32 R10, RZ, RZ, R153 ;  /* 0x000000ffff0a7224 */ /* 0x000fe400078e0099 */
[----:B--2---:R-:W-:Y:S02]  /*e60a0*/  IMAD.MOV.U32 R9, RZ, RZ, R148 ;  /* 0x000000ffff097224 */ /* 0x004fe400078e0094 */
[----:B------:R-:W-:Y:S01]  /*e60b0*/  IMAD.MOV.U32 R8, RZ, RZ, R149 ;  /* 0x000000ffff087224 */ /* 0x000fe200078e0095 */
[----:B------:R2:W-:Y:S01]  /*e60c0*/  STL.64 [R1+0x2190], R10 ;  /* 0x0021900a01007387 */ /* 0x0005e20000100a00 */
[----:B-1----:R-:W-:-:S03]  /*e60d0*/  IMAD.MOV.U32 R5, RZ, RZ, R144 ;  /* 0x000000ffff057224 */ /* 0x002fc600078e0090 */
[----:B------:R1:W-:Y:S01]  /*e60e0*/  STL.64 [R1+0x21a0], R8 ;  /* 0x0021a00801007387 */ /* 0x0003e20000100a00 */
[----:B------:R-:W-:Y:S02]  /*e60f0*/  MOV R4, R145 ;  /* 0x0000009100047202 */ /* 0x000fe40000000f00 */
[----:B--2---:R-:W-:Y:S01]  /*e6100*/  MOV R11, R140 ;  /* 0x0000008c000b7202 */ /* 0x004fe20000000f00 */
[----:B------:R-:W-:Y:S02]  /*e6110*/  IMAD.MOV.U32 R10, RZ, RZ, R141 ;  /* 0x000000ffff0a7224 */ /* 0x000fe400078e008d */
        /* <DEDUP_REMOVED lines=12> */
[----:B------:R-:W-:Y:S01]  /*e61e0*/  STL.64 [R1+0x21b0], R10 ;  /* 0x0021b00a01007387 */ /* 0x000fe20000100a00 */
[----:B-1----:R-:W-:-:S03]  /*e61f0*/  IMAD.MOV.U32 R5, RZ, RZ, R118 ;  /* 0x000000ffff057224 */ /* 0x002fc600078e0076 */
[----:B------:R-:W2:Y:S01]  /*e6200*/  LDL.LU R178, [R1+0x19d0] ;  /* 0x0019d00001b27983 */ /* 0x000ea20000300800 */
[----:B------:R-:W-:-:S03]  /*e6210*/  MOV R4, R119 ;  /* 0x0000007700047202 */ /* 0x000fc60000000f00 */
        /* <DEDUP_REMOVED lines=63> */
[----:B--2---:R-:W-:Y:S01]  /*e6610*/  MOV R5, R178 ;  /* 0x000000b200057202 */ /* 0x004fe20000000f00 */
[----:B---3--:R-:W-:-:S05]  /*e6620*/  IMAD.MOV.U32 R4, RZ, RZ, R179 ;  /* 0x000000ffff047224 */ /* 0x008fca00078e00b3 */
[----:B------:R1:W-:Y:S01]  /*e6630*/  STL.64 [R1+0x21d0], R4 ;  /* 0x0021d00401007387 */ /* 0x0003e20000100a00 */
[----:B----4-:R-:W-:Y:S02]  /*e6640*/  IMAD.MOV.U32 R11, RZ, RZ, R174 ;  /* 0x000000ffff0b7224 */ /* 0x010fe400078e00ae */
[----:B------:R-:W-:Y:S02]  /*e6650*/  IMAD.MOV.U32 R10, RZ, RZ, R175 ;  /* 0x000000ffff0a7224 */ /* 0x000fe400078e00af */
[----:B------:R-:W-:-:S03]  /*e6660*/  IMAD.MOV.U32 R9, RZ, RZ, R170 ;  /* 0x000000ffff097224 */ /* 0x000fc600078e00aa */
[----:B------:R2:W-:Y:S01]  /*e6670*/  STL.64 [R1+0x19d0], R10 ;  /* 0x0019d00a01007387 */ /* 0x0005e20000100a00 */
[----:B------:R-:W-:Y:S02]  /*e6680*/  MOV R8, R171 ;  /* 0x000000ab00087202 */ /* 0x000fe40000000f00 */
[----:B-1----:R-:W-:-:S03]  /*e6690*/  MOV R5, R166 ;  /* 0x000000a600057202 */ /* 0x002fc60000000f00 */
[----:B------:R1:W-:Y:S01]  /*e66a0*/  STL.64 [R1+0x21e0], R8 ;  /* 0x0021e00801007387 */ /* 0x0003e20000100a00 */
[----:B------:R-:W-:Y:S02]  /*e66b0*/  IMAD.MOV.U32 R4, RZ, RZ, R167 ;  /* 0x000000ffff047224 */ /* 0x000fe400078e00a7 */
[----:B--2---:R-:W-:-:S03]  /*e66c0*/  IMAD.MOV.U32 R11, RZ, RZ, R192 ;  /* 0x000000ffff0b7224 */ /* 0x004fc600078e00c0 */
[----:B------:R2:W-:Y:S01]  /*e66d0*/  STL.64 [R1+0x21d8], R4 ;  /* 0x0021d80401007387 */ /* 0x0005e20000100a00 */
[----:B------:R-:W-:Y:S02]  /*e66e0*/  IMAD.MOV.U32 R10, RZ, RZ, R193 ;  /* 0x000000ffff0a7224 */ /* 0x000fe400078e00c1 */
[----:B-1----:R-:W-:-:S03]  /*e66f0*/  IMAD.MOV.U32 R9, RZ, RZ, R188 ;  /* 0x000000ffff097224 */ /* 0x002fc600078e00bc */
[----:B------:R1:W-:Y:S01]  /*e6700*/  STL.64 [R1+0x19c0], R10 ;  /* 0x0019c00a01007387 */ /* 0x0003e20000100a00 */
[----:B------:R-:W-:Y:S02]  /*e6710*/  MOV R8, R189 ;  /* 0x000000bd00087202 */ /* 0x000fe40000000f00 */
[----:B--2---:R-:W-:-:S03]  /*e6720*/  MOV R5, R184 ;  /* 0x000000b800057202 */ /* 0x004fc60000000f00 */
[----:B------:R2:W-:Y:S01]  /*e6730*/  STL.64 [R1+0x21f0], R8 ;  /* 0x0021f00801007387 */ /* 0x0005e20000100a00 */
[----:B------:R-:W-:Y:S02]  /*e6740*/  IMAD.MOV.U32 R4, RZ, RZ, R185 ;  /* 0x000000ffff047224 */ /* 0x000fe400078e00b9 */
[----:B-1----:R-:W-:-:S03]  /*e6750*/  IMAD.MOV.U32 R11, RZ, RZ, R180 ;  /* 0x000000ffff0b7224 */ /* 0x002fc600078e00b4 */
[----:B------:R1:W-:Y:S01]  /*e6760*/  STL.64 [R1+0x19a8], R4 ;  /* 0x0019a80401007387 */ /* 0x0003e20000100a00 */
[----:B------:R-:W-:Y:S02]  /*e6770*/  IMAD.MOV.U32 R10, RZ, RZ, R181 ;  /* 0x000000ffff0a7224 */ /* 0x000fe400078e00b5 */
[----:B--2---:R-:W-:-:S03]  /*e6780*/  IMAD.MOV.U32 R9, RZ, RZ, R176 ;  /* 0x000000ffff097224 */ /* 0x004fc600078e00b0 */
        /* <DEDUP_REMOVED lines=63> */
[----:B------:R-:W-:Y:S01]  /*e6b80*/  STL.64 [R1+0x2278], R10 ;  /* 0x0022780a01007387 */ /* 0x000fe20000100a00 */
[----:B------:R-:W-:-:S03]  /*e6b90*/  MOV R8, R123 ;  /* 0x0000007b00087202 */ /* 0x000fc60000000f00 */
[----:B------:R-:W3:Y:S01]  /*e6ba0*/  LDL.LU R168, [R1+0x18d8] ;  /* 0x0018d80001a87983 */ /* 0x000ee20000300800 */
[----:B--2---:R-:W-:-:S03]  /*e6bb0*/  MOV R5, R118 ;  /* 0x0000007600057202 */ /* 0x004fc60000000f00 */
[----:B------:R3:W-:Y:S01]  /*e6bc0*/  STL.64 [R1+0x2270], R8 ;  /* 0x0022700801007387 */ /* 0x0007e20000100a00 */
[----:B------:R-:W-:-:S03]  /*e6bd0*/  IMAD.MOV.U32 R4, RZ, RZ, R119 ;  /* 0x000000ffff047224 */ /* 0x000fc600078e0077 */
[----:B------:R-:W2:Y:S04]  /*e6be0*/  LDL.LU R169, [R1+0x1900] ;  /* 0x0019000001a97983 */ /* 0x000ea80000300800 */
[----:B------:R1:W-:Y:S04]  /*e6bf0*/  STL.64 [R1+0x2280], R4 ;  /* 0x0022800401007387 */ /* 0x0003e80000100a00 */
        /* <DEDUP_REMOVED lines=41> */
[----:B--2---:R-:W-:-:S05]  /*e6e90*/  IMAD.MOV.U32 R8, RZ, RZ, R169 ;  /* 0x000000ffff087224 */ /* 0x004fca00078e00a9 */
[----:B------:R2:W-:Y:S01]  /*e6ea0*/  STL.64 [R1+0x2288], R8 ;  /* 0x0022880801007387 */ /* 0x0005e20000100a00 */
[----:B-1----:R-:W-:Y:S01]  /*e6eb0*/  IMAD.MOV.U32 R5, RZ, RZ, R164 ;  /* 0x000000ffff057224 */ /* 0x002fe200078e00a4 */
[----:B----4-:R-:W-:Y:S02]  /*e6ec0*/  MOV R4, R165 ;  /* 0x000000a500047202 */ /* 0x010fe40000000f00 */
[----:B------:R-:W-:Y:S01]  /*e6ed0*/  MOV R11, R162 ;  /* 0x000000a2000b7202 */ /* 0x000fe20000000f00 */
[----:B------:R-:W-:Y:S02]  /*e6ee0*/  IMAD.MOV.U32 R10, RZ, RZ, R163 ;  /* 0x000000ffff0a7224 */ /* 0x000fe400078e00a3 */
[----:B------:R1:W-:Y:S01]  /*e6ef0*/  STL.64 [R1+0x18d8], R4 ;  /* 0x0018d80401007387 */ /* 0x0003e20000100a00 */
[----:B--2---:R-:W-:-:S03]  /*e6f00*/  IMAD.MOV.U32 R9, RZ, RZ, R158 ;  /* 0x000000ffff097224 */ /* 0x004fc600078e009e */
[----:B------:R2:W-:Y:S01]  /*e6f10*/  STL.64 [R1+0x2298], R10 ;  /* 0x0022980a01007387 */ /* 0x0005e20000100a00 */
[----:B------:R-:W-:Y:S02]  /*e6f20*/  IMAD.MOV.U32 R8, RZ, RZ, R159 ;  /* 0x000000ffff087224 */ /* 0x000fe400078e009f */
        /* <DEDUP_REMOVED lines=9> */
[----:B--2---:R-:W-:-:S03]  /*e6fc0*/  IMAD.MOV.U32 R5, RZ, RZ, R142 ;  /* 0x000000ffff057224 */ /* 0x004fc600078e008e */
[----:B------:R2:W-:Y:S01]  /*e6fd0*/  STL.64 [R1+0x18b0], R8 ;  /* 0x0018b00801007387 */ /* 0x0005e20000100a00 */
[----:B------:R-:W-:Y:S02]  /*e6fe0*/  MOV R4, R143 ;  /* 0x0000008f00047202 */ /* 0x000fe40000000f00 */
[----:B-1----:R-:W-:Y:S01]  /*e6ff0*/  MOV R11, R138 ;  /* 0x0000008a000b7202 */ /* 0x002fe20000000f00 */
[----:B------:R-:W-:Y:S02]  /*e7000*/  IMAD.MOV.U32 R10, RZ, RZ, R139 ;  /* 0x000000ffff0a7224 */ /* 0x000fe400078e008b */
[----:B------:R1:W-:Y:S01]  /*e7010*/  STL.64 [R1+0x22a0], R4 ;  /* 0x0022a00401007387 */ /* 0x0003e20000100a00 */
[----:B--2---:R-:W-:-:S03]  /*e7020*/  IMAD.MOV.U32 R9, RZ, RZ, R130 ;  /* 0x000000ffff097224 */ /* 0x004fc600078e0082 */
[----:B------:R-:W-:Y:S01]  /*e7030*/  STL.64 [R1+0x22b0], R10 ;  /* 0x0022b00a01007387 */ /* 0x000fe20000100a00 */
[----:B------:R-:W-:Y:S02]  /*e7040*/  IMAD.MOV.U32 R8, RZ, RZ, R131 ;  /* 0x000000ffff087224 */ /* 0x000fe400078e0083 */
[----:B-1----:R-:W-:Y:S02]  /*e7050*/  IMAD.MOV.U32 R5, RZ, RZ, R140 ;  /* 0x000000ffff057224 */ /* 0x002fe400078e008c */
[----:B------:R-:W2:Y:S01]  /*e7060*/  LDL.LU R140, [R1+0x1830] ;  /* 0x00183000018c7983 */ /* 0x000ea20000300800 */
[----:B------:R-:W-:-:S03]  /*e7070*/  MOV R4, R141 ;  /* 0x0000008d00047202 */ /* 0x000fc60000000f00 */
[----:B------:R-:W-:Y:S04]  /*e7080*/  STL.64 [R1+0x22c0], R8 ;  /* 0x0022c00801007387 */ /* 0x000fe80000100a00 */
[----:B------:R-:W3:Y:S04]  /*e7090*/  LDL.LU R141, [R1+0x1850] ;  /* 0x00185000018d7983 */ /* 0x000ee80000300800 */
[----:B------:R1:W-:Y:S02]  /*e70a0*/  STL.64 [R1+0x1888], R4 ;  /* 0x0018880401007387 */ /* 0x0003e40000100a00 */
[----:B-1----:R-:W-:Y:S01]  /*e70b0*/  IMAD.MOV.U32 R4, RZ, RZ, R137 ;  /* 0x000000ffff047224 */ /* 0x002fe200078e0089 */
[----:B------:R-:W-:-:S02]  /*e70c0*/  MOV R5, R136 ;  /* 0x0000008800057202 */ /* 0x000fc40000000f00 */
[----:B------:R-:W4:Y:S04]  /*e70d0*/  LDL.LU R136, [R1+0x1834] ;  /* 0x0018340001887983 */ /* 0x000f280000300800 */
[----:B------:R-:W4:Y:S04]  /*e70e0*/  LDL.LU R137, [R1+0x1854] ;  /* 0x0018540001897983 */ /* 0x000f280000300800 */
[----:B------:R1:W-:Y:S02]  /*e70f0*/  STL.64 [R1+0x22b8], R4 ;  /* 0x0022b80401007387 */ /* 0x0003e40000100a00 */
[----:B-1----:R-:W-:-:S02]  /*e7100*/  IMAD.MOV.U32 R4, RZ, RZ, R129 ;  /* 0x000000ffff047224 */ /* 0x002fc400078e0081 */
[----:B------:R-:W-:Y:S02]  /*e7110*/  IMAD.MOV.U32 R5, RZ, RZ, R128 ;  /* 0x000000ffff057224 */ /* 0x000fe400078e0080 */
[----:B------:R-:W4:Y:S04]  /*e7120*/  LDL.LU R128, [R1+0x181c] ;  /* 0x00181c0001807983 */ /* 0x000f280000300800 */
[----:B------:R-:W4:Y:S04]  /*e7130*/  LDL.LU R129, [R1+0x1838] ;  /* 0x0018380001817983 */ /* 0x000f280000300800 */
[----:B------:R1:W-:Y:S02]  /*e7140*/  STL.64 [R1+0x1890], R4 ;  /* 0x0018900401007387 */ /* 0x0003e40000100a00 */
[----:B-1----:R-:W-:Y:S01]  /*e7150*/  MOV R4, R127 ;  /* 0x0000007f00047202 */ /* 0x002fe20000000f00 */
[----:B------:R-:W-:-:S02]  /*e7160*/  IMAD.MOV.U32 R5, RZ, RZ, R126 ;  /* 0x000000ffff057224 */ /* 0x000fc400078e007e */
[----:B------:R-:W4:Y:S04]  /*e7170*/  LDL.LU R126, [R1+0x1820] ;  /* 0x00182000017e7983 */ /* 0x000f280000300800 */
[----:B------:R-:W4:Y:S04]  /*e7180*/  LDL.LU R127, [R1+0x183c] ;  /* 0x00183c00017f7983 */ /* 0x000f280000300800 */
[----:B------:R1:W-:Y:S02]  /*e7190*/  STL.64 [R1+0x22d0], R4 ;  /* 0x0022d00401007387 */ /* 0x0003e40000100a00 */
[----:B-1----:R-:W-:Y:S01]  /*e71a0*/  MOV R5, R122 ;  /* 0x0000007a00057202 */ /* 0x002fe20000000f00 */
[----:B------:R-:W-:Y:S01]  /*e71b0*/  IMAD.MOV.U32 R4, RZ, RZ, R123 ;  /* 0x000000ffff047224 */ /* 0x000fe200078e007b */
[----:B------:R-:W4:Y:S04]  /*e71c0*/  LDL.LU R122, [R1+0x1824] ;  /* 0x00182400017a7983 */ /* 0x000f280000300800 */
[----:B------:R-:W4:Y:S01]  /*e71d0*/  LDL.LU R123, [R1+0x1840] ;  /* 0x00184000017b7983 */ /* 0x000f220000300800 */
[----:B------:R-:W-:-:S02]  /*e71e0*/  IMAD.MOV.U32 R10, RZ, RZ, R161 ;  /* 0x000000ffff0a7224 */ /* 0x000fc400078e00a1 */
[----:B------:R-:W-:Y:S01]  /*e71f0*/  IMAD.MOV.U32 R11, RZ, RZ, R160 ;  /* 0x000000ffff0b7224 */ /* 0x000fe200078e00a0 */
[----:B------:R-:W-:Y:S01]  /*e7200*/  MOV R8, R157 ;  /* 0x0000009d00087202 */ /* 0x000fe20000000f00 */
[----:B------:R-:W-:Y:S01]  /*e7210*/  IMAD.MOV.U32 R9, RZ, RZ, R156 ;  /* 0x000000ffff097224 */ /* 0x000fe200078e009c */
[----:B------:R1:W-:Y:S04]  /*e7220*/  STL.64 [R1+0x1870], R4 ;  /* 0x0018700401007387 */ /* 0x0003e80000100a00 */
[----:B------:R1:W-:Y:S04]  /*e7230*/  STL.64 [R1+0x22c8], R10 ;  /* 0x0022c80a01007387 */ /* 0x0003e80000100a00 */
[----:B------:R1:W-:Y:S02]  /*e7240*/  STL.64 [R1+0x22d8], R8 ;  /* 0x0022d80801007387 */ /* 0x0003e40000100a00 */
[----:B-1----:R-:W-:Y:S01]  /*e7250*/  IMAD.MOV.U32 R4, RZ, RZ, R153 ;  /* 0x000000ffff047224 */ /* 0x002fe200078e0099 */
[----:B------:R-:W-:Y:S01]  /*e7260*/  MOV R5, R152 ;  /* 0x0000009800057202 */ /* 0x000fe20000000f00 */
[----:B------:R-:W-:-:S02]  /*e7270*/  IMAD.MOV.U32 R10, RZ, RZ, R149 ;  /* 0x000000ffff0a7224 */ /* 0x000fc400078e0095 */
[----:B------:R-:W-:Y:S02]  /*e7280*/  IMAD.MOV.U32 R11, RZ, RZ, R148 ;  /* 0x000000ffff0b7224 */ /* 0x000fe400078e0094 */
[----:B------:R1:W-:Y:S01]  /*e7290*/  STL.64 [R1+0x22e0], R4 ;  /* 0x0022e00401007387 */ /* 0x0003e20000100a00 */
[----:B------:R-:W-:Y:S01]  /*e72a0*/  MOV R8, R145 ;  /* 0x0000009100087202 */ /* 0x000fe20000000f00 */
[----:B------:R-:W-:Y:S02]  /*e72b0*/  IMAD.MOV.U32 R9, RZ, RZ, R144 ;  /* 0x000000ffff097224 */ /* 0x000fe400078e0090 */
[----:B------:R-:W-:Y:S04]  /*e72c0*/  STL.64 [R1+0x1858], R10 ;  /* 0x0018580a01007387 */ /* 0x000fe80000100a00 */
[----:B------:R-:W4:Y:S01]  /*e72d0*/  LDL.LU R146, [R1+0x1808] ;  /* 0x0018080001927983 */ /* 0x000f220000300800 */
[----:B-1----:R-:W-:Y:S01]  /*e72e0*/  IMAD.MOV.U32 R4, RZ, RZ, R119 ;  /* 0x000000ffff047224 */ /* 0x002fe200078e0077 */
[----:B------:R-:W-:-:S02]  /*e72f0*/  MOV R5, R118 ;  /* 0x0000007600057202 */ /* 0x000fc40000000f00 */
[----:B------:R-:W-:Y:S04]  /*e7300*/  STL.64 [R1+0x22f0], R8 ;  /* 0x0022f00801007387 */ /* 0x000fe80000100a00 */
[----:B------:R-:W4:Y:S04]  /*e7310*/  LDL.LU R147, [R1+0x1828] ;  /* 0x0018280001937983 */ /* 0x000f280000300800 */
        /* <DEDUP_REMOVED lines=13> */
[----:B--2---:R-:W-:-:S02]  /*e73f0*/  IMAD.MOV.U32 R5, RZ, RZ, R140 ;  /* 0x000000ffff057224 */ /* 0x004fc400078e008c */
[----:B---3--:R-:W-:-:S05]  /*e7400*/  IMAD.MOV.U32 R4, RZ, RZ, R141 ;  /* 0x000000ffff047224 */ /* 0x008fca00078e008d */
[----:B------:R4:W-:Y:S04]  /*e7410*/  STL.64 [R1+0x22f8], R4 ;  /* 0x0022f80401007387 */ /* 0x0009e80000100a00 */
[----:B------:R-:W2:Y:S04]  /*e7420*/  LDL.LU R144, [R1+0x17cc] ;  /* 0x0017cc0001907983 */ /* 0x000ea80000300800 */
[----:B------:R-:W3:Y:S01]  /*e7430*/  LDL.LU R145, [R1+0x17e8] ;  /* 0x0017e80001917983 */ /* 0x000ee20000300800 */
[----:B----4-:R-:W-:Y:S01]  /*e7440*/  IMAD.MOV.U32 R5, RZ, RZ, R136 ;  /* 0x000000ffff057224 */ /* 0x010fe200078e0088 */
[----:B------:R-:W-:-:S05]  /*e7450*/  MOV R4, R137 ;  /* 0x0000008900047202 */ /* 0x000fca0000000f00 */
[----:B------:R1:W-:Y:S04]  /*e7460*/  STL.64 [R1+0x1830], R4 ;  /* 0x0018300401007387 */ /* 0x0003e80000100a00 */
[----:B------:R-:W4:Y:S04]  /*e7470*/  LDL.LU R140, [R1+0x17d0] ;  /* 0x0017d000018c7983 */ /* 0x000f280000300800 */
[----:B------:R-:W4:Y:S01]  /*e7480*/  LDL.LU R141, [R1+0x17ec] ;  /* 0x0017ec00018d7983 */ /* 0x000f220000300800 */
[----:B-1----:R-:W-:Y:S01]  /*e7490*/  MOV R5, R128 ;  /* 0x0000008000057202 */ /* 0x002fe20000000f00 */
[----:B------:R-:W-:-:S05]  /*e74a0*/  IMAD.MOV.U32 R4, RZ, RZ, R129 ;  /* 0x000000ffff047224 */ /* 0x000fca00078e0081 */
        /* <DEDUP_REMOVED lines=8> */
[----:B-1----:R-:W-:Y:S01]  /*e7530*/  IMAD.MOV.U32 R5, RZ, RZ, R122 ;  /* 0x000000ffff057224 */ /* 0x002fe200078e007a */
[----:B------:R-:W-:-:S05]  /*e7540*/  MOV R4, R123 ;  /* 0x0000007b00047202 */ /* 0x000fca0000000f00 */
        /* <DEDUP_REMOVED lines=10> */
[----:B------:R-:W-:-:S05]  /*e75f0*/  IMAD.MOV.U32 R10, RZ, RZ, R147 ;  /* 0x000000ffff0a7224 */ /* 0x000fca00078e0093 */
[----:B------:R1:W-:Y:S01]  /*e7600*/  STL.64 [R1+0x2318], R10 ;  /* 0x0023180a01007387 */ /* 0x0003e20000100a00 */
[----:B------:R-:W-:Y:S02]  /*e7610*/  IMAD.MOV.U32 R9, RZ, RZ, R142 ;  /* 0x000000ffff097224 */ /* 0x000fe400078e008e */
[----:B------:R-:W-:Y:S02]  /*e7620*/  IMAD.MOV.U32 R8, RZ, RZ, R143 ;  /* 0x000000ffff087224 */ /* 0x000fe400078e008f */
[----:B-1----:R-:W-:Y:S02]  /*e7630*/  IMAD.MOV.U32 R5, RZ, RZ, R118 ;  /* 0x000000ffff057224 */ /* 0x002fe400078e0076 */
[----:B------:R-:W4:Y:S01]  /*e7640*/  LDL.LU R118, [R1+0x17a8] ;  /* 0x0017a80001767983 */ /* 0x000f220000300800 */
[----:B------:R-:W-:-:S03]  /*e7650*/  MOV R4, R119 ;  /* 0x0000007700047202 */ /* 0x000fc60000000f00 */
[----:B------:R1:W-:Y:S04]  /*e7660*/  STL.64 [R1+0x1808], R8 ;  /* 0x0018080801007387 */ /* 0x0003e80000100a00 */
[----:B------:R-:W4:Y:S01]  /*e7670*/  LDL.LU R119, [R1+0x17ac] ;  /* 0x0017ac0001777983 */ /* 0x000f220000300800 */
[----:B------:R-:W-:Y:S01]  /*e7680*/  MOV R11, R138 ;  /* 0x0000008a000b7202 */ /* 0x000fe20000000f00 */
[----:B------:R-:W-:Y:S02]  /*e7690*/  IMAD.MOV.U32 R10, RZ, RZ, R139 ;  /* 0x000000ffff0a7224 */ /* 0x000fe400078e008b */
[----:B------:R1:W-:Y:S02]  /*e76a0*/  STL.64 [R1+0x2310], R4 ;  /* 0x0023100401007387 */ /* 0x0003e40000100a00 */
[----:B-1----:R-:W-:-:S02]  /*e76b0*/  IMAD.MOV.U32 R9, RZ, RZ, R130 ;  /* 0x000000ffff097224 */ /* 0x002fc400078e0082 */
[----:B------:R-:W-:Y:S01]  /*e76c0*/  IMAD.MOV.U32 R8, RZ, RZ, R131 ;  /* 0x000000ffff087224 */ /* 0x000fe200078e0083 */
[----:B------:R-:W-:Y:S01]  /*e76d0*/  STL.64 [R1+0x2328], R10 ;  /* 0x0023280a01007387 */ /* 0x000fe20000100a00 */
[----:B------:R-:W-:Y:S01]  /*e76e0*/  IMAD.MOV.U32 R5, RZ, RZ, R152 ;  /* 0x000000ffff057224 */ /* 0x000fe200078e0098 */
[----:B------:R-:W-:Y:S02]  /*e76f0*/  MOV R4, R153 ;  /* 0x0000009900047202 */ /* 0x000fe40000000f00 */
[----:B------:R-:W4:Y:S04]  /*e7700*/  LDL.LU R152, [R1+0x178c] ;  /* 0x00178c0001987983 */ /* 0x000f280000300800 */
[----:B------:R-:W-:Y:S04]  /*e7710*/  STL.64 [R1+0x2320], R8 ;  /* 0x0023200801007387 */ /* 0x000fe80000100a00 */
[----:B------:R-:W4:Y:S04]  /*e7720*/  LDL.LU R153, [R1+0x17b0] ;  /* 0x0017b00001997983 */ /* 0x000f280000300800 */
[----:B------:R1:W-:Y:S02]  /*e7730*/  STL.64 [R1+0x2340], R4 ;  /* 0x0023400401007387 */ /* 0x0003e40000100a00 */
[----:B-1----:R-:W-:Y:S01]  /*e7740*/  IMAD.MOV.U32 R4, RZ, RZ, R149 ;  /* 0x000000ffff047224 */ /* 0x002fe200078e0095 */
[----:B------:R-:W-:-:S02]  /*e7750*/  MOV R5, R148 ;  /* 0x0000009400057202 */ /* 0x000fc40000000f00 */
        /* <DEDUP_REMOVED lines=8> */
[----:B----4-:R-:W-:Y:S02]  /*e77e0*/  IMAD.MOV.U32 R5, RZ, RZ, R140 ;  /* 0x000000ffff057224 */ /* 0x010fe400078e008c */
[----:B------:R-:W4:Y:S01]  /*e77f0*/  LDL.LU R140, [R1+0x1778] ;  /* 0x00177800018c7983 */ /* 0x000f220000300800 */
[----:B------:R-:W-:-:S03]  /*e7800*/  MOV R4, R141 ;  /* 0x0000008d00047202 */ /* 0x000fc60000000f00 */
[----:B------:R-:W4:Y:S04]  /*e7810*/  LDL.LU R141, [R1+0x179c] ;  /* 0x00179c00018d7983 */ /* 0x000f280000300800 */
[----:B------:R1:W-:Y:S02]  /*e7820*/  STL.64 [R1+0x2330], R4 ;  /* 0x0023300401007387 */ /* 0x0003e40000100a00 */
[----:B-1----:R-:W-:Y:S02]  /*e7830*/  MOV R5, R136 ;  /* 0x0000008800057202 */ /* 0x002fe40000000f00 */
[----:B------:R-:W4:Y:S01]  /*e7840*/  LDL.LU R136, [R1+0x1760] ;  /* 0x0017600001887983 */ /* 0x000f220000300800 */
[----:B------:R-:W-:-:S03]  /*e7850*/  IMAD.MOV.U32 R4, RZ, RZ, R137 ;  /* 0x000000ffff047224 */ /* 0x000fc600078e0089 */
[----:B------:R-:W4:Y:S04]  /*e7860*/  LDL.LU R137, [R1+0x177c] ;  /* 0x00177c0001897983 */ /* 0x000f280000300800 */
[----:B------:R1:W-:Y:S02]  /*e7870*/  STL.64 [R1+0x17d0], R4 ;  /* 0x0017d00401007387 */ /* 0x0003e40000100a00 */
[----:B-1----:R-:W-:Y:S02]  /*e7880*/  IMAD.MOV.U32 R5, RZ, RZ, R128 ;  /* 0x000000ffff057224 */ /* 0x002fe400078e0080 */
[----:B------:R-:W4:Y:S01]  /*e7890*/  LDL.LU R128, [R1+0x1764] ;  /* 0x0017640001807983 */ /* 0x000f220000300800 */
[----:B------:R-:W-:-:S03]  /*e78a0*/  IMAD.MOV.U32 R4, RZ, RZ, R129 ;  /* 0x000000ffff047224 */ /* 0x000fc600078e0081 */
[----:B------:R-:W4:Y:S04]  /*e78b0*/  LDL.LU R129, [R1+0x1784] ;  /* 0x0017840001817983 */ /* 0x000f280000300800 */
[----:B------:R-:W-:Y:S01]  /*e78c0*/  STL.64 [R1+0x23c0], R4 ;  /* 0x0023c00401007387 */ /* 0x000fe20000100a00 */
[----:B------:R-:W-:-:S03]  /*e78d0*/  IMAD.MOV.U32 R9, RZ, RZ, R126 ;  /* 0x000000ffff097224 */ /* 0x000fc600078e007e */
[----:B------:R-:W4:Y:S01]  /*e78e0*/  LDL.LU R126, [R1+0x1768] ;  /* 0x00176800017e7983 */ /* 0x000f220000300800 */
[----:B------:R-:W-:-:S03]  /*e78f0*/  MOV R8, R127 ;  /* 0x0000007f00087202 */ /* 0x000fc60000000f00 */
[----:B------:R-:W4:Y:S01]  /*e7900*/  LDL.LU R127, [R1+0x1788] ;  /* 0x00178800017f7983 */ /* 0x000f220000300800 */
[----:B------:R-:W-:-:S03]  /*e7910*/  IMAD.MOV.U32 R229, RZ, RZ, R122 ;  /* 0x000000ffffe57224 */ /* 0x000fc600078e007a */
[----:B------:R-:W4:Y:S01]  /*e7920*/  LDL.LU R122, [R1+0x176c] ;  /* 0x00176c00017a7983 */ /* 0x000f220000300800 */
[----:B------:R-:W-:-:S03]  /*e7930*/  MOV R228, R123 ;  /* 0x0000007b00e47202 */ /* 0x000fc60000000f00 */
[----:B------:R-:W4:Y:S04]  /*e7940*/  LDL.LU R123, [R1+0x1770] ;  /* 0x00177000017b7983 */ /* 0x000f280000300800 */
[----:B------:R-:W-:Y:S04]  /*e7950*/  STL.64 [R1+0x23b8], R8 ;  /* 0x0023b80801007387 */ /* 0x000fe80000100a00 */
[----:B------:R1:W-:Y:S01]  /*e7960*/  STL.64 [R1+0x7760], R8 ;  /* 0x0077600801007387 */ /* 0x0003e20000100a00 */
[----:B------:R-:W-:-:S03]  /*e7970*/  MOV R227, R118 ;  /* 0x0000007600e37202 */ /* 0x000fc60000000f00 */
[----:B------:R-:W4:Y:S01]  /*e7980*/  LDL.LU R118, [R1+0x1740] ;  /* 0x0017400001767983 */ /* 0x000f220000300800 */
[----:B------:R-:W-:-:S03]  /*e7990*/  IMAD.MOV.U32 R226, RZ, RZ, R119 ;  /* 0x000000ffffe27224 */ /* 0x000fc600078e0077 */
[----:B------:R-:W4:Y:S01]  /*e79a0*/  LDL.LU R119, [R1+0x1744] ;  /* 0x0017440001777983 */ /* 0x000f220000300800 */
[----:B------:R-:W-:Y:S01]  /*e79b0*/  IMAD.MOV.U32 R14, RZ, RZ, R161 ;  /* 0x000000ffff0e7224 */ /* 0x000fe200078e00a1 */
[----:B------:R-:W-:Y:S01]  /*e79c0*/  MOV R15, R160 ;  /* 0x000000a0000f7202 */ /* 0x000fe20000000f00 */
[----:B------:R-:W-:Y:S02]  /*e79d0*/  IMAD.MOV.U32 R230, RZ, RZ, R157 ;  /* 0x000000ffffe67224 */ /* 0x000fe400078e009d */
[----:B------:R-:W-:Y:S02]  /*e79e0*/  IMAD.MOV.U32 R231, RZ, RZ, R156 ;  /* 0x000000ffffe77224 */ /* 0x000fe400078e009c */
[----:B------:R-:W-:Y:S04]  /*e79f0*/  STL.64 [R1+0x17b8], R14 ;  /* 0x0017b80e01007387 */ /* 0x000fe80000100a00 */
[----:B------:R-:W-:Y:S04]  /*e7a00*/  STL.64 [R1+0x7768], R14 ;  /* 0x0077680e01007387 */ /* 0x000fe80000100a00 */
[----:B------:R-:W-:Y:S01]  /*e7a10*/  STL.64 [R1+0x23b0], R230 ;  /* 0x0023b0e601007387 */ /* 0x000fe20000100a00 */
[----:B------:R-:W-:-:S03]  /*e7a20*/  IMAD.MOV.U32 R211, RZ, RZ, R152 ;  /* 0x000000ffffd37224 */ /* 0x000fc600078e0098 */
[----:B------:R-:W-:Y:S04]  /*e7a30*/  STL.64 [R1+0x7770], R230 ;  /* 0x007770e601007387 */ /* 0x000fe80000100a00 */
[----:B------:R-:W-:Y:S01]  /*e7a40*/  STL.64 [R1+0x17a0], R228 ;  /* 0x0017a0e401007387 */ /* 0x000fe20000100a00 */
[----:B------:R-:W-:-:S03]  /*e7a50*/  IMAD.MOV.U32 R210, RZ, RZ, R153 ;  /* 0x000000ffffd27224 */ /* 0x000fc600078e0099 */
[----:B------:R1:W-:Y:S04]  /*e7a60*/  STL.64 [R1+0x7778], R228 ;  /* 0x007778e401007387 */ /* 0x0003e80000100a00 */
[----:B------:R-:W-:Y:S04]  /*e7a70*/  STL.64 [R1+0x23a8], R226 ;  /* 0x0023a8e201007387 */ /* 0x000fe80000100a00 */
[----:B------:R-:W-:Y:S04]  /*e7a80*/  STL.64 [R1+0x7780], R226 ;  /* 0x007780e201007387 */ /* 0x000fe80000100a00 */
[----:B------:R-:W-:Y:S01]  /*e7a90*/  STL.64 [R1+0x23a0], R210 ;  /* 0x0023a0d201007387 */ /* 0x000fe20000100a00 */
[----:B------:R-:W-:Y:S01]  /*e7aa0*/  IMAD.MOV.U32 R209, RZ, RZ, R148 ;  /* 0x000000ffffd17224 */ /* 0x000fe200078e0094 */
[----:B------:R-:W-:-:S02]  /*e7ab0*/  MOV R208, R149 ;  /* 0x0000009500d07202 */ /* 0x000fc40000000f00 */
[----:B------:R-:W-:Y:S04]  /*e7ac0*/  STL.64 [R1+0x7788], R210 ;  /* 0x007788d201007387 */ /* 0x000fe80000100a00 */
[----:B------:R-:W-:Y:S04]  /*e7ad0*/  STL.64 [R1+0x2398], R208 ;  /* 0x002398d001007387 */ /* 0x000fe80000100a00 */
[----:B------:R-:W-:Y:S01]  /*e7ae0*/  STL.64 [R1+0x7790], R208 ;  /* 0x007790d001007387 */ /* 0x000fe20000100a00 */
[----:B--2---:R-:W-:Y:S01]  /*e7af0*/  MOV R207, R144 ;  /* 0x0000009000cf7202 */ /* 0x004fe20000000f00 */
[----:B---3--:R-:W-:-:S05]  /*e7b00*/  IMAD.MOV.U32 R206, RZ, RZ, R145 ;  /* 0x000000ffffce7224 */ /* 0x008fca00078e0091 */
[----:B------:R-:W-:Y:S04]  /*e7b10*/  STL.64 [R1+0x2390], R206 ;  /* 0x002390ce01007387 */ /* 0x000fe80000100a00 */
[----:B------:R-:W-:Y:S04]  /*e7b20*/  STL.64 [R1+0x7798], R206 ;  /* 0x007798ce01007387 */ /* 0x000fe80000100a00 */
[----:B------:R-:W2:Y:S04]  /*e7b30*/  LDL.LU R138, [R1+0x1748] ;  /* 0x00174800018a7983 */ /* 0x000ea80000300800 */
[----:B------:R-:W3:Y:S01]  /*e7b40*/  LDL.LU R139, [R1+0x174c] ;  /* 0x00174c00018b7983 */ /* 0x000ee20000300800 */
[----:B----4-:R-:W-:-:S02]  /*e7b50*/  IMAD.MOV.U32 R205, RZ, RZ, R140 ;  /* 0x000000ffffcd7224 */ /* 0x010fc400078e008c */
[----:B------:R-:W-:-:S05]  /*e7b60*/  IMAD.MOV.U32 R204, RZ, RZ, R141 ;  /* 0x000000ffffcc7224 */ /* 0x000fca00078e008d */
[----:B------:R-:W-:Y:S04]  /*e7b70*/  STL.64 [R1+0x2388], R204 ;  /* 0x002388cc01007387 */ /* 0x000fe80000100a00 */
[----:B------:R-:W-:Y:S01]  /*e7b80*/  STL.64 [R1+0x77a0], R204 ;  /* 0x0077a0cc01007387 */ /* 0x000fe20000100a00 */
[----:B------:R-:W-:Y:S01]  /*e7b90*/  IMAD.MOV.U32 R71, RZ, RZ, R136 ;  /* 0x000000ffff477224 */ /* 0x000fe200078e0088 */
[----:B------:R-:W-:Y:S02]  /*e7ba0*/  MOV R70, R137 ;  /* 0x0000008900467202 */ /* 0x000fe40000000f00 */
[----:B------:R-:W-:Y:S01]  /*e7bb0*/  MOV R69, R128 ;  /* 0x0000008000457202 */ /* 0x000fe20000000f00 */
[----:B------:R-:W-:Y:S02]  /*e7bc0*/  IMAD.MOV.U32 R68, RZ, RZ, R129 ;  /* 0x000000ffff447224 */ /* 0x000fe400078e0081 */
[----:B------:R-:W-:-:S02]  /*e7bd0*/  IMAD.MOV.U32 R53, RZ, RZ, R122 ;  /* 0x000000ffff357224 */ /* 0x000fc400078e007a */
[----:B------:R-:W4:Y:S01]  /*e7be0*/  LDL.LU R122, [R1+0x1750] ;  /* 0x00175000017a7983 */ /* 0x000f220000300800 */
[----:B------:R-:W-:-:S03]  /*e7bf0*/  MOV R52, R123 ;  /* 0x0000007b00347202 */ /* 0x000fc60000000f00 */
        /* <DEDUP_REMOVED lines=32> */
[----:B------:R-:W-:Y:S01]  /*e7e00*/  STL.64 [R1+0x77b8], R54 ;  /* 0x0077b83601007387 */ /* 0x000fe20000100a00 */
[----:B--2---:R-:W-:-:S02]  /*e7e10*/  IMAD.MOV.U32 R49, RZ, RZ, R138 ;  /* 0x000000ffff317224 */ /* 0x004fc400078e008a */
[----:B---3--:R-:W-:Y:S02]  /*e7e20*/  IMAD.MOV.U32 R48, RZ, RZ, R139 ;  /* 0x000000ffff307224 */ /* 0x008fe400078e008b */
[----:B----4-:R-:W-:Y:S02]  /*e7e30*/  IMAD.MOV.U32 R47, RZ, RZ, R122 ;  /* 0x000000ffff2f7224 */ /* 0x010fe400078e007a */
[----:B------:R-:W2:Y:S01]  /*e7e40*/  LDL.LU R122, [R1+0x16f0] ;  /* 0x0016f000017a7983 */ /* 0x000ea20000300800 */
[----:B------:R-:W-:-:S03]  /*e7e50*/  MOV R46, R123 ;  /* 0x0000007b002e7202 */ /* 0x000fc60000000f00 */
[----:B------:R-:W3:Y:S04]  /*e7e60*/  LDL.LU R123, [R1+0x16f4] ;  /* 0x0016f400017b7983 */ /* 0x000ee80000300800 */
[----:B------:R-:W-:Y:S04]  /*e7e70*/  STL.64 [R1+0x2368], R52 ;  /* 0x0023683401007387 */ /* 0x000fe80000100a00 */
[----:B------:R-:W-:Y:S01]  /*e7e80*/  STL.64 [R1+0x77c0], R52 ;  /* 0x0077c03401007387 */ /* 0x000fe20000100a00 */
[----:B------:R-:W-:-:S03]  /*e7e90*/  MOV R45, R130 ;  /* 0x00000082002d7202 */ /* 0x000fc60000000f00 */
[----:B------:R-:W-:Y:S01]  /*e7ea0*/  STL.64 [R1+0x2360], R50 ;  /* 0x0023603201007387 */ /* 0x000fe20000100a00 */
[----:B------:R-:W-:-:S03]  /*e7eb0*/  IMAD.MOV.U32 R44, RZ, RZ, R131 ;  /* 0x000000ffff2c7224 */ /* 0x000fc600078e0083 */
        /* <DEDUP_REMOVED lines=8> */
[----:B------:R-:W-:-:S03]  /*e7f40*/  MOV R249, R152 ;  /* 0x0000009800f97202 */ /* 0x000fc60000000f00 */
[----:B------:R4:W-:Y:S01]  /*e7f50*/  STL.64 [R1+0x23e0], R42 ;  /* 0x0023e02a01007387 */ /* 0x0009e20000100a00 */
[----:B------:R-:W-:-:S03]  /*e7f60*/  IMAD.MOV.U32 R248, RZ, RZ, R153 ;  /* 0x000000fffff87224 */ /* 0x000fc600078e0099 */
[----:B------:R-:W-:Y:S01]  /*e7f70*/  STL.64 [R1+0x23d8], R250 ;  /* 0x0023d8fa01007387 */ /* 0x000fe20000100a00 */
[----:B------:R-:W-:Y:S02]  /*e7f80*/  IMAD.MOV.U32 R247, RZ, RZ, R148 ;  /* 0x000000fffff77224 */ /* 0x000fe400078e0094 */
[----:B------:R-:W-:Y:S01]  /*e7f90*/  IMAD.MOV.U32 R246, RZ, RZ, R149 ;  /* 0x000000fffff67224 */ /* 0x000fe200078e0095 */
[----:B------:R-:W-:Y:S01]  /*e7fa0*/  STL.64 [R1+0x23d0], R248 ;  /* 0x0023d0f801007387 */ /* 0x000fe20000100a00 */
[----:B------:R-:W-:Y:S01]  /*e7fb0*/  IMAD.MOV.U32 R245, RZ, RZ, R144 ;  /* 0x000000fffff57224 */ /* 0x000fe200078e0090 */
[----:B------:R-:W-:Y:S02]  /*e7fc0*/  MOV R244, R145 ;  /* 0x0000009100f47202 */ /* 0x000fe40000000f00 */
[----:B------:R-:W-:Y:S01]  /*e7fd0*/  STL.64 [R1+0x23c8], R246 ;  /* 0x0023c8f601007387 */ /* 0x000fe20000100a00 */
[----:B------:R-:W-:Y:S01]  /*e7fe0*/  MOV R243, R140 ;  /* 0x0000008c00f37202 */ /* 0x000fe20000000f00 */
[----:B------:R-:W-:-:S02]  /*e7ff0*/  IMAD.MOV.U32 R242, RZ, RZ, R141 ;  /* 0x000000fffff27224 */ /* 0x000fc400078e008d */
[----:B------:R-:W-:Y:S04]  /*e8000*/  STL.64 [R1+0x2400], R244 ;  /* 0x002400f401007387 */ /* 0x000fe80000100a00 */
[----:B------:R-:W-:Y:S04]  /*e8010*/  STL.64 [R1+0x23f8], R242 ;  /* 0x0023f8f201007387 */ /* 0x000fe80000100a00 */
        /* <DEDUP_REMOVED lines=8> */
[----:B------:R-:W-:Y:S02]  /*e80a0*/  IMAD.MOV.U32 R240, RZ, RZ, R137 ;  /* 0x000000fffff07224 */ /* 0x000fe400078e0089 */
[----:B------:R-:W-:-:S05]  /*e80b0*/  IMAD.MOV.U32 R241, RZ, RZ, R136 ;  /* 0x000000fffff17224 */ /* 0x000fca00078e0088 */
        /* <DEDUP_REMOVED lines=18> */
[----:B------:R-:W-:-:S02]  /*e81e0*/  MOV R238, R129 ;  /* 0x0000008100ee7202 */ /* 0x000fc40000000f00 */
[----:B------:R-:W4:Y:S01]  /*e81f0*/  LDL.LU R136, [R1+0xf10] ;  /* 0x000f100001887983 */ /* 0x000f220000300800 */
[----:B------:R-:W-:-:S03]  /*e8200*/  MOV R237, R126 ;  /* 0x0000007e00ed7202 */ /* 0x000fc60000000f00 */
[----:B------:R-:W4:Y:S01]  /*e8210*/  LDL.LU R137, [R1+0xf14] ;  /* 0x000f140001897983 */ /* 0x000f220000300800 */
[----:B------:R-:W-:-:S03]  /*e8220*/  IMAD.MOV.U32 R236, RZ, RZ, R127 ;  /* 0x000000ffffec7224 */ /* 0x000fc600078e007f */
        /* <DEDUP_REMOVED lines=8> */
[----:B------:R-:W-:Y:S04]  /*e82b0*/  STL.64 [R1+0x23e8], R238 ;  /* 0x0023e8ee01007387 */ /* 0x000fe80000100a00 */
[----:B------:R-:W-:Y:S04]  /*e82c0*/  STL.64 [R1+0x2420], R236 ;  /* 0x002420ec01007387 */ /* 0x000fe80000100a00 */
[----:B------:R-:W-:Y:S01]  /*e82d0*/  STL.64 [R1+0x2418], R234 ;  /* 0x002418ea01007387 */ /* 0x000fe20000100a00 */
[----:B----4-:R-:W-:-:S03]  /*e82e0*/  IMAD.MOV.U32 R221, RZ, RZ, R118 ;  /* 0x000000ffffdd7224 */ /* 0x010fc600078e0076 */
[----:B------:R-:W4:Y:S01]  /*e82f0*/  LDL.LU R118, [R1+0xee0] ;  /* 0x000ee00001767983 */ /* 0x000f220000300800 */
[----:B------:R-:W-:-:S03]  /*e8300*/  MOV R220, R119 ;  /* 0x0000007700dc7202 */ /* 0x000fc60000000f00 */
[----:B------:R-:W4:Y:S01]  /*e8310*/  LDL.LU R119, [R1+0xee4] ;  /* 0x000ee40001777983 */ /* 0x000f220000300800 */
[----:B------:R-:W-:Y:S01]  /*e8320*/  IMAD.MOV.U32 R224, RZ, RZ, R147 ;  /* 0x000000ffffe07224 */ /* 0x000fe200078e0093 */
[----:B------:R-:W-:Y:S01]  /*e8330*/  MOV R225, R146 ;  /* 0x0000009200e17202 */ /* 0x000fe20000000f00 */
[----:B------:R-:W-:Y:S02]  /*e8340*/  IMAD.MOV.U32 R222, RZ, RZ, R143 ;  /* 0x000000ffffde7224 */ /* 0x000fe400078e008f */
[----:B------:R-:W-:Y:S01]  /*e8350*/  IMAD.MOV.U32 R223, RZ, RZ, R142 ;  /* 0x000000ffffdf7224 */ /* 0x000fe200078e008e */
[----:B------:R-:W-:Y:S01]  /*e8360*/  STL.64 [R1+0x2410], R232 ;  /* 0x002410e801007387 */ /* 0x000fe20000100a00 */
[----:B------:R-:W-:-:S03]  /*e8370*/  MOV R219, R138 ;  /* 0x0000008a00db7202 */ /* 0x000fc60000000f00 */
[----:B------:R-:W-:Y:S01]  /*e8380*/  STL.64 [R1+0x2408], R224 ;  /* 0x002408e001007387 */ /* 0x000fe20000100a00 */
[----:B------:R-:W-:-:S03]  /*e8390*/  IMAD.MOV.U32 R218, RZ, RZ, R139 ;  /* 0x000000ffffda7224 */ /* 0x000fc600078e008b */
[----:B------:R-:W-:Y:S01]  /*e83a0*/  STL.64 [R1+0x2438], R222 ;  /* 0x002438de01007387 */ /* 0x000fe20000100a00 */
[----:B------:R-:W-:-:S03]  /*e83b0*/  IMAD.MOV.U32 R217, RZ, RZ, R130 ;  /* 0x000000ffffd97224 */ /* 0x000fc600078e0082 */
[----:B------:R-:W-:Y:S01]  /*e83c0*/  STL.64 [R1+0x2430], R220 ;  /* 0x002430dc01007387 */ /* 0x000fe20000100a00 */
[----:B------:R-:W-:-:S03]  /*e83d0*/  IMAD.MOV.U32 R216, RZ, RZ, R131 ;  /* 0x000000ffffd87224 */ /* 0x000fc600078e0083 */
[----:B------:R-:W-:Y:S01]  /*e83e0*/  STL.64 [R1+0x2428], R218 ;  /* 0x002428da01007387 */ /* 0x000fe20000100a00 */
[----:B------:R-:W-:Y:S01]  /*e83f0*/  IMAD.MOV.U32 R215, RZ, RZ, R160 ;  /* 0x000000ffffd77224 */ /* 0x000fe200078e00a0 */
[----:B------:R-:W-:Y:S02]  /*e8400*/  MOV R214, R161 ;  /* 0x000000a100d67202 */ /* 0x000fe40000000f00 */
[----:B------:R-:W-:Y:S01]  /*e8410*/  STL.64 [R1+0x2458], R216 ;  /* 0x002458d801007387 */ /* 0x000fe20000100a00 */
[----:B------:R-:W-:Y:S01]  /*e8420*/  MOV R213, R156 ;  /* 0x0000009c00d57202 */ /* 0x000fe20000000f00 */
[----:B------:R-:W-:Y:S02]  /*e8430*/  IMAD.MOV.U32 R212, RZ, RZ, R157 ;  /* 0x000000ffffd47224 */ /* 0x000fe400078e009d */
[----:B------:R-:W-:Y:S01]  /*e8440*/  STL.64 [R1+0x2450], R214 ;  /* 0x002450d601007387 */ /* 0x000fe20000100a00 */
[----:B------:R-:W-:Y:S02]  /*e8450*/  IMAD.MOV.U32 R203, RZ, RZ, R152 ;  /* 0x000000ffffcb7224 */ /* 0x000fe400078e0098 */
[----:B------:R-:W-:Y:S01]  /*e8460*/  IMAD.MOV.U32 R202, RZ, RZ, R153 ;  /* 0x000000ffffca7224 */ /* 0x000fe200078e0099 */
[----:B------:R-:W-:Y:S01]  /*e8470*/  STL.64 [R1+0x2448], R212 ;  /* 0x002448d401007387 */ /* 0x000fe20000100a00 */
[----:B------:R-:W-:Y:S01]  /*e8480*/  IMAD.MOV.U32 R201, RZ, RZ, R148 ;  /* 0x000000ffffc97224 */ /* 0x000fe200078e0094 */
[----:B------:R-:W-:-:S02]  /*e8490*/  MOV R200, R149 ;  /* 0x0000009500c87202 */ /* 0x000fc40000000f00 */
[----:B------:R-:W-:Y:S01]  /*e84a0*/  STL.64 [R1+0x2440], R202 ;  /* 0x002440ca01007387 */ /* 0x000fe20000100a00 */
[----:B------:R-:W-:Y:S01]  /*e84b0*/  MOV R199, R144 ;  /* 0x0000009000c77202 */ /* 0x000fe20000000f00 */
[----:B------:R-:W-:Y:S02]  /*e84c0*/  IMAD.MOV.U32 R198, RZ, RZ, R145 ;  /* 0x000000ffffc67224 */ /* 0x000fe400078e0091 */
[----:B------:R-:W-:Y:S01]  /*e84d0*/  STL.64 [R1+0x2478], R200 ;  /* 0x002478c801007387 */ /* 0x000fe20000100a00 */
[----:B------:R-:W-:Y:S02]  /*e84e0*/  IMAD.MOV.U32 R197, RZ, RZ, R140 ;  /* 0x000000ffffc57224 */ /* 0x000fe400078e008c */
[----:B------:R-:W-:Y:S01]  /*e84f0*/  IMAD.MOV.U32 R196, RZ, RZ, R141 ;  /* 0x000000ffffc47224 */ /* 0x000fe200078e008d */
[----:B------:R-:W-:Y:S04]  /*e8500*/  STL.64 [R1+0x2470], R198 ;  /* 0x002470c601007387 */ /* 0x000fe80000100a00 */
[----:B------:R-:W-:Y:S01]  /*e8510*/  STL.64 [R1+0x2468], R196 ;  /* 0x002468c401007387 */ /* 0x000fe20000100a00 */
[----:B------:R-:W-:Y:S01]  /*e8520*/  IMAD.MOV.U32 R195, RZ, RZ, R136 ;  /* 0x000000ffffc37224 */ /* 0x000fe200078e0088 */
[----:B------:R-:W-:-:S02]  /*e8530*/  MOV R194, R137 ;  /* 0x0000008900c27202 */ /* 0x000fc40000000f00 */
        /* <DEDUP_REMOVED lines=9> */
[----:B------:R-:W2:Y:S01]  /*e85d0*/  LDL.LU R122, [R1+0xeb8] ;  /* 0x000eb800017a7983 */ /* 0x000ea20000300800 */
[----:B---3--:R-:W-:-:S03]  /*e85e0*/  MOV R188, R123 ;  /* 0x0000007b00bc7202 */ /* 0x008fc60000000f00 */
        /* <DEDUP_REMOVED lines=23> */
[----:B----4-:R-:W-:-:S03]  /*e8760*/  MOV R187, R118 ;  /* 0x0000007600bb7202 */ /* 0x010fc60000000f00 */
[----:B------:R-:W4:Y:S01]  /*e8770*/  LDL.LU R127, [R1+0xe54] ;  /* 0x000e5400017f7983 */ /* 0x000f220000300800 */
[----:B------:R-:W-:-:S03]  /*e8780*/  IMAD.MOV.U32 R186, RZ, RZ, R119 ;  /* 0x000000ffffba7224 */ /* 0x000fc600078e0077 */
[----:B------:R-:W4:Y:S04]  /*e8790*/  LDL.LU R118, [R1+0xe58] ;  /* 0x000e580001767983 */ /* 0x000f280000300800 */
[----:B------:R-:W4:Y:S04]  /*e87a0*/  LDL.LU R119, [R1+0xe5c] ;  /* 0x000e5c0001777983 */ /* 0x000f280000300800 */
[----:B------:R-:W-:Y:S04]  /*e87b0*/  STL.64 [R1+0x2498], R192 ;  /* 0x002498c001007387 */ /* 0x000fe80000100a00 */
[----:B------:R-:W-:Y:S04]  /*e87c0*/  STL.64 [R1+0x2490], R190 ;  /* 0x002490be01007387 */ /* 0x000fe80000100a00 */
[----:B------:R-:W-:Y:S01]  /*e87d0*/  STL.64 [R1+0x2488], R188 ;  /* 0x002488bc01007387 */ /* 0x000fe20000100a00 */
[----:B------:R-:W-:-:S02]  /*e87e0*/  IMAD.MOV.U32 R185, RZ, RZ, R146 ;  /* 0x000000ffffb97224 */ /* 0x000fc400078e0092 */
[----:B------:R-:W-:Y:S02]  /*e87f0*/  IMAD.MOV.U32 R184, RZ, RZ, R147 ;  /* 0x000000ffffb87224 */ /* 0x000fe400078e0093 */
[----:B------:R-:W-:Y:S01]  /*e8800*/  IMAD.MOV.U32 R183, RZ, RZ, R142 ;  /* 0x000000ffffb77224 */ /* 0x000fe200078e008e */
[----:B------:R-:W-:Y:S02]  /*e8810*/  MOV R182, R143 ;  /* 0x0000008f00b67202 */ /* 0x000fe40000000f00 */
[----:B--2---:R-:W-:Y:S02]  /*e8820*/  MOV R181, R122 ;  /* 0x0000007a00b57202 */ /* 0x004fe40000000f00 */
[----:B------:R-:W2:Y:S01]  /*e8830*/  LDL.LU R122, [R1+0xe60] ;  /* 0x000e6000017a7983 */ /* 0x000ea20000300800 */
[----:B---3--:R-:W-:-:S03]  /*e8840*/  IMAD.MOV.U32 R180, RZ, RZ, R123 ;  /* 0x000000ffffb47224 */ /* 0x008fc600078e007b */
[----:B------:R-:W3:Y:S04]  /*e8850*/  LDL.LU R123, [R1+0xe64] ;  /* 0x000e6400017b7983 */ /* 0x000ee80000300800 */
        /* <DEDUP_REMOVED lines=8> */
[----:B------:R-:W-:-:S03]  /*e88e0*/  MOV R175, R160 ;  /* 0x000000a000af7202 */ /* 0x000fc60000000f00 */
[----:B------:R-:W-:Y:S01]  /*e88f0*/  STL.64 [R1+0x24a0], R178 ;  /* 0x0024a0b201007387 */ /* 0x000fe20000100a00 */
        /* <DEDUP_REMOVED lines=10> */
[----:B------:R-:W-:Y:S01]  /*e89a0*/  STL.64 [R1+0x24c0], R170 ;  /* 0x0024c0aa01007387 */ /* 0x000fe20000100a00 */
[----:B------:R-:W-:Y:S02]  /*e89b0*/  IMAD.MOV.U32 R167, RZ, RZ, R144 ;  /* 0x000000ffffa77224 */ /* 0x000fe400078e0090 */
[----:B------:R-:W-:Y:S01]  /*e89c0*/  IMAD.MOV.U32 R166, RZ, RZ, R145 ;  /* 0x000000ffffa67224 */ /* 0x000fe200078e0091 */
[----:B------:R-:W-:Y:S01]  /*e89d0*/  STL.64 [R1+0x24f8], R168 ;  /* 0x0024f8a801007387 */ /* 0x000fe20000100a00 */
[----:B------:R-:W-:Y:S01]  /*e89e0*/  IMAD.MOV.U32 R165, RZ, RZ, R140 ;  /* 0x000000ffffa57224 */ /* 0x000fe200078e008c */
[----:B------:R-:W-:Y:S02]  /*e89f0*/  MOV R164, R141 ;  /* 0x0000008d00a47202 */ /* 0x000fe40000000f00 */
[----:B------:R-:W-:Y:S04]  /*e8a00*/  STL.64 [R1+0x24f0], R166 ;  /* 0x0024f0a601007387 */ /* 0x000fe80000100a00 */
[----:B------:R-:W-:Y:S01]  /*e8a10*/  STL.64 [R1+0x24e8], R164 ;  /* 0x0024e8a401007387 */ /* 0x000fe20000100a00 */
[----:B------:R-:W-:Y:S01]  /*e8a20*/  MOV R163, R136 ;  /* 0x0000008800a37202 */ /* 0x000fe20000000f00 */
[----:B------:R-:W-:-:S02]  /*e8a30*/  IMAD.MOV.U32 R162, RZ, RZ, R137 ;  /* 0x000000ffffa27224 */ /* 0x000fc400078e0089 */
        /* <DEDUP_REMOVED lines=29> */
[----:B------:R-:W4:Y:S01]  /*e8c10*/  LDL.LU R128, [R1+0xd88] ;  /* 0x000d880001807983 */ /* 0x000f220000300800 */
[----:B------:R-:W-:Y:S01]  /*e8c20*/  IMAD.MOV.U32 R159, RZ, RZ, R126 ;  /* 0x000000ffff9f7224 */ /* 0x000fe200078e007e */
[----:B------:R-:W-:Y:S02]  /*e8c30*/  MOV R158, R127 ;  /* 0x0000007f009e7202 */ /* 0x000fe40000000f00 */
[----:B------:R-:W4:Y:S04]  /*e8c40*/  LDL.LU R129, [R1+0xd8c] ;  /* 0x000d8c0001817983 */ /* 0x000f280000300800 */
[----:B------:R-:W4:Y:S04]  /*e8c50*/  LDL.LU R126, [R1+0xd90] ;  /* 0x000d9000017e7983 */ /* 0x000f280000300800 */
[----:B------:R-:W4:Y:S01]  /*e8c60*/  LDL.LU R127, [R1+0xd94] ;  /* 0x000d9400017f7983 */ /* 0x000f220000300800 */
[----:B--2---:R-:W-:-:S03]  /*e8c70*/  IMAD.MOV.U32 R155, RZ, RZ, R122 ;  /* 0x000000ffff9b7224 */ /* 0x004fc600078e007a */
[----:B------:R-:W2:Y:S01]  /*e8c80*/  LDL.LU R122, [R1+0xd98] ;  /* 0x000d9800017a7983 */ /* 0x000ea20000300800 */
[----:B---3--:R-:W-:-:S03]  /*e8c90*/  IMAD.MOV.U32 R154, RZ, RZ, R123 ;  /* 0x000000ffff9a7224 */ /* 0x008fc600078e007b */
[----:B------:R-:W2:Y:S04]  /*e8ca0*/  LDL.LU R123, [R1+0xd9c] ;  /* 0x000d9c00017b7983 */ /* 0x000ea80000300800 */
[----:B------:R-:W-:Y:S04]  /*e8cb0*/  STL.64 [R1+0x2518], R160 ;  /* 0x002518a001007387 */ /* 0x000fe80000100a00 */
[----:B------:R-:W-:Y:S04]  /*e8cc0*/  STL.64 [R1+0x2510], R158 ;  /* 0x0025109e01007387 */ /* 0x000fe80000100a00 */
[----:B------:R-:W-:Y:S01]  /*e8cd0*/  STL.64 [R1+0x2508], R156 ;  /* 0x0025089c01007387 */ /* 0x000fe20000100a00 */
[----:B------:R-:W-:-:S04]  /*e8ce0*/  LOP3.LUT R153, R153, R152, RZ, 0x3c, !PT ;  /* 0x0000009899997212 */ /* 0x000fc800078e3cff */
[----:B------:R-:W-:Y:S01]  /*e8cf0*/  LOP3.LUT R152, R153, R152, RZ, 0x3c, !PT ;  /* 0x0000009899987212 */ /* 0x000fe200078e3cff */
[----:B------:R-:W-:-:S03]  /*e8d00*/  IMAD.MOV.U32 R151, RZ, RZ, R148 ;  /* 0x000000ffff977224 */ /* 0x000fc600078e0094 */
[----:B------:R-:W-:Y:S02]  /*e8d10*/  LOP3.LUT R153, R153, R152, RZ, 0x3c, !PT ;  /* 0x0000009899997212 */ /* 0x000fe400078e3cff */
[----:B------:R-:W-:Y:S02]  /*e8d20*/  MOV R150, R149 ;  /* 0x0000009500967202 */ /* 0x000fe40000000f00 */
[----:B----4-:R-:W-:Y:S02]  /*e8d30*/  MOV R149, R118 ;  /* 0x0000007600957202 */ /* 0x010fe40000000f00 */
[----:B------:R-:W3:Y:S01]  /*e8d40*/  LDL.LU R118, [R1+0xd38] ;  /* 0x000d380001767983 */ /* 0x000ee20000300800 */
[----:B------:R-:W-:-:S03]  /*e8d50*/  IMAD.MOV.U32 R148, RZ, RZ, R119 ;  /* 0x000000ffff947224 */ /* 0x000fc600078e0077 */
[----:B------:R-:W3:Y:S01]  /*e8d60*/  LDL.LU R119, [R1+0xd3c] ;  /* 0x000d3c0001777983 */ /* 0x000ee20000300800 */
[----:B------:R-:W-:-:S04]  /*e8d70*/  LOP3.LUT R147, R147, R146, RZ, 0x3c, !PT ;  /* 0x0000009293937212 */ /* 0x000fc800078e3cff */
[----:B------:R-:W-:Y:S02]  /*e8d80*/  LOP3.LUT R146, R147, R146, RZ, 0x3c, !PT ;  /* 0x0000009293927212 */ /* 0x000fe400078e3cff */
[----:B------:R-:W-:-:S04]  /*e8d90*/  LOP3.LUT R145, R145, R144, RZ, 0x3c, !PT ;  /* 0x0000009091917212 */ /* 0x000fc800078e3cff */
[----:B------:R-:W-:Y:S02]  /*e8da0*/  LOP3.LUT R144, R145, R144, RZ, 0x3c, !PT ;  /* 0x0000009091907212 */ /* 0x000fe400078e3cff */
[----:B------:R-:W-:Y:S01]  /*e8db0*/  LOP3.LUT R143, R143, R142, RZ, 0x3c, !PT ;  /* 0x0000008e8f8f7212 */ /* 0x000fe200078e3cff */
[----:B------:R-:W-:Y:S01]  /*e8dc0*/  STL.64 [R1+0x2500], R154 ;  /* 0x0025009a01007387 */ /* 0x000fe20000100a00 */
[----:B------:R-:W-:Y:S02]  /*e8dd0*/  LOP3.LUT R147, R147, R146, RZ, 0x3c, !PT ;  /* 0x0000009293937212 */ /* 0x000fe400078e3cff */
[----:B------:R-:W-:Y:S02]  /*e8de0*/  LOP3.LUT R142, R143, R142, RZ, 0x3c, !PT ;  /* 0x0000008e8f8e7212 */ /* 0x000fe400078e3cff */
[----:B------:R-:W-:Y:S01]  /*e8df0*/  LOP3.LUT R141, R141, R140, RZ, 0x3c, !PT ;  /* 0x0000008c8d8d7212 */ /* 0x000fe200078e3cff */
[----:B------:R-:W-:Y:S01]  /*e8e00*/  STL.64 [R1+0x2530], R152 ;  /* 0x0025309801007387 */ /* 0x000fe20000100a00 */
[----:B------:R-:W-:-:S02]  /*e8e10*/  LOP3.LUT R145, R145, R144, RZ, 0x3c, !PT ;  /* 0x0000009091917212 */ /* 0x000fc400078e3cff */
        /* <DEDUP_REMOVED lines=8> */
[----:B------:R-:W-:Y:S01]  /*e8ea0*/  LOP3.LUT R136, R137, R136, RZ, 0x3c, !PT ;  /* 0x0000008889887212 */ /* 0x000fe200078e3cff */
[----:B------:R-:W-:Y:S01]  /*e8eb0*/  STL.64 [R1+0x2550], R146 ;  /* 0x0025509201007387 */ /* 0x000fe20000100a00 */
[----:B------:R-:W-:Y:S01]  /*e8ec0*/  LOP3.LUT R139, R139, R138, RZ, 0x3c, !PT ;  /* 0x0000008a8b8b7212 */ /* 0x000fe200078e3cff */
[----:B------:R-:W-:Y:S01]  /*e8ed0*/  IMAD.MOV.U32 R135, RZ, RZ, R20 ;  /* 0x000000ffff877224 */ /* 0x000fe200078e0014 */
[----:B------:R-:W-:Y:S01]  /*e8ee0*/  LOP3.LUT R137, R137, R136, RZ, 0x3c, !PT ;  /* 0x0000008889897212 */ /* 0x000fe200078e3cff */
[----:B------:R-:W-:Y:S01]  /*e8ef0*/  STL.64 [R1+0x2548], R144 ;  /* 0x0025489001007387 */ /* 0x000fe20000100a00 */
[----:B------:R-:W-:Y:S02]  /*e8f00*/  IMAD.MOV.U32 R134, RZ, RZ, R21 ;  /* 0x000000ffff867224 */ /* 0x000fe400078e0015 */
[----:B------:R-:W-:Y:S01]  /*e8f10*/  IMAD.MOV.U32 R133, RZ, RZ, R22 ;  /* 0x000000ffff857224 */ /* 0x000fe200078e0016 */
[----:B------:R-:W-:Y:S01]  /*e8f20*/  STL.64 [R1+0x2540], R142 ;  /* 0x0025408e01007387 */ /* 0x000fe20000100a00 */
[----:B------:R-:W-:-:S03]  /*e8f30*/  MOV R132, R23 ;  /* 0x0000001700847202 */ /* 0x000fc60000000f00 */
[----:B------:R-:W-:Y:S04]  /*e8f40*/  STL.64 [R1+0x2538], R140 ;  /* 0x0025388c01007387 */ /* 0x000fe80000100a00 */
[----:B------:R-:W-:Y:S04]  /*e8f50*/  STL.64 [R1+0x2570], R138 ;  /* 0x0025708a01007387 */ /* 0x000fe80000100a00 */
[----:B------:R-:W-:Y:S04]  /*e8f60*/  STL.64 [R1+0x2568], R136 ;  /* 0x0025688801007387 */ /* 0x000fe80000100a00 */
[----:B------:R-:W-:Y:S04]  /*e8f70*/  STL.64 [R1+0x2560], R134 ;  /* 0x0025608601007387 */ /* 0x000fe80000100a00 */
[----:B------:R-:W-:Y:S04]  /*e8f80*/  STL.64 [R1+0x2558], R132 ;  /* 0x0025588401007387 */ /* 0x000fe80000100a00 */
[----:B------:R-:W4:Y:S04]  /*e8f90*/  LDL.LU R98, [R1+0xd40] ;  /* 0x000d400001627983 */ /* 0x000f280000300800 */
[----:B------:R-:W4:Y:S04]  /*e8fa0*/  LDL.LU R99, [R1+0xd44] ;  /* 0x000d440001637983 */ /* 0x000f280000300800 */
[----:B------:R-:W4:Y:S04]  /*e8fb0*/  LDL.LU R96, [R1+0xd48] ;  /* 0x000d480001607983 */ /* 0x000f280000300800 */
[----:B------:R-:W4:Y:S04]  /*e8fc0*/  LDL.LU R97, [R1+0xd4c] ;  /* 0x000d4c0001617983 */ /* 0x000f280000300800 */
[----:B------:R-:W3:Y:S04]  /*e8fd0*/  LDL.LU R22, [R1+0xd50] ;  /* 0x000d500001167983 */ /* 0x000ee80000300800 */
[----:B------:R-:W4:Y:S01]  /*e8fe0*/  LDL.LU R23, [R1+0xd54] ;  /* 0x000d540001177983 */ /* 0x000f220000300800 */
[----:B------:R-:W-:-:S04]  /*e8ff0*/  LOP3.LUT R131, R131, R130, RZ, 0x3c, !PT ;  /* 0x0000008283837212 */ /* 0x000fc800078e3cff */
[----:B------:R-:W-:-:S04]  /*e9000*/  LOP3.LUT R130, R131, R130, RZ, 0x3c, !PT ;  /* 0x0000008283827212 */ /* 0x000fc800078e3cff */
[----:B------:R-:W-:-:S05]  /*e9010*/  LOP3.LUT R131, R131, R130, RZ, 0x3c, !PT ;  /* 0x0000008283837212 */ /* 0x000fca00078e3cff */
        /* <DEDUP_REMOVED lines=12> */
[----:B------:R-:W-:-:S03]  /*e90e0*/  LOP3.LUT R129, R129, R128, RZ, 0x3c, !PT ;  /* 0x0000008081817212 */ /* 0x000fc600078e3cff */
[----:B------:R-:W4:Y:S01]  /*e90f0*/  LDL.LU R7, [R1+0xc38] ;  /* 0x000c380001077983 */ /* 0x000f220000300800 */
[----:B------:R-:W-:-:S03]  /*e9100*/  LOP3.LUT R127, R127, R126, RZ, 0x3c, !PT ;  /* 0x0000007e7f7f7212 */ /* 0x000fc600078e3cff */
[----:B------:R-:W4:Y:S04]  /*e9110*/  LDL.LU R80, [R1+0xc3c] ;  /* 0x000c3c0001507983 */ /* 0x000f280000300800 */
[----:B------:R-:W4:Y:S01]  /*e9120*/  LDL.LU R81, [R1+0xc40] ;  /* 0x000c400001517983 */ /* 0x000f220000300800 */
[----:B------:R-:W-:-:S03]  /*e9130*/  LOP3.LUT R128, R129, R128, RZ, 0x3c, !PT ;  /* 0x0000008081807212 */ /* 0x000fc600078e3cff */
[----:B------:R-:W4:Y:S01]  /*e9140*/  LDL.LU R10, [R1+0xc44] ;  /* 0x000c4400010a7983 */ /* 0x000f220000300800 */
[----:B------:R-:W-:-:S03]  /*e9150*/  LOP3.LUT R126, R127, R126, RZ, 0x3c, !PT ;  /* 0x0000007e7f7e7212 */ /* 0x000fc600078e3cff */
[----:B------:R-:W4:Y:S01]  /*e9160*/  LDL.LU R11, [R1+0xc48] ;  /* 0x000c4800010b7983 */ /* 0x000f220000300800 */
[----:B------:R-:W-:-:S03]  /*e9170*/  LOP3.LUT R129, R129, R128, RZ, 0x3c, !PT ;  /* 0x0000008081817212 */ /* 0x000fc600078e3cff */
[----:B------:R-:W4:Y:S01]  /*e9180*/  LDL.LU R16, [R1+0xb08] ;  /* 0x000b080001107983 */ /* 0x000f220000300800 */
[----:B------:R-:W-:-:S03]  /*e9190*/  LOP3.LUT R127, R127, R126, RZ, 0x3c, !PT ;  /* 0x0000007e7f7f7212 */ /* 0x000fc600078e3cff */
[----:B------:R-:W4:Y:S04]  /*e91a0*/  LDL.LU R17, [R1+0xb0c] ;  /* 0x000b0c0001117983 */ /* 0x000f280000300800 */
[----:B------:R-:W4:Y:S01]  /*e91b0*/  LDL.LU R18, [R1+0xb40] ;  /* 0x000b400001127983 */ /* 0x000f220000300800 */
[----:B--2---:R-:W-:-:S03]  /*e91c0*/  LOP3.LUT R123, R123, R122, RZ, 0x3c, !PT ;  /* 0x0000007a7b7b7212 */ /* 0x004fc600078e3cff */
[----:B------:R-:W2:Y:S01]  /*e91d0*/  LDL.LU R19, [R1+0xb44] ;  /* 0x000b440001137983 */ /* 0x000ea20000300800 */
[----:B------:R-:W-:-:S03]  /*e91e0*/  LOP3.LUT R122, R123, R122, RZ, 0x3c, !PT ;  /* 0x0000007a7b7a7212 */ /* 0x000fc600078e3cff */
[----:B------:R-:W2:Y:S01]  /*e91f0*/  LDL.LU R60, [R1+0xb48] ;  /* 0x000b4800013c7983 */ /* 0x000ea20000300800 */
[----:B------:R-:W-:-:S03]  /*e9200*/  LOP3.LUT R123, R123, R122, RZ, 0x3c, !PT ;  /* 0x0000007a7b7b7212 */ /* 0x000fc600078e3cff */
[----:B------:R-:W2:Y:S04]  /*e9210*/  LDL.LU R61, [R1+0xb4c] ;  /* 0x000b4c00013d7983 */ /* 0x000ea80000300800 */
[----:B------:R-:W2:Y:S04]  /*e9220*/  LDL.LU R20, [R1+0xb50] ;  /* 0x000b500001147983 */ /* 0x000ea80000300800 */
[----:B------:R-:W2:Y:S04]  /*e9230*/  LDL.LU R21, [R1+0xb54] ;  /* 0x000b540001157983 */ /* 0x000ea80000300800 */
[----:B------:R-:W-:Y:S04]  /*e9240*/  STL.64 [R1+0x2588], R128 ;  /* 0x0025888001007387 */ /* 0x000fe80000100a00 */
[----:B------:R-:W-:Y:S04]  /*e9250*/  STL.64 [R1+0x2580], R126 ;  /* 0x0025807e01007387 */ /* 0x000fe80000100a00 */
[----:B------:R-:W-:Y:S01]  /*e9260*/  STL.64 [R1+0x2578], R122 ;  /* 0x0025787a01007387 */ /* 0x000fe20000100a00 */
[----:B---3--:R-:W-:-:S03]  /*e9270*/  MOV R95, R22 ;  /* 0x00000016005f7202 */ /* 0x008fc60000000f00 */
[----:B------:R-:W3:Y:S01]  /*e9280*/  LDL.LU R22, [R1+0x998] ;  /* 0x0009980001167983 */ /* 0x000ee20000300800 */
[----:B----4-:R-:W-:-:S03]  /*e9290*/  IMAD.MOV.U32 R94, RZ, RZ, R23 ;  /* 0x000000ffff5e7224 */ /* 0x010fc600078e0017 */
[----:B------:R-:W4:Y:S01]  /*e92a0*/  LDL.LU R23, [R1+0x99c] ;  /* 0x00099c0001177983 */ /* 0x000f220000300800 */
[----:B------:R-:W-:Y:S02]  /*e92b0*/  LOP3.LUT R119, R119, R118, RZ, 0x3c, !PT ;  /* 0x0000007677777212 */ /* 0x000fe400078e3cff */
[----:B------:R-:W-:Y:S02]  /*e92c0*/  LOP3.LUT R99, R99, R98, RZ, 0x3c, !PT ;  /* 0x0000006263637212 */ /* 0x000fe400078e3cff */
[----:B------:R-:W-:Y:S02]  /*e92d0*/  LOP3.LUT R97, R97, R96, RZ, 0x3c, !PT ;  /* 0x0000006061617212 */ /* 0x000fe400078e3cff */
[----:B------:R-:W-:Y:S02]  /*e92e0*/  LOP3.LUT R118, R119, R118, RZ, 0x3c, !PT ;  /* 0x0000007677767212 */ /* 0x000fe400078e3cff */
[----:B------:R-:W-:Y:S02]  /*e92f0*/  LOP3.LUT R98, R99, R98, RZ, 0x3c, !PT ;  /* 0x0000006263627212 */ /* 0x000fe400078e3cff */
[----:B------:R-:W-:-:S02]  /*e9300*/  LOP3.LUT R96, R97, R96, RZ, 0x3c, !PT ;  /* 0x0000006061607212 */ /* 0x000fc400078e3cff */
[----:B------:R-:W-:Y:S02]  /*e9310*/  LOP3.LUT R119, R119, R118, RZ, 0x3c, !PT ;  /* 0x0000007677777212 */ /* 0x000fe400078e3cff */
[----:B------:R-:W-:Y:S02]  /*e9320*/  LOP3.LUT R99, R99, R98, RZ, 0x3c, !PT ;  /* 0x0000006263637212 */ /* 0x000fe400078e3cff */
[----:B------:R-:W-:Y:S02]  /*e9330*/  LOP3.LUT R93, R93, R92, RZ, 0x3c, !PT ;  /* 0x0000005c5d5d7212 */ /* 0x000fe400078e3cff */
[----:B------:R-:W-:Y:S02]  /*e9340*/  LOP3.LUT R97, R97, R96, RZ, 0x3c, !PT ;  /* 0x0000006061617212 */ /* 0x000fe400078e3cff */
        /* <DEDUP_REMOVED lines=14> */
[----:B------:R-:W-:Y:S01]  /*e9430*/  LOP3.LUT R84, R85, R84, RZ, 0x3c, !PT ;  /* 0x0000005455547212 */ /* 0x000fe200078e3cff */
[----:B------:R-:W-:Y:S01]  /*e9440*/  STL.64 [R1+0x2598], R94 ;  /* 0x0025985e01007387 */ /* 0x000fe20000100a00 */
[----:B------:R-:W-:Y:S02]  /*e9450*/  LOP3.LUT R87, R87, R86, RZ, 0x3c, !PT ;  /* 0x0000005657577212 */ /* 0x000fe400078e3cff */
[----:B------:R-:W-:Y:S01]  /*e9460*/  LOP3.LUT R85, R85, R84, RZ, 0x3c, !PT ;  /* 0x0000005455557212 */ /* 0x000fe200078e3cff */
[----:B------:R-:W-:Y:S01]  /*e9470*/  STL.64 [R1+0x25d0], R92 ;  /* 0x0025d05c01007387 */ /* 0x000fe20000100a00 */
[----:B------:R-:W-:Y:S01]  /*e9480*/  LOP3.LUT R81, R81, R80, RZ, 0x3c, !PT ;  /* 0x0000005051517212 */ /* 0x000fe200078e3cff */
[----:B------:R-:W-:-:S03]  /*e9490*/  IMAD.MOV.U32 R82, RZ, RZ, R7 ;  /* 0x000000ffff527224 */ /* 0x000fc600078e0007 */
[C---:B------:R-:W-:Y:S01]  /*e94a0*/  LOP3.LUT R80, R81.reuse, R80, RZ, 0x3c, !PT ;  /* 0x0000005051507212 */ /* 0x040fe200078e3cff */
[----:B------:R-:W-:Y:S01]  /*e94b0*/  STL.64 [R1+0x25c8], R90 ;  /* 0x0025c85a01007387 */ /* 0x000fe20000100a00 */
[----:B------:R-:W-:Y:S02]  /*e94c0*/  MOV R79, R10 ;  /* 0x0000000a004f7202 */ /* 0x000fe40000000f00 */
[----:B------:R-:W-:Y:S01]  /*e94d0*/  LOP3.LUT R81, R81, R80, RZ, 0x3c, !PT ;  /* 0x0000005051517212 */ /* 0x000fe200078e3cff */
[----:B------:R-:W-:Y:S01]  /*e94e0*/  STL.64 [R1+0x25c0], R88 ;  /* 0x0025c05801007387 */ /* 0x000fe20000100a00 */
[----:B------:R-:W-:Y:S02]  /*e94f0*/  IMAD.MOV.U32 R78, RZ, RZ, R11 ;  /* 0x000000ffff4e7224 */ /* 0x000fe400078e000b */
[----:B------:R-:W-:Y:S01]  /*e9500*/  IMAD.MOV.U32 R77, RZ, RZ, R16 ;  /* 0x000000ffff4d7224 */ /* 0x000fe200078e0010 */
[----:B------:R-:W-:Y:S01]  /*e9510*/  STL.64 [R1+0x25b8], R86 ;  /* 0x0025b85601007387 */ /* 0x000fe20000100a00 */
[----:B------:R-:W-:-:S03]  /*e9520*/  IMAD.MOV.U32 R76, RZ, RZ, R17 ;  /* 0x000000ffff4c7224 */ /* 0x000fc600078e0011 */
[----:B------:R-:W-:Y:S01]  /*e9530*/  STL.64 [R1+0x25f0], R84 ;  /* 0x0025f05401007387 */ /* 0x000fe20000100a00 */
[----:B------:R-:W-:-:S03]  /*e9540*/  IMAD.MOV.U32 R75, RZ, RZ, R18 ;  /* 0x000000ffff4b7224 */ /* 0x000fc600078e0012 */
[----:B------:R-:W-:Y:S01]  /*e9550*/  STL.64 [R1+0x25e8], R82 ;  /* 0x0025e85201007387 */ /* 0x000fe20000100a00 */
[----:B--2---:R-:W-:-:S03]  /*e9560*/  MOV R74, R19 ;  /* 0x00000013004a7202 */ /* 0x004fc60000000f00 */
[----:B------:R-:W-:Y:S01]  /*e9570*/  STL.64 [R1+0x25e0], R80 ;  /* 0x0025e05001007387 */ /* 0x000fe20000100a00 */
[----:B------:R-:W-:-:S03]  /*e9580*/  MOV R17, R60 ;  /* 0x0000003c00117202 */ /* 0x000fc60000000f00 */
[----:B------:R-:W-:Y:S01]  /*e9590*/  STL.64 [R1+0x25d8], R78 ;  /* 0x0025d84e01007387 */ /* 0x000fe20000100a00 */
[----:B------:R-:W-:-:S03]  /*e95a0*/  IMAD.MOV.U32 R16, RZ, RZ, R61 ;  /* 0x000000ffff107224 */ /* 0x000fc600078e003d */
[----:B------:R-:W-:Y:S01]  /*e95b0*/  STL.64 [R1+0x2610], R76 ;  /* 0x0026104c01007387 */ /* 0x000fe20000100a00 */
[----:B------:R-:W-:Y:S01]  /*e95c0*/  MOV R10, R121 ;  /* 0x00000079000a7202 */ /* 0x000fe20000000f00 */
[----:B------:R-:W-:Y:S02]  /*e95d0*/  IMAD.MOV.U32 R73, RZ, RZ, R20 ;  /* 0x000000ffff497224 */ /* 0x000fe400078e0014 */
[----:B------:R-:W-:Y:S01]  /*e95e0*/  STL.64 [R1+0x2608], R74 ;  /* 0x0026084a01007387 */ /* 0x000fe20000100a00 */
[----:B------:R-:W-:Y:S02]  /*e95f0*/  IMAD.MOV.U32 R11, RZ, RZ, R120 ;  /* 0x000000ffff0b7224 */ /* 0x000fe400078e0078 */
[----:B------:R-:W-:Y:S01]  /*e9600*/  IMAD.MOV.U32 R72, RZ, RZ, R21 ;  /* 0x000000ffff487224 */ /* 0x000fe200078e0015 */
[----:B------:R-:W-:Y:S01]  /*e9610*/  MOV R67, R124 ;  /* 0x0000007c00437202 */ /* 0x000fe20000000f00 */
[----:B------:R-:W-:Y:S01]  /*e9620*/  IMAD.MOV.U32 R66, RZ, RZ, R125 ;  /* 0x000000ffff427224 */ /* 0x000fe200078e007d */
[----:B------:R2:W-:Y:S01]  /*e9630*/  STL.64 [R1+0x2600], R16 ;  /* 0x0026001001007387 */ /* 0x0005e20000100a00 */
[----:B------:R-:W-:Y:S01]  /*e9640*/  MOV R12, R111 ;  /* 0x0000006f000c7202 */ /* 0x000fe20000000f00 */
[----:B------:R-:W-:-:S02]  /*e9650*/  IMAD.MOV.U32 R13, RZ, RZ, R110 ;  /* 0x000000ffff0d7224 */ /* 0x000fc400078e006e */
[----:B------:R-:W-:Y:S01]  /*e9660*/  STL.64 [R1+0x25f8], R72 ;  /* 0x0025f84801007387 */ /* 0x000fe20000100a00 */
[----:B------:R-:W-:-:S03]  /*e9670*/  IMAD.MOV.U32 R62, RZ, RZ, R113 ;  /* 0x000000ffff3e7224 */ /* 0x000fc600078e0071 */
[----:B-1----:R-:W2:Y:S01]  /*e9680*/  LDL.64 R8, [R1+0x2170] ;  /* 0x0021700001087983 */ /* 0x002ea20000100a00 */
[----:B------:R-:W-:-:S03]  /*e9690*/  MOV R63, R112 ;  /* 0x00000070003f7202 */ /* 0x000fc60000000f00 */
        /* <DEDUP_REMOVED lines=15> */
[----:B------:R1:W-:Y:S01]  /*e9790*/  STL.64 [R1+0x2628], R10 ;  /* 0x0026280a01007387 */ /* 0x0003e20000100a00 */
[----:B------:R-:W-:-:S03]  /*e97a0*/  IMAD.MOV.U32 R60, RZ, RZ, R115 ;  /* 0x000000ffff3c7224 */ /* 0x000fc600078e0073 */
[----:B------:R-:W-:Y:S01]  /*e97b0*/  STL.64 [R1+0x2620], R66 ;  /* 0x0026204201007387 */ /* 0x000fe20000100a00 */
[----:B------:R-:W-:-:S03]  /*e97c0*/  IMAD.MOV.U32 R61, RZ, RZ, R114 ;  /* 0x000000ffff3d7224 */ /* 0x000fc600078e0072 */
[----:B------:R-:W2:Y:S01]  /*e97d0*/  LDL.64 R110, [R1+0x2190] ;  /* 0x00219000016e7983 */ /* 0x000ea20000100a00 */
[----:B------:R-:W-:Y:S01]  /*e97e0*/  MOV R58, R117 ;  /* 0x00000075003a7202 */ /* 0x000fe20000000f00 */
[----:B------:R-:W-:Y:S01]  /*e97f0*/  IMAD.MOV.U32 R59, RZ, RZ, R116 ;  /* 0x000000ffff3b7224 */ /* 0x000fe200078e0074 */
[----:B------:R-:W-:Y:S01]  /*e9800*/  MOV R57, R102 ;  /* 0x0000006600397202 */ /* 0x000fe20000000f00 */
[----:B------:R-:W-:Y:S02]  /*e9810*/  IMAD.MOV.U32 R56, RZ, RZ, R103 ;  /* 0x000000ffff387224 */ /* 0x000fe400078e0067 */
[----:B---3--:R-:W-:Y:S02]  /*e9820*/  IMAD.MOV.U32 R65, RZ, RZ, R22 ;  /* 0x000000ffff417224 */ /* 0x008fe400078e0016 */
[----:B----4-:R-:W-:-:S05]  /*e9830*/  IMAD.MOV.U32 R64, RZ, RZ, R23 ;  /* 0x000000ffff407224 */ /* 0x010fca00078e0017 */
[----:B------:R-:W-:Y:S04]  /*e9840*/  STL.64 [R1+0x2618], R64 ;  /* 0x0026184001007387 */ /* 0x000fe80000100a00 */
[----:B------:R-:W3:Y:S04]  /*e9850*/  LDL.64 R112, [R1+0x2198] ;  /* 0x0021980001707983 */ /* 0x000ee80000100a00 */
[----:B------:R4:W-:Y:S04]  /*e9860*/  STL.64 [R1+0x2648], R12 ;  /* 0x0026480c01007387 */ /* 0x0009e80000100a00 */
[----:B------:R-:W4:Y:S04]  /*e9870*/  LDL.64 R114, [R1+0x2180] ;  /* 0x0021800001727983 */ /* 0x000f280000100a00 */
[----:B------:R-:W-:Y:S04]  /*e9880*/  STL.64 [R1+0x2640], R62 ;  /* 0x0026403e01007387 */ /* 0x000fe80000100a00 */
[----:B------:R-:W3:Y:S04]  /*e9890*/  LDL.64 R116, [R1+0x2188] ;  /* 0x0021880001747983 */ /* 0x000ee80000100a00 */
[----:B------:R-:W-:Y:S04]  /*e98a0*/  STL.64 [R1+0x2638], R60 ;  /* 0x0026383c01007387 */ /* 0x000fe80000100a00 */
[----:B------:R-:W2:Y:S01]  /*e98b0*/  LDL.64 R102, [R1+0x2178] ;  /* 0x0021780001667983 */ /* 0x000ea20000100a00 */
[----:B------:R-:W-:-:S04]  /*e98c0*/  UISETP.GT.AND UP2, UPT, UR17, 0x51, UPT ;  /* 0x000000511100788c */ /* 0x000fc8000bf44270 */
[----:B------:R-:W-:Y:S01]  /*e98d0*/  USEL UR14, URZ, 0x4, !UP2 ;  /* 0x000000043f0e7887 */ /* 0x000fe2000d000000 */
[----:B------:R-:W-:-:S03]  /*e98e0*/  LOP3.LUT R31, R31, R30, RZ, 0x3c, !PT ;  /* 0x0000001e1f1f7212 */ /* 0x000fc600078e3cff */
[----:B------:R-:W-:Y:S01]  /*e98f0*/  USEL UR14, UR14, URZ, !UP0 ;  /* 0x0000003f0e0e7287 */ /* 0x000fe2000c000000 */
[----:B------:R-:W-:Y:S02]  /*e9900*/  LOP3.LUT R33, R33, R32, RZ, 0x3c, !PT ;  /* 0x0000002021217212 */ /* 0x000fe400078e3cff */
[----:B------:R-:W-:Y:S01]  /*e9910*/  LOP3.LUT R35, R35, R34, RZ, 0x3c, !PT ;  /* 0x0000002223237212 */ /* 0x000fe200078e3cff */
[----:B------:R-:W-:Y:S01]  /*e9920*/  IMAD.MOV.U32 R40, RZ, RZ, R105 ;  /* 0x000000ffff287224 */ /* 0x000fe200078e0069 */
[----:B------:R-:W-:Y:S01]  /*e9930*/  LOP3.LUT R30, R31, R30, RZ, 0x3c, !PT ;  /* 0x0000001e1f1e7212 */ /* 0x000fe200078e3cff */
[----:B------:R-:W-:Y:S01]  /*e9940*/  IMAD.MOV.U32 R41, RZ, RZ, R104 ;  /* 0x000000ffff297224 */ /* 0x000fe200078e0068 */
[----:B------:R-:W-:Y:S01]  /*e9950*/  LOP3.LUT R32, R33, R32, RZ, 0x3c, !PT ;  /* 0x0000002021207212 */ /* 0x000fe200078e3cff */
[----:B------:R-:W-:Y:S01]  /*e9960*/  IMAD.MOV.U32 R39, RZ, RZ, R106 ;  /* 0x000000ffff277224 */ /* 0x000fe200078e006a */
[----:B------:R-:W-:Y:S01]  /*e9970*/  ISETP.NE.U32.AND P1, PT, RZ, UR14, PT ;  /* 0x0000000eff007c0c */ /* 0x000fe2000bf25070 */
[----:B------:R-:W-:Y:S01]  /*e9980*/  IMAD.MOV.U32 R36, RZ, RZ, R109 ;  /* 0x000000ffff247224 */ /* 0x000fe200078e006d */
[----:B------:R-:W-:-:S02]  /*e9990*/  MOV R38, R107 ;  /* 0x0000006b00267202 */ /* 0x000fc40000000f00 */
[----:B------:R-:W-:Y:S01]  /*e99a0*/  LOP3.LUT R34, R35, R34, RZ, 0x3c, !PT ;  /* 0x0000002223227212 */ /* 0x000fe200078e3cff */
[----:B------:R-:W-:Y:S01]  /*e99b0*/  STL.64 [R1+0x2630], R58 ;  /* 0x0026303a01007387 */ /* 0x000fe20000100a00 */
[----:B------:R-:W-:Y:S02]  /*e99c0*/  MOV R37, R108 ;  /* 0x0000006c00257202 */ /* 0x000fe40000000f00 */
[----:B------:R-:W-:Y:S01]  /*e99d0*/  LOP3.LUT R31, R31, R30, RZ, 0x3c, !PT ;  /* 0x0000001e1f1f7212 */ /* 0x000fe200078e3cff */
[----:B------:R-:W-:Y:S01]  /*e99e0*/  STL.64 [R1+0x2668], R56 ;  /* 0x0026683801007387 */ /* 0x000fe20000100a00 */
[----:B------:R-:W-:Y:S01]  /*e99f0*/  LOP3.LUT R33, R33, R32, RZ, 0x3c, !PT ;  /* 0x0000002021217212 */ /* 0x000fe200078e3cff */
[----:B------:R-:W-:Y:S01]  /*e9a00*/  IMAD.MOV.U32 R4, RZ, RZ, R101 ;  /* 0x000000ffff047224 */ /* 0x000fe200078e0065 */
[----:B------:R-:W-:Y:S01]  /*e9a10*/  LOP3.LUT R35, R35, R34, RZ, 0x3c, !PT ;  /* 0x0000002223237212 */ /* 0x000fe200078e3cff */
[----:B------:R-:W-:Y:S01]  /*e9a20*/  STL.64 [R1+0x2660], R40 ;  /* 0x0026602801007387 */ /* 0x000fe20000100a00 */
[----:B------:R-:W-:Y:S01]  /*e9a30*/  IMAD.MOV.U32 R5, RZ, RZ, R100 ;  /* 0x000000ffff057224 */ /* 0x000fe200078e0064 */
[----:B------:R-:W-:Y:S01]  /*e9a40*/  MOV R22, R25 ;  /* 0x0000001900167202 */ /* 0x000fe20000000f00 */
[----:B------:R-:W-:Y:S01]  /*e9a50*/  IMAD.MOV.U32 R23, RZ, RZ, R24 ;  /* 0x000000ffff177224 */ /* 0x000fe200078e0018 */
[----:B------:R-:W-:Y:S01]  /*e9a60*/  STL.64 [R1+0x2658], R38 ;  /* 0x0026582601007387 */ /* 0x000fe20000100a00 */
[----:B------:R-:W-:Y:S01]  /*e9a70*/  IMAD.MOV.U32 R20, RZ, RZ, R27 ;  /* 0x000000ffff147224 */ /* 0x000fe200078e001b */
[----:B------:R-:W-:-:S02]  /*e9a80*/  MOV R21, R26 ;  /* 0x0000001a00157202 */ /* 0x000fc40000000f00 */
[----:B------:R-:W-:Y:S01]  /*e9a90*/  STL.64 [R1+0x2650], R36 ;  /* 0x0026502401007387 */ /* 0x000fe20000100a00 */
[----:B------:R-:W-:Y:S02]  /*e9aa0*/  IMAD.MOV.U32 R18, RZ, RZ, R29 ;  /* 0x000000ffff127224 */ /* 0x000fe400078e001d */
[----:B------:R-:W-:Y:S01]  /*e9ab0*/  IMAD.MOV.U32 R19, RZ, RZ, R28 ;  /* 0x000000ffff137224 */ /* 0x000fe200078e001c */
[----:B------:R-:W-:Y:S04]  /*e9ac0*/  STL.64 [R1+0x2688], R30 ;  /* 0x0026881e01007387 */ /* 0x000fe80000100a00 */
[----:B------:R-:W-:Y:S04]  /*e9ad0*/  STL.64 [R1+0x2680], R32 ;  /* 0x0026802001007387 */ /* 0x000fe80000100a00 */
[----:B------:R-:W-:Y:S04]  /*e9ae0*/  STL.64 [R1+0x2678], R34 ;  /* 0x0026782201007387 */ /* 0x000fe80000100a00 */
[----:B------:R1:W-:Y:S04]  /*e9af0*/  STL.64 [R1+0x2670], R4 ;  /* 0x0026700401007387 */ /* 0x0003e80000100a00 */
[----:B------:R-:W-:Y:S04]  /*e9b00*/  STL.64 [R1+0x2698], R22 ;  /* 0x0026981601007387 */ /* 0x000fe80000100a00 */
[----:B------:R-:W-:Y:S04]  /*e9b10*/  STL.64 [R1+0x2690], R20 ;  /* 0x0026901401007387 */ /* 0x000fe80000100a00 */
[----:B------:R1:W-:Y:S01]  /*e9b20*/  STL.64 [R1+0x26a0], R18 ;  /* 0x0026a01201007387 */ /* 0x0003e20000100a00 */
[----:B------:R-:W-:-:S03]  /*e9b30*/  UISETP.GT.AND UP1, UPT, UR17, 0x55, UPT ;  /* 0x000000551100788c */ /* 0x000fc6000bf24270 */
[----:B------:R-:W4:Y:S04]  /*e9b40*/  LDL.64 R26, [R1+0x2208] ;  /* 0x00220800011a7983 */ /* 0x000f280000100a00 */
[----:B--2---:R-:W-:Y:S04]  /*e9b50*/  LDGSTS.E [R2+0x28800], desc[UR8][R102.64], P1 ;  /* 0x2880000066027fae */ /* 0x004fe80008921848 */
[----:B------:R-:W-:Y:S01]  /*e9b60*/  LDGSTS.E [R2+0x28880], desc[UR8][R8.64], P1 ;  /* 0x2888000008027fae */ /* 0x000fe20008921848 */
[----:B------:R-:W-:-:S03]  /*e9b70*/  USEL UR18, URZ, 0x4, !UP1 ;  /* 0x000000043f127887 */ /* 0x000fc6000c800000 */
[----:B---3--:R-:W-:Y:S04]  /*e9b80*/  LDGSTS.E [R2+0x28900], desc[UR8][R116.64], P1 ;  /* 0x2890000074027fae */ /* 0x008fe80008921848 */
[----:B------:R-:W2:Y:S04]  /*e9b90*/  LDL.64 R24, [R1+0x1988] ;  /* 0x0019880001187983 */ /* 0x000ea80000100a00 */
[----:B------:R-:W3:Y:S01]  /*e9ba0*/  LDL.64 R8, [R1+0x19a8] ;  /* 0x0019a80001087983 */ /* 0x000ee20000100a00 */
[----:B------:R-:W-:-:S03]  /*e9bb0*/  USEL UR18, UR18, URZ, !UP0 ;  /* 0x0000003f12127287 */ /* 0x000fc6000c000000 */
[----:B------:R-:W-:Y:S03]  /*e9bc0*/  LDGSTS.E [R2+0x28980], desc[UR8][R228.64], P1 ;  /* 0x28980000e4027fae */ /* 0x000fe60008921848 */
[----:B------:R-:W-:Y:S01]  /*e9bd0*/  ISETP.NE.U32.AND P2, PT, RZ, UR18, PT ;  /* 0x00000012ff007c0c */ /* 0x000fe2000bf45070 */
        /* <DEDUP_REMOVED lines=15> */
[----:B------:R-:W2:Y:S04]  /*e9cd0*/  LDL.64 R100, [R1+0x2210] ;  /* 0x0022100001647983 */ /* 0x000ea80000100a00 */
[----:B------:R-:W2:Y:S04]  /*e9ce0*/  LDL.64 R230, [R1+0x2200] ;  /* 0x0022000001e67983 */ /* 0x000ea80000100a00 */
[----:B------:R-:W2:Y:S04]  /*e9cf0*/  LDL.64 R14, [R1+0x21f8] ;  /* 0x0021f800010e7983 */ /* 0x000ea80000100a00 */
[----:B------:R-:W2:Y:S04]  /*e9d00*/  LDL.64 R108, [R1+0x2220] ;  /* 0x00222000016c7983 */ /* 0x000ea80000100a00 */
[----:B------:R-:W-:Y:S04]  /*e9d10*/  LDGSTS.E [R2+0x2a900], desc[UR8][R208.64], P2 ;  /* 0x2a900000d0027fae */ /* 0x000fe80009121848 */
[----:B------:R-:W2:Y:S04]  /*e9d20*/  LDL.64 R106, [R1+0x1968] ;  /* 0x00196800016a7983 */ /* 0x000ea80000100a00 */
[----:B------:R-:W-:Y:S04]  /*e9d30*/  LDGSTS.E [R2+0x2a980], desc[UR8][R210.64], P2 ;  /* 0x2a980000d2027fae */ /* 0x000fe80009121848 */
[----:B------:R-:W2:Y:S04]  /*e9d40*/  LDL.64 R104, [R1+0x2218] ;  /* 0x0022180001687983 */ /* 0x000ea80000100a00 */
[----:B------:R-:W-:Y:S04]  /*e9d50*/  LDGSTS.E [R2+0x2aa00], desc[UR8][R226.64], P2 ;  /* 0x2aa00000e2027fae */ /* 0x000fe80009121848 */
[----:B------:R-:W2:Y:S04]  /*e9d60*/  LDL.64 R102, [R1+0x2230] ;  /* 0x0022300001667983 */ /* 0x000ea80000100a00 */
[----:B------:R-:W2:Y:S01]  /*e9d70*/  LDL.64 R116, [R1+0x2228] ;  /* 0x0022280001747983 */ /* 0x000ea20000100a00 */
[----:B------:R-:W-:-:S03]  /*e9d80*/  UISETP.GT.AND UP4, UPT, UR17, 0x59, UPT ;  /* 0x000000591100788c */ /* 0x000fc6000bf84270 */
        /* <DEDUP_REMOVED lines=14> */
[----:B------:R-:W2:Y:S01]  /*e9e70*/  LDL.64 R226, [R1+0x2298] ;  /* 0x0022980001e27983 */ /* 0x000ea20000100a00 */
[----:B------:R-:W-:-:S02]  /*e9e80*/  UISETP.GT.AND UP6, UPT, UR17, 0x5d, UPT ;  /* 0x0000005d1100788c */ /* 0x000fc4000bfc4270 */
[----:B------:R-:W-:Y:S01]  /*e9e90*/  UISETP.GT.AND UP5, UPT, UR17, 0x61, UPT ;  /* 0x000000611100788c */ /* 0x000fe2000bfa4270 */
[----:B------:R-:W-:Y:S01]  /*e9ea0*/  LOP3.LUT R0, R6, 0x40, RZ, 0x3c, !PT ;  /* 0x0000004006007812 */ /* 0x000fe200078e3cff */
[----:B------:R-:W2:Y:S04]  /*e9eb0*/  LDL.64 R28, [R1+0x1830] ;  /* 0x00183000011c7983 */ /* 0x000ea80000100a00 */
[----:B---3--:R-:W-:Y:S01]  /*e9ec0*/  LDGSTS.E [R2+0x2aa80], desc[UR8][R8.64], P2 ;  /* 0x2aa8000008027fae */ /* 0x008fe20009121848 */
[----:B------:R-:W-:Y:S02]  /*e9ed0*/  USEL UR20, URZ, 0x4, !UP4 ;  /* 0x000000043f147887 */ /* 0x000fe4000e000000 */
[----:B------:R-:W-:Y:S01]  /*e9ee0*/  USEL UR21, URZ, 0x4, !UP6 ;  /* 0x000000043f157887 */ /* 0x000fe2000f000000 */
[----:B------:R-:W3:Y:S04]  /*e9ef0*/  LDL.64 R6, [R1+0x2308] ;  /* 0x0023080001067983 */ /* 0x000ee80000100a00 */
[----:B------:R-:W3:Y:S01]  /*e9f00*/  LDL.64 R8, [R1+0x2238] ;  /* 0x0022380001087983 */ /* 0x000ee20000100a00 */
[----:B------:R-:W-:-:S06]  /*e9f10*/  USEL UR20, UR20, URZ, !UP0 ;  /* 0x0000003f14147287 */ /* 0x000fcc000c000000 */
[----:B------:R-:W-:Y:S01]  /*e9f20*/  ISETP.NE.U32.AND P3, PT, RZ, UR20, PT ;  /* 0x00000014ff007c0c */ /* 0x000fe2000bf65070 */
[----:B----4-:R-:W-:Y:S04]  /*e9f30*/  LDGSTS.E [R2+0x2ab00], desc[UR8][R228.64], P2 ;  /* 0x2ab00000e4027fae */ /* 0x010fe80009121848 */
[----:B------:R-:W4:Y:S04]  /*e9f40*/  LDL.64 R228, [R1+0x2290] ;  /* 0x0022900001e47983 */ /* 0x000f280000100a00 */
        /* <DEDUP_REMOVED lines=11> */
[----:B------:R-:W2:Y:S01]  /*ea000*/  LDL.64 R14, [R1+0x22a8] ;  /* 0x0022a800010e7983 */ /* 0x000ea20000100a00 */
[----:B------:R-:W-:-:S02]  /*ea010*/  USEL UR21, UR21, URZ, !UP0 ;  /* 0x0000003f15157287 */ /* 0x000fc4000c000000 */
[----:B------:R-:W-:Y:S01]  /*ea020*/  USEL UR22, URZ, 0x4, !UP5 ;  /* 0x000000043f167887 */ /* 0x000fe2000e800000 */
        /* <DEDUP_REMOVED lines=8> */
[----:B---3--:R-:W-:Y:S01]  /*ea0b0*/  LDGSTS.E [R2+0x2c880], desc[UR8][R8.64], P3 ;  /* 0x2c88000008027fae */ /* 0x008fe20009921848 */
[----:B------:R-:W-:-:S03]  /*ea0c0*/  ISETP.NE.U32.AND P5, PT, RZ, UR21, PT ;  /* 0x00000015ff007c0c */ /* 0x000fc6000bfa5070 */
[----:B------:R-:W-:Y:S04]  /*ea0d0*/  LDGSTS.E [R2+0x2c900], desc[UR8][R114.64], P3 ;  /* 0x2c90000072027fae */ /* 0x000fe80009921848 */
[----:B------:R-:W-:Y:S04]  /*ea0e0*/  LDGSTS.E [R2+0x2c980], desc[UR8][R112.64], P3 ;  /* 0x2c98000070027fae */ /* 0x000fe80009921848 */
[----:B------:R-:W3:Y:S04]  /*ea0f0*/  LDL.64 R8, [R1+0x18b0] ;  /* 0x0018b00001087983 */ /* 0x000ee80000100a00 */
[----:B------:R-:W-:Y:S04]  /*ea100*/  LDGSTS.E [R2+0x2ca00], desc[UR8][R110.64], P3 ;  /* 0x2ca000006e027fae */ /* 0x000fe80009921848 */
[----:B------:R-:W-:Y:S04]  /*ea110*/  LDGSTS.E [R2+0x2ca80], desc[UR8][R124.64], P3 ;  /* 0x2ca800007c027fae */ /* 0x000fe80009921848 */
[----:B------:R-:W-:Y:S04]  /*ea120*/  LDGSTS.E [R2+0x2cb00], desc[UR8][R120.64], P3 ;  /* 0x2cb0000078027fae */ /* 0x000fe80009921848 */
[----:B------:R-:W-:Y:S04]  /*ea130*/  LDGSTS.E [R2+0x2cb80], desc[UR8][R50.64], P3 ;  /* 0x2cb8000032027fae */ /* 0x000fe80009921848 */
[----:B------:R-:W-:Y:S04]  /*ea140*/  LDGSTS.E [R2+0x2cc00], desc[UR8][R52.64], P3 ;  /* 0x2cc0000034027fae */ /* 0x000fe80009921848 */
[----:B------:R-:W3:Y:S04]  /*ea150*/  LDL.64 R120, [R1+0x22a0] ;  /* 0x0022a00001787983 */ /* 0x000ee80000100a00 */
[----:B------:R-:W3:Y:S04]  /*ea160*/  LDL.64 R50, [R1+0x22b0] ;  /* 0x0022b00001327983 */ /* 0x000ee80000100a00 */
[----:B------:R-:W-:Y:S04]  /*ea170*/  LDGSTS.E [R2+0x2cc80], desc[UR8][R54.64], P3 ;  /* 0x2cc8000036027fae */ /* 0x000fe80009921848 */
        /* <DEDUP_REMOVED lines=15> */
[----:B----4-:R-:W-:Y:S04]  /*ea270*/  LDGSTS.E [R2+0x2e880], desc[UR8][R228.64], P5 ;  /* 0x2e880000e4027fae */ /* 0x010fe8000a921848 */
[----:B------:R-:W4:Y:S04]  /*ea280*/  LDL.64 R226, [R1+0x22e0] ;  /* 0x0022e00001e27983 */ /* 0x000f280000100a00 */
[----:B--2---:R-:W-:Y:S04]  /*ea290*/  LDGSTS.E [R2+0x2e900], desc[UR8][R230.64], P5 ;  /* 0x2e900000e6027fae */ /* 0x004fe8000a921848 */
[----:B------:R-:W2:Y:S04]  /*ea2a0*/  LDL.64 R228, [R1+0x1858] ;  /* 0x0018580001e47983 */ /* 0x000ea80000100a00 */
[----:B------:R-:W-:Y:S04]  /*ea2b0*/  LDGSTS.E [R2+0x2e980], desc[UR8][R14.64], P5 ;  /* 0x2e9800000e027fae */ /* 0x000fe8000a921848 */
[----:B------:R-:W2:Y:S01]  /*ea2c0*/  LDL.64 R230, [R1+0x22f0] ;  /* 0x0022f00001e67983 */ /* 0x000ea20000100a00 */
[----:B------:R-:W-:-:S03]  /*ea2d0*/  USEL UR22, UR22, URZ, !UP0 ;  /* 0x0000003f16167287 */ /* 0x000fc6000c000000 */
[----:B------:R-:W2:Y:S04]  /*ea2e0*/  LDL.64 R114, [R1+0x17e0] ;  /* 0x0017e00001727983 */ /* 0x000ea80000100a00 */
[----:B------:R-:W2:Y:S04]  /*ea2f0*/  LDL.64 R14, [R1+0x22e8] ;  /* 0x0022e800010e7983 */ /* 0x000ea80000100a00 */
[----:B------:R-:W2:Y:S04]  /*ea300*/  LDL.64 R112, [R1+0x2338] ;  /* 0x0023380001707983 */ /* 0x000ea80000100a00 */
[----:B------:R-:W2:Y:S04]  /*ea310*/  LDL.64 R110, [R1+0x2330] ;  /* 0x00233000016e7983 */ /* 0x000ea80000100a00 */
[----:B------:R-:W2:Y:S04]  /*ea320*/  LDL.64 R124, [R1+0x17d0] ;  /* 0x0017d000017c7983 */ /* 0x000ea80000100a00 */
[----:B---3--:R-:W-:Y:S04]  /*ea330*/  LDGSTS.E [R2+0x2ea00], desc[UR8][R8.64], P5 ;  /* 0x2ea0000008027fae */ /* 0x008fe8000a921848 */
[----:B------:R-:W3:Y:S01]  /*ea340*/  LDL.64 R8, [R1+0x22f8] ;  /* 0x0022f80001087983 */ /* 0x000ee20000100a00 */
[----:B------:R-:W-:-:S03]  /*ea350*/  ISETP.NE.U32.AND P4, PT, RZ, UR22, PT ;  /* 0x00000016ff007c0c */ /* 0x000fc6000bf85070 */
[----:B------:R-:W-:Y:S04]  /*ea360*/  LDGSTS.E [R2+0x2ea80], desc[UR8][R120.64], P5 ;  /* 0x2ea8000078027fae */ /* 0x000fe8000a921848 */
[----:B------:R-:W-:Y:S04]  /*ea370*/  LDGSTS.E [R2+0x2eb00], desc[UR8][R50.64], P5 ;  /* 0x2eb0000032027fae */ /* 0x000fe8000a921848 */
[----:B------:R-:W3:Y:S04]  /*ea380*/  LDL.64 R120, [R1+0x23c0] ;  /* 0x0023c00001787983 */ /* 0x000ee80000100a00 */
[----:B------:R-:W3:Y:S04]  /*ea390*/  LDL.LU.64 R50, [R1+0x77c8] ;  /* 0x0077c80001327983 */ /* 0x000ee80000300a00 */
[----:B------:R-:W-:Y:S04]  /*ea3a0*/  LDGSTS.E [R2+0x2eb80], desc[UR8][R52.64], P5 ;  /* 0x2eb8000034027fae */ /* 0x000fe8000a921848 */
[----:B------:R-:W-:Y:S04]  /*ea3b0*/  LDGSTS.E [R2+0x2ec00], desc[UR8][R54.64], P5 ;  /* 0x2ec0000036027fae */ /* 0x000fe8000a921848 */
[----:B------:R-:W-:Y:S04]  /*ea3c0*/  LDGSTS.E [R2+0x2ec80], desc[UR8][R68.64], P5 ;  /* 0x2ec8000044027fae */ /* 0x000fe8000a921848 */
[----:B------:R-:W3:Y:S04]  /*ea3d0*/  LDL.LU.64 R52, [R1+0x77c0] ;  /* 0x0077c00001347983 */ /* 0x000ee80000300a00 */
[----:B------:R-:W3:Y:S04]  /*ea3e0*/  LDL.LU.64 R54, [R1+0x77b8] ;  /* 0x0077b80001367983 */ /* 0x000ee80000300a00 */
        /* <DEDUP_REMOVED lines=9> */
[----:B----4-:R-:W-:Y:S04]  /*ea480*/  LDGSTS.E [R2+0x2ef80], desc[UR8][R226.64], P5 ;  /* 0x2ef80000e2027fae */ /* 0x010fe8000a921848 */
[----:B------:R-:W4:Y:S04]  /*ea490*/  LDL.LU.64 R208, [R1+0x7790] ;  /* 0x0077900001d07983 */ /* 0x000f280000300a00 */
[----:B------:R-:W4:Y:S04]  /*ea4a0*/  LDL.LU.64 R210, [R1+0x7788] ;  /* 0x0077880001d27983 */ /* 0x000f280000300a00 */
[----:B------:R-:W4:Y:S04]  /*ea4b0*/  LDL.LU.64 R226, [R1+0x7780] ;  /* 0x0077800001e27983 */ /* 0x000f280000300a00 */
[----:B--2---:R-:W-:Y:S04]  /*ea4c0*/  LDGSTS.E [R2+0x30800], desc[UR8][R228.64], P4 ;  /* 0x30800000e4027fae */ /* 0x004fe8000a121848 */
[----:B------:R-:W-:Y:S04]  /*ea4d0*/  LDGSTS.E [R2+0x30880], desc[UR8][R230.64], P4 ;  /* 0x30880000e6027fae */ /* 0x000fe8000a121848 */
[----:B------:R-:W-:Y:S04]  /*ea4e0*/  LDGSTS.E [R2+0x30900], desc[UR8][R14.64], P4 ;  /* 0x309000000e027fae */ /* 0x000fe8000a121848 */
[----:B------:R-:W2:Y:S04]  /*ea4f0*/  LDL.LU.64 R228, [R1+0x7778] ;  /* 0x0077780001e47983 */ /* 0x000ea80000300a00 */
[----:B------:R-:W4:Y:S04]  /*ea500*/  LDL.LU.64 R230, [R1+0x7770] ;  /* 0x0077700001e67983 */ /* 0x000f280000300a00 */
[----:B------:R-:W2:Y:S04]  /*ea510*/  LDL.LU.64 R14, [R1+0x7768] ;  /* 0x00776800010e7983 */ /* 0x000ea80000300a00 */
[----:B---3--:R-:W-:Y:S01]  /*ea520*/  LDGSTS.E [R2+0x30980], desc[UR8][R8.64], P4 ;  /* 0x3098000008027fae */ /* 0x008fe2000a121848 */
[----:B------:R-:W-:-:S02]  /*ea530*/  UISETP.GT.AND UP3, UPT, UR17, 0x65, UPT ;  /* 0x000000651100788c */ /* 0x000fc4000bf64270 */
[----:B------:R-:W-:Y:S01]  /*ea540*/  UISETP.GT.AND UP2, UPT, UR17, 0x69, UPT ;  /* 0x000000691100788c */ /* 0x000fe2000bf44270 */
[----:B------:R-:W-:Y:S04]  /*ea550*/  LDGSTS.E [R2+0x30a00], desc[UR8][R28.64], P4 ;  /* 0x30a000001c027fae */ /* 0x000fe8000a121848 */
[----:B------:R-:W3:Y:S01]  /*ea560*/  LDL.LU.64 R8, [R1+0x7760] ;  /* 0x0077600001087983 */ /* 0x000ee20000300a00 */
        /* <DEDUP_REMOVED lines=20> */
[----:B------:R-:W-:Y:S01]  /*ea6b0*/  LDGSTS.E [R2+0x32900], desc[UR8][R120.64], P1 ;  /* 0x3290000078027fae */ /* 0x000fe20008921848 */
        /* <DEDUP_REMOVED lines=16> */
[----:B------:R-:W-:-:S06]  /*ea7c0*/  USEL UR25, UR25, URZ, !UP0 ;  /* 0x0000003f19197287 */ /* 0x000fcc000c000000 */
[----:B------:R-:W-:Y:S01]  /*ea7d0*/  ISETP.NE.U32.AND P6, PT, RZ, UR25, PT ;  /* 0x00000019ff007c0c */ /* 0x000fe2000bfc5070 */
        /* <DEDUP_REMOVED lines=72> */
[----:B------:R-:W2:Y:S04]  /*eac60*/  LDL.LU R8, [R1+0x775c] ;  /* 0x00775c0001087983 */ /* 0x000ea80000300800 */
[----:B------:R-:W-:Y:S04]  /*eac70*/  LDGSTS.E [R2+0x3ad00], desc[UR8][R130.64], P4 ;  /* 0x3ad0000082027fae */ /* 0x000fe8000a121848 */
[----:B------:R-:W3:Y:S04]  /*eac80*/  LDL.LU R15, [R1+0x7758] ;  /* 0x00775800010f7983 */ /* 0x000ee80000300800 */
        /* <DEDUP_REMOVED lines=40> */
[----:B-1----:R-:W4:Y:S04]  /*eaf10*/  LDL.LU R10, [R1+0x63e0] ;  /* 0x0063e000010a7983 */ /* 0x002f280000300800 */
[----:B------:R-:W-:Y:S04]  /*eaf20*/  LDGSTS.E [R2+0x3e880], desc[UR8][R12.64], P6 ;  /* 0x3e8800000c027fae */ /* 0x000fe8000b121848 */
[----:B------:R-:W-:Y:S04]  /*eaf30*/  LDGSTS.E [R2+0x3e900], desc[UR8][R62.64], P6 ;  /* 0x3e9000003e027fae */ /* 0x000fe8000b121848 */
[----:B------:R-:W-:Y:S04]  /*eaf40*/  LDGSTS.E [R2+0x3e980], desc[UR8][R60.64], P6 ;  /* 0x3e9800003c027fae */ /* 0x000fe8000b121848 */
[----:B------:R-:W4:Y:S04]  /*eaf50*/  LDL.LU R12, [R1+0x63d4] ;  /* 0x0063d400010c7983 */ /* 0x000f280000300800 */
[----:B------:R-:W4:Y:S04]  /*eaf60*/  LDL.LU R6, [R1+0x63e4] ;  /* 0x0063e40001067983 */ /* 0x000f280000300800 */
[----:B------:R-:W-:Y:S04]  /*eaf70*/  LDGSTS.E [R2+0x3ea00], desc[UR8][R58.64], P6 ;  /* 0x3ea000003a027fae */ /* 0x000fe8000b121848 */
[----:B------:R-:W4:Y:S04]  /*eaf80*/  LDL.LU R14, [R1+0x63dc] ;  /* 0x0063dc00010e7983 */ /* 0x000f280000300800 */
[----:B------:R-:W-:Y:S04]  /*eaf90*/  LDGSTS.E [R2+0x3ea80], desc[UR8][R56.64], P6 ;  /* 0x3ea8000038027fae */ /* 0x000fe8000b121848 */
        /* <DEDUP_REMOVED lines=8> */
[----:B------:R-:W-:Y:S04]  /*eb020*/  LDGSTS.E [R2+0x3ee00], desc[UR8][R4.64], P6 ;  /* 0x3ee0000004027fae */ /* 0x000fe8000b121848 */
[----:B------:R-:W-:Y:S04]  /*eb030*/  LDGSTS.E [R2+0x3ee80], desc[UR8][R22.64], P6 ;  /* 0x3ee8000016027fae */ /* 0x000fe8000b121848 */
[----:B------:R-:W-:Y:S04]  /*eb040*/  LDGSTS.E [R2+0x3ef00], desc[UR8][R20.64], P6 ;  /* 0x3ef0000014027fae */ /* 0x000fe8000b121848 */
[----:B------:R-:W4:Y:S04]  /*eb050*/  LDL.LU R4, [R1+0x63b4] ;  /* 0x0063b40001047983 */ /* 0x000f280000300800 */
[----:B------:R1:W-:Y:S04]  /*eb060*/  LDGSTS.E [R2+0x3ef80], desc[UR8][R18.64], P6 ;  /* 0x3ef8000012027fae */ /* 0x0003e8000b121848 */
[----:B------:R-:W4:Y:S01]  /*eb070*/  LDL.LU R19, [R1+0x63b0] ;  /* 0x0063b00001137983 */ /* 0x000f220000300800 */
[----:B------:R-:W-:Y:S01]  /*eb080*/  UISETP.GT.AND UP2, UPT, UR17, 0x2, UPT ;  /* 0x000000021100788c */ /* 0x000fe2000bf44270 */
[----:B-1----:R-:W-:-:S02]  /*eb090*/  IMAD.MOV.U32 R2, RZ, RZ, R3 ;  /* 0x000000ffff027224 */ /* 0x002fc400078e0003 */
[----:B------:R-:W4:Y:S01]  /*eb0a0*/  LDL.LU R5, [R1+0x63ac] ;  /* 0x0063ac0001057983 */ /* 0x000f220000300800 */
[----:B------:R-:W-:-:S04]  /*eb0b0*/  USEL UR24, URZ, 0x4, !UP2 ;  /* 0x000000043f187887 */ /* 0x000fc8000d000000 */
[----:B------:R-:W-:-:S06]  /*eb0c0*/  USEL UR24, UR24, URZ, !UP0 ;  /* 0x0000003f18187287 */ /* 0x000fcc000c000000 */
[----:B------:R-:W-:Y:S02]  /*eb0d0*/  ISETP.NE.U32.AND P2, PT, RZ, UR24, PT ;  /* 0x00000018ff007c0c */ /* 0x000fe4000bf45070 */
[----:B------:R-:W-:Y:S01]  /*eb0e0*/  IADD3 R0, R0, UR19, RZ ;  /* 0x0000001300007c10 */ /* 0x000fe2000fffe0ff */
[----:B--2---:R-:W-:Y:S02]  /*eb0f0*/  IMAD.MOV.U32 R3, RZ, RZ, R8 ;  /* 0x000000ffff037224 */ /* 0x004fe400078e0008 */
[----:B------:R-:W2:Y:S08]  /*eb100*/  LDL.LU R8, [R1+0x63a8] ;  /* 0x0063a80001087983 */ /* 0x000eb00000300800 */
[----:B------:R3:W-:Y:S02]  /*eb110*/  LDGSTS.E [R0+0x1000], desc[UR8][R2.64], P2 ;  /* 0x0100000002007fae */ /* 0x0007e40009121848 */
[----:B---3--:R-:W-:-:S02]  /*eb120*/  MOV R2, R15 ;  /* 0x0000000f00027202 */ /* 0x008fc40000000f00 */
[----:B----4-:R-:W-:-:S05]  /*eb130*/  IADD3 R7, P1, R7, UR15, RZ ;  /* 0x0000000f07077c10 */ /* 0x010fca000ff3e0ff */
[----:B------:R-:W-:Y:S01]  /*eb140*/  STL [R1+0x63d8], R7 ;  /* 0x0063d80701007387 */ /* 0x000fe20000100800 */
[----:B------:R-:W-:-:S05]  /*eb150*/  IADD3.X R16, R16, UR7, RZ, P0, !PT ;  /* 0x0000000710107c10 */ /* 0x000fca00087fe4ff */
[----:B------:R1:W-:Y:S04]  /*eb160*/  STL [R1+0x63cc], R16 ;  /* 0x0063cc1001007387 */ /* 0x0003e80000100800 */
[----:B------:R-:W3:Y:S04]  /*eb170*/  LDL.LU R9, [R1+0x63a4] ;  /* 0x0063a40001097983 */ /* 0x000ee80000300800 */
[----:B------:R-:W4:Y:S01]  /*eb180*/  LDL.LU R18, [R1+0x63a0] ;  /* 0x0063a00001127983 */ /* 0x000f220000300800 */
[----:B------:R-:W-:Y:S01]  /*eb190*/  IADD3 R10, P0, R10, UR15, RZ ;  /* 0x0000000f0a0a7c10 */ /* 0x000fe2000ff1e0ff */
[----:B------:R-:W-:-:S04]  /*eb1a0*/  IMAD.MOV.U32 R3, RZ, RZ, R16 ;  /* 0x000000ffff037224 */ /* 0x000fc800078e0010 */
[----:B------:R-:W-:Y:S04]  /*eb1b0*/  STL [R1+0x63e0], R10 ;  /* 0x0063e00a01007387 */ /* 0x000fe80000100800 */
[----:B------:R1:W-:Y:S01]  /*eb1c0*/  LDGSTS.E [R0+0x1080], desc[UR8][R2.64], P2 ;  /* 0x0108000002007fae */ /* 0x0003e20009121848 */
[----:B------:R-:W-:Y:S02]  /*eb1d0*/  IADD3.X R12, R12, UR7, RZ, P1, !PT ;  /* 0x000000070c0c7c10 */ /* 0x000fe40008ffe4ff */
[----:B------:R-:W-:-:S03]  /*eb1e0*/  IADD3 R6, P1, R6, UR15, RZ ;  /* 0x0000000f06067c10 */ /* 0x000fc6000ff3e0ff */
[----:B------:R1:W-:Y:S02]  /*eb1f0*/  STL [R1+0x63d4], R12 ;  /* 0x0063d40c01007387 */ /* 0x0003e40000100800 */
[----:B-1----:R-:W-:Y:S01]  /*eb200*/  IMAD.MOV.U32 R2, RZ, RZ, R7 ;  /* 0x000000ffff027224 */ /* 0x002fe200078e0007 */
[----:B------:R-:W-:Y:S01]  /*eb210*/  MOV R3, R12 ;  /* 0x0000000c00037202 */ /* 0x000fe20000000f00 */
[----:B------:R-:W4:Y:S01]  /*eb220*/  LDL.LU R15, [R1+0x639c] ;  /* 0x00639c00010f7983 */ /* 0x000f220000300800 */
[----:B------:R-:W-:-:S03]  /*eb230*/  IADD3.X R14, R14, UR7, RZ, P0, !PT ;  /* 0x000000070e0e7c10 */ /* 0x000fc600087fe4ff */
[----:B------:R-:W4:Y:S04]  /*eb240*/  LDL.LU R17, [R1+0x6398] ;  /* 0x0063980001117983 */ /* 0x000f280000300800 */
[----:B------:R-:W-:Y:S04]  /*eb250*/  STL [R1+0x63e4], R6 ;  /* 0x0063e40601007387 */ /* 0x000fe80000100800 */
[----:B------:R1:W-:Y:S04]  /*eb260*/  STL [R1+0x63dc], R14 ;  /* 0x0063dc0e01007387 */ /* 0x0003e80000100800 */
[----:B------:R1:W-:Y:S04]  /*eb270*/  LDGSTS.E [R0+0x1100], desc[UR8][R2.64], P2 ;  /* 0x0110000002007fae */ /* 0x0003e80009121848 */
[----:B------:R-:W4:Y:S01]  /*eb280*/  LDL.LU R16, [R1+0x6390] ;  /* 0x0063900001107983 */ /* 0x000f220000300800 */
[----:B------:R-:W-:-:S03]  /*eb290*/  IADD3 R11, P0, R11, UR15, RZ ;  /* 0x0000000f0b0b7c10 */ /* 0x000fc6000ff1e0ff */
[----:B------:R-:W4:Y:S01]  /*eb2a0*/  LDL.LU R7, [R1+0x6394] ;  /* 0x0063940001077983 */ /* 0x000f220000300800 */
[----:B-1----:R-:W-:-:S03]  /*eb2b0*/  IMAD.MOV.U32 R2, RZ, RZ, R10 ;  /* 0x000000ffff027224 */ /* 0x002fc600078e000a */
[----:B------:R-:W4:Y:S01]  /*eb2c0*/  LDL.LU R12, [R1+0x638c] ;  /* 0x00638c00010c7983 */ /* 0x000f220000300800 */
[----:B------:R-:W-:-:S03]  /*eb2d0*/  IMAD.MOV.U32 R3, RZ, RZ, R14 ;  /* 0x000000ffff037224 */ /* 0x000fc600078e000e */
[----:B------:R-:W4:Y:S01]  /*eb2e0*/  LDL.LU R14, [R1+0x6388] ;  /* 0x00638800010e7983 */ /* 0x000f220000300800 */
[----:B------:R-:W-:-:S03]  /*eb2f0*/  IADD3.X R13, R13, UR7, RZ, P1, !PT ;  /* 0x000000070d0d7c10 */ /* 0x000fc60008ffe4ff */
[----:B------:R-:W-:Y:S04]  /*eb300*/  STL [R1+0x63bc], R11 ;  /* 0x0063bc0b01007387 */ /* 0x000fe80000100800 */
[----:B------:R1:W-:Y:S04]  /*eb310*/  STL [R1+0x63b8], R13 ;  /* 0x0063b80d01007387 */ /* 0x0003e80000100800 */
[----:B------:R1:W-:Y:S04]  /*eb320*/  LDGSTS.E [R0+0x1180], desc[UR8][R2.64], P2 ;  /* 0x0118000002007fae */ /* 0x0003e80009121848 */
[----:B------:R-:W4:Y:S01]  /*eb330*/  LDL.LU R10, [R1+0x6384] ;  /* 0x00638400010a7983 */ /* 0x000f220000300800 */
[----:B------:R-:W-:-:S02]  /*eb340*/  IADD3 R4, P1, R4, UR15, RZ ;  /* 0x0000000f04047c10 */ /* 0x000fc4000ff3e0ff */
[----:B-1----:R-:W-:Y:S01]  /*eb350*/  MOV R2, R6 ;  /* 0x0000000600027202 */ /* 0x002fe20000000f00 */
[----:B------:R-:W-:Y:S02]  /*eb360*/  IMAD.MOV.U32 R3, RZ, RZ, R13 ;  /* 0x000000ffff037224 */ /* 0x000fe400078e000d */
[----:B------:R-:W4:Y:S04]  /*eb370*/  LDL.LU R13, [R1+0x6380] ;  /* 0x00638000010d7983 */ /* 0x000f280000300800 */
[----:B------:R-:W-:Y:S04]  /*eb380*/  STL [R1+0x63b4], R4 ;  /* 0x0063b40401007387 */ /* 0x000fe80000100800 */
[----:B------:R1:W-:Y:S01]  /*eb390*/  LDGSTS.E [R0+0x1200], desc[UR8][R2.64], P2 ;  /* 0x0120000002007fae */ /* 0x0003e20009121848 */
[----:B------:R-:W-:-:S05]  /*eb3a0*/  IADD3.X R19, R19, UR7, RZ, P0, !PT ;  /* 0x0000000713137c10 */ /* 0x000fca00087fe4ff */
[----:B------:R-:W-:Y:S04]  /*eb3b0*/  STL [R1+0x63b0], R19 ;  /* 0x0063b01301007387 */ /* 0x000fe80000100800 */
[----:B------:R-:W4:Y:S01]  /*eb3c0*/  LDL.LU R6, [R1+0x637c] ;  /* 0x00637c0001067983 */ /* 0x000f220000300800 */
[----:B-1----:R-:W-:-:S03]  /*eb3d0*/  IMAD.MOV.U32 R2, RZ, RZ, R11 ;  /* 0x000000ffff027224 */ /* 0x002fc600078e000b */
[----:B------:R-:W4:Y:S01]  /*eb3e0*/  LDL.LU R11, [R1+0x6378] ;  /* 0x00637800010b7983 */ /* 0x000f220000300800 */
[----:B------:R-:W-:Y:S02]  /*eb3f0*/  IADD3 R5, P0, R5, UR15, RZ ;  /* 0x0000000f05057c10 */ /* 0x000fe4000ff1e0ff */
[----:B------:R-:W-:-:S03]  /*eb400*/  MOV R3, R19 ;  /* 0x0000001300037202 */ /* 0x000fc60000000f00 */
[----:B------:R-:W-:Y:S04]  /*eb410*/  STL [R1+0x63ac], R5 ;  /* 0x0063ac0501007387 */ /* 0x000fe80000100800 */
[----:B------:R1:W-:Y:S01]  /*eb420*/  LDGSTS.E [R0+0x1280], desc[UR8][R2.64], P2 ;  /* 0x0128000002007fae */ /* 0x0003e20009121848 */
[----:B--2---:R-:W-:Y:S01]  /*eb430*/  IADD3.X R8, R8, UR7, RZ, P1, !PT ;  /* 0x0000000708087c10 */ /* 0x004fe20008ffe4ff */
[----:B-1----:R-:W-:-:S04]  /*eb440*/  IMAD.MOV.U32 R2, RZ, RZ, R4 ;  /* 0x000000ffff027224 */ /* 0x002fc800078e0004 */
[----:B------:R1:W-:Y:S01]  /*eb450*/  STL [R1+0x63a8], R8 ;  /* 0x0063a80801007387 */ /* 0x0003e20000100800 */
[----:B------:R-:W-:-:S05]  /*eb460*/  IMAD.MOV.U32 R3, RZ, RZ, R8 ;  /* 0x000000ffff037224 */ /* 0x000fca00078e0008 */
[----:B------:R2:W-:Y:S04]  /*eb470*/  LDGSTS.E [R0+0x1300], desc[UR8][R2.64], P2 ;  /* 0x0130000002007fae */ /* 0x0005e80009121848 */
[----:B-1----:R-:W4:Y:S01]  /*eb480*/  LDL.LU R8, [R1+0x6370] ;  /* 0x0063700001087983 */ /* 0x002f220000300800 */
[----:B--2---:R-:W-:Y:S02]  /*eb490*/  MOV R2, R5 ;  /* 0x0000000500027202 */ /* 0x004fe40000000f00 */
[----:B---3--:R-:W-:Y:S02]  /*eb4a0*/  IADD3 R9, P1, R9, UR15, RZ ;  /* 0x0000000f09097c10 */ /* 0x008fe4000ff3e0ff */
[----:B----4-:R-:W-:-:S03]  /*eb4b0*/  IADD3.X R18, R18, UR7, RZ, P0, !PT ;  /* 0x0000000712127c10 */ /* 0x010fc600087fe4ff */
[----:B------:R1:W-:Y:S04]  /*eb4c0*/  STL [R1+0x63a4], R9 ;  /* 0x0063a40901007387 */ /* 0x0003e80000100800 */
[----:B------:R-:W-:Y:S04]  /*eb4d0*/  STL [R1+0x63a0], R18 ;  /* 0x0063a01201007387 */ /* 0x000fe80000100800 */
[----:B------:R-:W2:Y:S01]  /*eb4e0*/  LDL.LU R4, [R1+0x6374] ;  /* 0x0063740001047983 */ /* 0x000ea20000300800 */
[----:B------:R-:W-:-:S03]  /*eb4f0*/  IMAD.MOV.U32 R3, RZ, RZ, R18 ;  /* 0x000000ffff037224 */ /* 0x000fc600078e0012 */
[----:B------:R-:W3:Y:S04]  /*eb500*/  LDL.LU R5, [R1+0x636c] ;  /* 0x00636c0001057983 */ /* 0x000ee80000300800 */
[----:B------:R4:W-:Y:S01]  /*eb510*/  LDGSTS.E [R0+0x1380], desc[UR8][R2.64], P2 ;  /* 0x0138000002007fae */ /* 0x0009e20009121848 */
[----:B------:R-:W-:Y:S02]  /*eb520*/  IADD3 R15, P0, R15, UR15, RZ ;  /* 0x0000000f0f0f7c10 */ /* 0x000fe4000ff1e0ff */
[----:B------:R-:W-:-:S03]  /*eb530*/  IADD3.X R17, R17, UR7, RZ, P1, !PT ;  /* 0x0000000711117c10 */ /* 0x000fc60008ffe4ff */
[----:B------:R-:W-:Y:S01]  /*eb540*/  STL [R1+0x639c], R15 ;  /* 0x00639c0f01007387 */ /* 0x000fe20000100800 */
[----:B----4-:R-:W-:Y:S01]  /*eb550*/  IMAD.MOV.U32 R2, RZ, RZ, R9 ;  /* 0x000000ffff027224 */ /* 0x010fe200078e0009 */
[----:B------:R-:W-:Y:S02]  /*eb560*/  MOV R3, R17 ;  /* 0x0000001100037202 */ /* 0x000fe40000000f00 */
[----:B------:R-:W-:Y:S04]  /*eb570*/  STL [R1+0x6398], R17 ;  /* 0x0063981101007387 */ /* 0x000fe80000100800 */
[----:B-1----:R-:W4:Y:S04]  /*eb580*/  LDL.LU R9, [R1+0x6368] ;  /* 0x0063680001097983 */ /* 0x002f280000300800 */
[----:B------:R1:W-:Y:S01]  /*eb590*/  LDGSTS.E [R0+0x1400], desc[UR8][R2.64], P2 ;  /* 0x0140000002007fae */ /* 0x0003e20009121848 */
[----:B------:R-:W-:-:S02]  /*eb5a0*/  IADD3.X R16, R16, UR7, RZ, P0, !PT ;  /* 0x0000000710107c10 */ /* 0x000fc400087fe4ff */
[----:B------:R-:W-:Y:S02]  /*eb5b0*/  IADD3 R7, P1, R7, UR15, RZ ;  /* 0x0000000f07077c10 */ /* 0x000fe4000ff3e0ff */
[----:B------:R-:W-:Y:S01]  /*eb5c0*/  IADD3 R12, P0, R12, UR15, RZ ;  /* 0x0000000f0c0c7c10 */ /* 0x000fe2000ff1e0ff */
[----:B-1----:R-:W-:Y:S02]  /*eb5d0*/  IMAD.MOV.U32 R2, RZ, RZ, R15 ;  /* 0x000000ffff027224 */ /* 0x002fe400078e000f */
[----:B------:R1:W-:Y:S01]  /*eb5e0*/  STL [R1+0x6394], R7 ;  /* 0x0063940701007387 */ /* 0x0003e20000100800 */
[----:B------:R-:W-:Y:S01]  /*eb5f0*/  IMAD.MOV.U32 R3, RZ, RZ, R16 ;  /* 0x000000ffff037224 */ /* 0x000fe200078e0010 */
[----:B------:R-:W-:Y:S02]  /*eb600*/  IADD3.X R14, R14, UR7, RZ, P1, !PT ;  /* 0x000000070e0e7c10 */ /* 0x000fe40008ffe4ff */
[----:B------:R3:W-:Y:S04]  /*eb610*/  STL [R1+0x6390], R16 ;  /* 0x0063901001007387 */ /* 0x0007e80000100800 */
[----:B------:R-:W-:Y:S04]  /*eb620*/  STL [R1+0x638c], R12 ;  /* 0x00638c0c01007387 */ /* 0x000fe80000100800 */
[----:B------:R3:W-:Y:S04]  /*eb630*/  STL [R1+0x6388], R14 ;  /* 0x0063880e01007387 */ /* 0x0007e80000100800 */
[----:B------:R1:W-:Y:S01]  /*eb640*/  LDGSTS.E [R0+0x1480], desc[UR8][R2.64], P2 ;  /* 0x0148000002007fae */ /* 0x0003e20009121848 */
[----:B------:R-:W-:-:S05]  /*eb650*/  IADD3 R10, P1, R10, UR15, RZ ;  /* 0x0000000f0a0a7c10 */ /* 0x000fca000ff3e0ff */
[----:B------:R-:W-:Y:S01]  /*eb660*/  STL [R1+0x6384], R10 ;  /* 0x0063840a01007387 */ /* 0x000fe20000100800 */
[----:B------:R-:W-:Y:S02]  /*eb670*/  IADD3.X R13, R13, UR7, RZ, P0, !PT ;  /* 0x000000070d0d7c10 */ /* 0x000fe400087fe4ff */
[----:B-1----:R-:W-:-:S03]  /*eb680*/  MOV R2, R7 ;  /* 0x0000000700027202 */ /* 0x002fc60000000f00 */
[----:B------:R1:W-:Y:S04]  /*eb690*/  STL [R1+0x6380], R13 ;  /* 0x0063800d01007387 */ /* 0x0003e80000100800 */
[----:B------:R-:W4:Y:S04]  /*eb6a0*/  LDL.LU R7, [R1+0x6340] ;  /* 0x0063400001077983 */ /* 0x000f280000300800 */
[----:B------:R-:W4:Y:S04]  /*eb6b0*/  LDL.LU R22, [R1+0x61c8] ;  /* 0x0061c80001167983 */ /* 0x000f280000300800 */
[----:B------:R-:W4:Y:S01]  /*eb6c0*/  LDL.LU R20, [R1+0x61d0] ;  /* 0x0061d00001147983 */ /* 0x000f220000300800 */
[----:B------:R-:W-:-:S02]  /*eb6d0*/  IADD3 R6, P0, R6, UR15, RZ ;  /* 0x0000000f06067c10 */ /* 0x000fc4000ff1e0ff */
[----:B------:R-:W-:-:S03]  /*eb6e0*/  IADD3.X R11, R11, UR7, RZ, P1, !PT ;  /* 0x000000070b0b7c10 */ /* 0x000fc60008ffe4ff */
[----:B------:R-:W-:Y:S04]  /*eb6f0*/  STL [R1+0x637c], R6 ;  /* 0x00637c0601007387 */ /* 0x000fe80000100800 */
[----:B------:R-:W-:Y:S04]  /*eb700*/  STL [R1+0x6378], R11 ;  /* 0x0063780b01007387 */ /* 0x000fe80000100800 */
[----:B------:R-:W4:Y:S04]  /*eb710*/  LDL.LU R23, [R1+0x61c4] ;  /* 0x0061c40001177983 */ /* 0x000f280000300800 */
[----:B------:R-:W4:Y:S01]  /*eb720*/  LDL.LU R18, [R1+0x61d8] ;  /* 0x0061d80001127983 */ /* 0x000f220000300800 */
[----:B------:R-:W-:-:S05]  /*eb730*/  IMAD.MOV.U32 R3, RZ, RZ, R14 ;  /* 0x000000ffff037224 */ /* 0x000fca00078e000e */
[----:B------:R1:W-:Y:S01]  /*eb740*/  LDGSTS.E [R0+0x1500], desc[UR8][R2.64], P2 ;  /* 0x0150000002007fae */ /* 0x0003e20009121848 */
[----:B------:R-:W-:Y:S01]  /*eb750*/  IADD3.X R8, R8, UR7, RZ, P0, !PT ;  /* 0x0000000708087c10 */ /* 0x000fe200087fe4ff */
[----:B-1----:R-:W-:Y:S01]  /*eb760*/  IMAD.MOV.U32 R2, RZ, RZ, R12 ;  /* 0x000000ffff027224 */ /* 0x002fe200078e000c */
        /* <DEDUP_REMOVED lines=8> */
[----:B--2---:R-:W-:-:S05]  /*eb7f0*/  IADD3 R4, P1, R4, UR15, RZ ;  /* 0x0000000f04047c10 */ /* 0x004fca000ff3e0ff */
[----:B------:R-:W-:Y:S04]  /*eb800*/  STL [R1+0x6374], R4 ;  /* 0x0063740401007387 */ /* 0x000fe80000100800 */
[----:B------:R2:W-:Y:S04]  /*eb810*/  STL [R1+0x6370], R8 ;  /* 0x0063700801007387 */ /* 0x0005e80000100800 */
[----:B------:R-:W2:Y:S04]  /*eb820*/  LDL.LU R21, [R1+0x61cc] ;  /* 0x0061cc0001157983 */ /* 0x000ea80000300800 */
[----:B------:R-:W2:Y:S01]  /*eb830*/  LDL.LU R19, [R1+0x61d4] ;  /* 0x0061d40001137983 */ /* 0x000ea20000300800 */
[----:B---3--:R-:W-:-:S03]  /*eb840*/  IADD3 R5, P3, R5, UR15, RZ ;  /* 0x0000000f05057c10 */ /* 0x008fc6000ff7e0ff */
[----:B------:R-:W3:Y:S04]  /*eb850*/  LDL.LU R16, [R1+0x61e0] ;  /* 0x0061e00001107983 */ /* 0x000ee80000300800 */
[----:B------:R-:W3:Y:S01]  /*eb860*/  LDL.LU R14, [R1+0x61e4] ;  /* 0x0061e400010e7983 */ /* 0x000ee20000300800 */
[----:B----4-:R-:W-:-:S03]  /*eb870*/  IADD3.X R9, R9, UR7, RZ, P1, !PT ;  /* 0x0000000709097c10 */ /* 0x010fc60008ffe4ff */
[----:B------:R-:W4:Y:S04]  /*eb880*/  LDL.LU R17, [R1+0x61dc] ;  /* 0x0061dc0001117983 */ /* 0x000f280000300800 */
[----:B------:R-:W-:Y:S04]  /*eb890*/  STL [R1+0x636c], R5 ;  /* 0x00636c0501007387 */ /* 0x000fe80000100800 */
[----:B------:R2:W-:Y:S04]  /*eb8a0*/  STL [R1+0x6368], R9 ;  /* 0x0063680901007387 */ /* 0x0005e80000100800 */
[----:B------:R-:W4:Y:S04]  /*eb8b0*/  LDL.LU R15, [R1+0x61b8] ;  /* 0x0061b800010f7983 */ /* 0x000f280000300800 */
[----:B------:R-:W4:Y:S04]  /*eb8c0*/  LDL.LU R13, [R1+0x61b0] ;  /* 0x0061b000010d7983 */ /* 0x000f280000300800 */
[----:B------:R-:W4:Y:S04]  /*eb8d0*/  LDL.LU R12, [R1+0x61bc] ;  /* 0x0061bc00010c7983 */ /* 0x000f280000300800 */
[----:B------:R-:W4:Y:S01]  /*eb8e0*/  LDL.LU R10, [R1+0x61b4] ;  /* 0x0061b400010a7983 */ /* 0x000f220000300800 */
[----:B-1----:R-:W-:Y:S01]  /*eb8f0*/  IMAD.MOV.U32 R2, RZ, RZ, R4 ;  /* 0x000000ffff027224 */ /* 0x002fe200078e0004 */
[----:B------:R-:W-:-:S02]  /*eb900*/  MOV R3, R9 ;  /* 0x0000000900037202 */ /* 0x000fc40000000f00 */
[----:B--2---:R-:W2:Y:S04]  /*eb910*/  LDL.LU R8, [R1+0x61ac] ;  /* 0x0061ac0001087983 */ /* 0x004ea80000300800 */
[----:B------:R-:W2:Y:S04]  /*eb920*/  LDL.LU R6, [R1+0x61a4] ;  /* 0x0061a40001067983 */ /* 0x000ea80000300800 */
[----:B------:R-:W2:Y:S04]  /*eb930*/  LDL.LU R11, [R1+0x61a8] ;  /* 0x0061a800010b7983 */ /* 0x000ea80000300800 */
[----:B------:R1:W-:Y:S01]  /*eb940*/  LDGSTS.E [R0+0x1700], desc[UR8][R2.64], P2 ;  /* 0x0170000002007fae */ /* 0x0003e20009121848 */
[----:B------:R-:W-:-:S02]  /*eb950*/  IADD3.X R7, R7, UR7, RZ, P3, !PT ;  /* 0x0000000707077c10 */ /* 0x000fc40009ffe4ff */
[----:B------:R-:W-:Y:S02]  /*eb960*/  IADD3 R22, P1, R22, UR15, RZ ;  /* 0x0000000f16167c10 */ /* 0x000fe4000ff3e0ff */
[----:B------:R-:W-:-:S03]  /*eb970*/  IADD3 R20, P3, R20, UR15, RZ ;  /* 0x0000000f14147c10 */ /* 0x000fc6000ff7e0ff */
[----:B------:R-:W-:Y:S04]  /*eb980*/  STL [R1+0x61c8], R22 ;  /* 0x0061c81601007387 */ /* 0x000fe80000100800 */
[----:B------:R1:W-:Y:S02]  /*eb990*/  STL [R1+0x6340], R7 ;  /* 0x0063400701007387 */ /* 0x0003e40000100800 */
[----:B-1----:R-:W-:Y:S02]  /*eb9a0*/  IMAD.MOV.U32 R3, RZ, RZ, R7 ;  /* 0x000000ffff037224 */ /* 0x002fe400078e0007 */
[----:B------:R-:W2:Y:S01]  /*eb9b0*/  LDL.LU R4, [R1+0x619c] ;  /* 0x00619c0001047983 */ /* 0x000ea20000300800 */
[----:B------:R-:W-:-:S03]  /*eb9c0*/  IMAD.MOV.U32 R2, RZ, RZ, R5 ;  /* 0x000000ffff027224 */ /* 0x000fc600078e0005 */
[----:B------:R-:W2:Y:S01]  /*eb9d0*/  LDL.LU R9, [R1+0x61a0] ;  /* 0x0061a00001097983 */ /* 0x000ea20000300800 */
[----:B------:R-:W-:-:S03]  /*eb9e0*/  IADD3.X R23, R23, UR7, RZ, P1, !PT ;  /* 0x0000000717177c10 */ /* 0x000fc60008ffe4ff */
[----:B------:R-:W-:Y:S04]  /*eb9f0*/  STL [R1+0x61d0], R20 ;  /* 0x0061d01401007387 */ /* 0x000fe80000100800 */
[----:B------:R-:W-:Y:S04]  /*eba00*/  STL [R1+0x61c4], R23 ;  /* 0x0061c41701007387 */ /* 0x000fe80000100800 */
[----:B------:R-:W2:Y:S04]  /*eba10*/  LDL.LU R7, [R1+0x6198] ;  /* 0x0061980001077983 */ /* 0x000ea80000300800 */
[----:B------:R-:W2:Y:S01]  /*eba20*/  LDL.LU R5, [R1+0x6190] ;  /* 0x0061900001057983 */ /* 0x000ea20000300800 */
[----:B------:R-:W-:-:S03]  /*eba30*/  UISETP.GT.AND UP1, UPT, UR17, 0x6, UPT ;  /* 0x000000061100788c */ /* 0x000fc6000bf24270 */
[----:B------:R1:W-:Y:S01]  /*eba40*/  LDGSTS.E [R0+0x1780], desc[UR8][R2.64], P2 ;  /* 0x0178000002007fae */ /* 0x0003e20009121848 */
[----:B------:R-:W-:-:S04]  /*eba50*/  USEL UR14, URZ, 0x4, !UP1 ;  /* 0x000000043f0e7887 */ /* 0x000fc8000c800000 */
[----:B------:R-:W-:-:S06]  /*eba60*/  USEL UR14, UR14, URZ, !UP0 ;  /* 0x0000003f0e0e7287 */ /* 0x000fcc000c000000 */
[----:B------:R-:W-:Y:S01]  /*eba70*/  ISETP.NE.U32.AND P0, PT, RZ, UR14, PT ;  /* 0x0000000eff007c0c */ /* 0x000fe2000bf05070 */
[----:B-1----:R-:W-:Y:S01]  /*eba80*/  IMAD.MOV.U32 R3, RZ, RZ, R23 ;  /* 0x000000ffff037224 */ /* 0x002fe200078e0017 */
[----:B------:R-:W-:Y:S02]  /*eba90*/  MOV R2, R22 ;  /* 0x0000001600027202 */ /* 0x000fe40000000f00 */
[----:B------:R-:W-:-:S09]  /*ebaa0*/  IADD3 R18, P1, R18, UR15, RZ ;  /* 0x0000000f12127c10 */ /* 0x000fd2000ff3e0ff */
[----:B------:R1:W-:Y:S02]  /*ebab0*/  LDGSTS.E [R0+0x3000], desc[UR8][R2.64], P0 ;  /* 0x0300000002007fae */ /* 0x0003e40008121848 */
[----:B-1----:R-:W-:Y:S02]  /*ebac0*/  IMAD.MOV.U32 R2, RZ, RZ, R20 ;  /* 0x000000ffff027224 */ /* 0x002fe400078e0014 */
[----:B------:R-:W-:Y:S01]  /*ebad0*/  STL [R1+0x61d8], R18 ;  /* 0x0061d81201007387 */ /* 0x000fe20000100800 */
[----:B------:R-:W-:-:S04]  /*ebae0*/  IADD3.X R21, R21, UR7, RZ, P3, !PT ;  /* 0x0000000715157c10 */ /* 0x000fc80009ffe4ff */
[----:B------:R-:W-:Y:S02]  /*ebaf0*/  MOV R3, R21 ;  /* 0x0000001500037202 */ /* 0x000fe40000000f00 */
[----:B------:R-:W-:Y:S02]  /*ebb00*/  IADD3.X R19, R19, UR7, RZ, P1, !PT ;  /* 0x0000000713137c10 */ /* 0x000fe40008ffe4ff */
[----:B---3--:R-:W-:Y:S01]  /*ebb10*/  IADD3 R16, P2, R16, UR15, RZ ;  /* 0x0000000f10107c10 */ /* 0x008fe2000ff5e0ff */
[----:B------:R1:W-:Y:S01]  /*ebb20*/  LDGSTS.E [R0+0x3080], desc[UR8][R2.64], P0 ;  /* 0x0308000002007fae */ /* 0x0003e20008121848 */
[----:B------:R-:W-:Y:S02]  /*ebb30*/  IADD3 R14, P1, R14, UR15, RZ ;  /* 0x0000000f0e0e7c10 */ /* 0x000fe4000ff3e0ff */
[----:B----4-:R-:W-:Y:S01]  /*ebb40*/  IADD3.X R17, R17, UR7, RZ, P2, !PT ;  /* 0x0000000711117c10 */ /* 0x010fe200097fe4ff */
[----:B-1----:R-:W-:Y:S02]  /*ebb50*/  IMAD.MOV.U32 R2, RZ, RZ, R18 ;  /* 0x000000ffff027224 */ /* 0x002fe400078e0012 */
[----:B------:R-:W-:-:S05]  /*ebb60*/  IMAD.MOV.U32 R3, RZ, RZ, R19 ;  /* 0x000000ffff037224 */ /* 0x000fca00078e0013 */
[----:B------:R1:W-:Y:S01]  /*ebb70*/  LDGSTS.E [R0+0x3100], desc[UR8][R2.64], P0 ;  /* 0x0310000002007fae */ /* 0x0003e20008121848 */
[----:B------:R-:W-:Y:S02]  /*ebb80*/  IADD3.X R15, R15, UR7, RZ, P1, !PT ;  /* 0x000000070f0f7c10 */ /* 0x000fe40008ffe4ff */
[----:B------:R-:W-:Y:S02]  /*ebb90*/  IADD3 R12, P2, R12, UR15, RZ ;  /* 0x0000000f0c0c7c10 */ /* 0x000fe4000ff5e0ff */
[----:B-1----:R-:W-:Y:S01]  /*ebba0*/  MOV R2, R16 ;  /* 0x0000001000027202 */ /* 0x002fe20000000f00 */
[----:B------:R-:W-:Y:S01]  /*ebbb0*/  IMAD.MOV.U32 R3, RZ, RZ, R17 ;  /* 0x000000ffff037224 */ /* 0x000fe200078e0011 */
[----:B------:R-:W-:-:S04]  /*ebbc0*/  IADD3.X R13, R13, UR7, RZ, P2, !PT ;  /* 0x000000070d0d7c10 */ /* 0x000fc800097fe4ff */
[----:B------:R1:W-:Y:S01]  /*ebbd0*/  LDGSTS.E [R0+0x3180], desc[UR8][R2.64], P0 ;  /* 0x0318000002007fae */ /* 0x0003e20008121848 */
[----:B------:R-:W-:-:S03]  /*ebbe0*/  IADD3 R10, P1, R10, UR15, RZ ;  /* 0x0000000f0a0a7c10 */ /* 0x000fc6000ff3e0ff */
[----:B------:R-:W-:Y:S01]  /*ebbf0*/  STL [R1+0x61cc], R21 ;  /* 0x0061cc1501007387 */ /* 0x000fe20000100800 */
[----:B-1----:R-:W-:Y:S01]  /*ebc00*/  IMAD.MOV.U32 R2, RZ, RZ, R14 ;  /* 0x000000ffff027224 */ /* 0x002fe200078e000e */
[----:B------:R-:W-:Y:S02]  /*ebc10*/  MOV R3, R15 ;  /* 0x0000000f00037202 */ /* 0x000fe40000000f00 */
[----:B------:R1:W-:Y:S01]  /*ebc20*/  STL [R1+0x61e0], R16 ;  /* 0x0061e01001007387 */ /* 0x0003e20000100800 */
[----:B--2---:R-:W-:-:S03]  /*ebc30*/  IADD3.X R11, R11, UR7, RZ, P1, !PT ;  /* 0x000000070b0b7c10 */ /* 0x004fc60008ffe4ff */
[----:B------:R2:W-:Y:S01]  /*ebc40*/  LDGSTS.E [R0+0x3200], desc[UR8][R2.64], P0 ;  /* 0x0320000002007fae */ /* 0x0005e20008121848 */
[----:B------:R-:W-:-:S03]  /*ebc50*/  IADD3 R8, P2, R8, UR15, RZ ;  /* 0x0000000f08087c10 */ /* 0x000fc6000ff5e0ff */
[----:B------:R-:W-:Y:S01]  /*ebc60*/  STL [R1+0x61d4], R19 ;  /* 0x0061d41301007387 */ /* 0x000fe20000100800 */
[----:B------:R-:W-:-:S03]  /*ebc70*/  IADD3 R6, P3, R6, UR15, RZ ;  /* 0x0000000f06067c10 */ /* 0x000fc6000ff7e0ff */
[----:B------:R-:W-:Y:S01]  /*ebc80*/  STL [R1+0x61e4], R14 ;  /* 0x0061e40e01007387 */ /* 0x000fe20000100800 */
[----:B--2---:R-:W-:Y:S02]  /*ebc90*/  IMAD.MOV.U32 R2, RZ, RZ, R12 ;  /* 0x000000ffff027224 */ /* 0x004fe400078e000c */
[----:B------:R-:W-:Y:S01]  /*ebca0*/  IMAD.MOV.U32 R3, RZ, RZ, R13 ;  /* 0x000000ffff037224 */ /* 0x000fe200078e000d */
[----:B------:R-:W-:Y:S04]  /*ebcb0*/  STL [R1+0x61dc], R17 ;  /* 0x0061dc1101007387 */ /* 0x000fe80000100800 */
[----:B------:R-:W-:Y:S04]  /*ebcc0*/  STL [R1+0x61bc], R12 ;  /* 0x0061bc0c01007387 */ /* 0x000fe80000100800 */
[----:B------:R2:W-:Y:S01]  /*ebcd0*/  STL [R1+0x61b8], R15 ;  /* 0x0061b80f01007387 */ /* 0x0005e20000100800 */
[----:B------:R-:W-:-:S03]  /*ebce0*/  IADD3 R4, P1, R4, UR15, RZ ;  /* 0x0000000f04047c10 */ /* 0x000fc6000ff3e0ff */
[----:B------:R3:W-:Y:S01]  /*ebcf0*/  LDGSTS.E [R0+0x3280], desc[UR8][R2.64], P0 ;  /* 0x0328000002007fae */ /* 0x0007e20008121848 */
[----:B------:R-:W-:-:S03]  /*ebd00*/  IADD3.X R9, R9, UR7, RZ, P2, !PT ;  /* 0x0000000709097c10 */ /* 0x000fc600097fe4ff */
[----:B------:R-:W-:Y:S04]  /*ebd10*/  STL [R1+0x61b4], R10 ;  /* 0x0061b40a01007387 */ /* 0x000fe80000100800 */
[----:B------:R4:W-:Y:S01]  /*ebd20*/  STL [R1+0x61b0], R13 ;  /* 0x0061b00d01007387 */ /* 0x0009e20000100800 */
[----:B---3--:R-:W-:Y:S01]  /*ebd30*/  MOV R2, R10 ;  /* 0x0000000a00027202 */ /* 0x008fe20000000f00 */
[----:B------:R-:W-:Y:S02]  /*ebd40*/  IMAD.MOV.U32 R3, RZ, RZ, R11 ;  /* 0x000000ffff037224 */ /* 0x000fe400078e000b */
[----:B------:R-:W-:Y:S01]  /*ebd50*/  STL [R1+0x61ac], R8 ;  /* 0x0061ac0801007387 */ /* 0x000fe20000100800 */
[----:B------:R-:W-:Y:S02]  /*ebd60*/  IADD3.X R7, R7, UR7, RZ, P3, !PT ;  /* 0x0000000707077c10 */ /* 0x000fe40009ffe4ff */
[----:B------:R-:W-:Y:S01]  /*ebd70*/  IADD3.X R5, R5, UR7, RZ, P1, !PT ;  /* 0x0000000705057c10 */ /* 0x000fe20008ffe4ff */
[----:B------:R-:W-:Y:S04]  /*ebd80*/  STL [R1+0x61a8], R11 ;  /* 0x0061a80b01007387 */ /* 0x000fe80000100800 */
[----:B------:R3:W-:Y:S04]  /*ebd90*/  STL [R1+0x61a4], R6 ;  /* 0x0061a40601007387 */ /* 0x0007e80000100800 */
[----:B------:R-:W-:Y:S04]  /*ebda0*/  STL [R1+0x619c], R4 ;  /* 0x00619c0401007387 */ /* 0x000fe80000100800 */
[----:B------:R1:W-:Y:S04]  /*ebdb0*/  LDGSTS.E [R0+0x3300], desc[UR8][R2.64], P0 ;  /* 0x0330000002007fae */ /* 0x0003e80008121848 */
[----:B------:R-:W-:Y:S04]  /*ebdc0*/  STL [R1+0x61a0], R9 ;  /* 0x0061a00901007387 */ /* 0x000fe80000100800 */
[----:B------:R-:W-:Y:S01]  /*ebdd0*/  STL [R1+0x6198], R7 ;  /* 0x0061980701007387 */ /* 0x000fe20000100800 */
[----:B-1----:R-:W-:Y:S01]  /*ebde0*/  IMAD.MOV.U32 R2, RZ, RZ, R8 ;  /* 0x000000ffff027224 */ /* 0x002fe200078e0008 */
[----:B------:R-:W-:-:S02]  /*ebdf0*/  MOV R3, R9 ;  /* 0x0000000900037202 */ /* 0x000fc40000000f00 */
[----:B------:R1:W-:Y:S04]  /*ebe00*/  STL [R1+0x6190], R5 ;  /* 0x0061900501007387 */ /* 0x0003e80000100800 */
[----:B------:R-:W3:Y:S04]  /*ebe10*/  LDL.LU R16, [R1+0x6348] ;  /* 0x0063480001107983 */ /* 0x000ee80000300800 */
[----:B--2---:R-:W2:Y:S04]  /*ebe20*/  LDL.LU R15, [R1+0x6350] ;  /* 0x00635000010f7983 */ /* 0x004ea80000300800 */
[----:B------:R1:W-:Y:S04]  /*ebe30*/  LDGSTS.E [R0+0x3380], desc[UR8][R2.64], P0 ;  /* 0x0338000002007fae */ /* 0x0003e80008121848 */
[----:B------:R-:W2:Y:S04]  /*ebe40*/  LDL.LU R14, [R1+0x6358] ;  /* 0x00635800010e7983 */ /* 0x000ea80000300800 */
[----:B----4-:R-:W4:Y:S01]  /*ebe50*/  LDL.LU R13, [R1+0x6360] ;  /* 0x00636000010d7983 */ /* 0x010f220000300800 */
[----:B-1----:R-:W-:-:S02]  /*ebe60*/  IMAD.MOV.U32 R2, RZ, RZ, R6 ;  /* 0x000000ffff027224 */ /* 0x002fc400078e0006 */
[----:B------:R-:W-:Y:S01]  /*ebe70*/  IMAD.MOV.U32 R3, RZ, RZ, R7 ;  /* 0x000000ffff037224 */ /* 0x000fe200078e0007 */
[----:B---3--:R-:W3:Y:S04]  /*ebe80*/  LDL.LU R6, [R1+0x6364] ;  /* 0x0063640001067983 */ /* 0x008ee80000300800 */
[----:B------:R1:W-:Y:S02]  /*ebe90*/  LDGSTS.E [R0+0x3400], desc[UR8][R2.64], P0 ;  /* 0x0340000002007fae */ /* 0x0003e40008121848 */
[----:B-1----:R-:W-:Y:S02]  /*ebea0*/  IMAD.MOV.U32 R3, RZ, RZ, R5 ;  /* 0x000000ffff037224 */ /* 0x002fe400078e0005 */
[----:B------:R-:W3:Y:S01]  /*ebeb0*/  LDL.LU R5, [R1+0x6344] ;  /* 0x0063440001057983 */ /* 0x000ee20000300800 */
[----:B------:R-:W-:-:S03]  /*ebec0*/  MOV R2, R4 ;  /* 0x0000000400027202 */ /* 0x000fc60000000f00 */
        /* <DEDUP_REMOVED lines=26> */
[----:B------:R1:W-:Y:S01]  /*ec070*/  LDGSTS.E [R0+0x3480], desc[UR8][R2.64], P0 ;  /* 0x0348000002007fae */ /* 0x0003e20008121848 */
[----:B------:R-:W-:-:S02]  /*ec080*/  IADD3 R16, P4, R16, UR15, RZ ;  /* 0x0000000f10107c10 */ /* 0x000fc4000ff9e0ff */
[----:B--2---:R-:W-:-:S03]  /*ec090*/  IADD3 R15, P5, R15, UR15, RZ ;  /* 0x0000000f0f0f7c10 */ /* 0x004fc6000ffbe0ff */
[----:B------:R-:W-:Y:S04]  /*ec0a0*/  STL [R1+0x6348], R16 ;  /* 0x0063481001007387 */ /* 0x000fe80000100800 */
[----:B------:R-:W-:Y:S01]  /*ec0b0*/  STL [R1+0x6350], R15 ;  /* 0x0063500f01007387 */ /* 0x000fe20000100800 */
[----:B------:R-:W-:Y:S02]  /*ec0c0*/  IADD3 R14, P3, R14, UR15, RZ ;  /* 0x0000000f0e0e7c10 */ /* 0x000fe4000ff7e0ff */
[----:B----4-:R-:W-:Y:S02]  /*ec0d0*/  IADD3 R13, P2, R13, UR15, RZ ;  /* 0x0000000f0d0d7c10 */ /* 0x010fe4000ff5e0ff */
[----:B---3--:R-:W-:-:S05]  /*ec0e0*/  IADD3 R6, P1, R6, UR15, RZ ;  /* 0x0000000f06067c10 */ /* 0x008fca000ff3e0ff */
[----:B------:R2:W-:Y:S04]  /*ec0f0*/  STL [R1+0x6364], R6 ;  /* 0x0063640601007387 */ /* 0x0005e80000100800 */
[----:B------:R-:W-:Y:S04]  /*ec100*/  STL [R1+0x6358], R14 ;  /* 0x0063580e01007387 */ /* 0x000fe80000100800 */
[----:B--2---:R-:W2:Y:S01]  /*ec110*/  LDL.LU R6, [R1+0x6338] ;  /* 0x0063380001067983 */ /* 0x004ea20000300800 */
[----:B------:R-:W-:-:S03]  /*ec120*/  IADD3.X R5, R5, UR7, RZ, P4, !PT ;  /* 0x0000000705057c10 */ /* 0x000fc6000a7fe4ff */
[----:B------:R-:W-:Y:S04]  /*ec130*/  STL [R1+0x6360], R13 ;  /* 0x0063600d01007387 */ /* 0x000fe80000100800 */
[----:B------:R-:W3:Y:S01]  /*ec140*/  LDL.LU R24, [R1+0x631c] ;  /* 0x00631c0001187983 */ /* 0x000ee20000300800 */
[----:B------:R-:W-:-:S03]  /*ec150*/  IADD3 R4, P4, R4, UR15, RZ ;  /* 0x0000000f04047c10 */ /* 0x000fc6000ff9e0ff */
[----:B------:R-:W4:Y:S04]  /*ec160*/  LDL.LU R23, [R1+0x6330] ;  /* 0x0063300001177983 */ /* 0x000f280000300800 */
[----:B------:R-:W4:Y:S04]  /*ec170*/  LDL.LU R22, [R1+0x6314] ;  /* 0x0063140001167983 */ /* 0x000f280000300800 */
[----:B------:R1:W-:Y:S04]  /*ec180*/  STL [R1+0x6344], R5 ;  /* 0x0063440501007387 */ /* 0x0003e80000100800 */
[----:B------:R-:W4:Y:S04]  /*ec190*/  LDL.LU R21, [R1+0x6328] ;  /* 0x0063280001157983 */ /* 0x000f280000300800 */
[----:B-1----:R-:W4:Y:S04]  /*ec1a0*/  LDL.LU R5, [R1+0x630c] ;  /* 0x00630c0001057983 */ /* 0x002f280000300800 */
[----:B------:R-:W4:Y:S04]  /*ec1b0*/  LDL.LU R20, [R1+0x6320] ;  /* 0x0063200001147983 */ /* 0x000f280000300800 */
[----:B------:R-:W4:Y:S04]  /*ec1c0*/  LDL.LU R19, [R1+0x6304] ;  /* 0x0063040001137983 */ /* 0x000f280000300800 */
[----:B------:R1:W-:Y:S04]  /*ec1d0*/  STL [R1+0x633c], R4 ;  /* 0x00633c0401007387 */ /* 0x0003e80000100800 */
[----:B-1----:R-:W4:Y:S04]  /*ec1e0*/  LDL.LU R4, [R1+0x6318] ;  /* 0x0063180001047983 */ /* 0x002f280000300800 */
[----:B------:R-:W4:Y:S01]  /*ec1f0*/  LDL.LU R3, [R1+0x62fc] ;  /* 0x0062fc0001037983 */ /* 0x000f220000300800 */
[----:B------:R-:W-:-:S02]  /*ec200*/  IADD3.X R12, R12, UR7, RZ, P5, !PT ;  /* 0x000000070c0c7c10 */ /* 0x000fc4000affe4ff */
[----:B------:R-:W-:Y:S02]  /*ec210*/  IADD3 R11, P5, R11, UR15, RZ ;  /* 0x0000000f0b0b7c10 */ /* 0x000fe4000ffbe0ff */
[----:B------:R-:W-:-:S03]  /*ec220*/  IADD3.X R10, R10, UR7, RZ, P3, !PT ;  /* 0x000000070a0a7c10 */ /* 0x000fc60009ffe4ff */
[----:B------:R1:W-:Y:S01]  /*ec230*/  STL [R1+0x6334], R11 ;  /* 0x0063340b01007387 */ /* 0x0003e20000100800 */
[----:B------:R-:W-:Y:S02]  /*ec240*/  IADD3 R9, P3, R9, UR15, RZ ;  /* 0x0000000f09097c10 */ /* 0x000fe4000ff7e0ff */
[----:B------:R-:W-:Y:S01]  /*ec250*/  IADD3.X R8, R8, UR7, RZ, P2, !PT ;  /* 0x0000000708087c10 */ /* 0x000fe200097fe4ff */
[----:B-1----:R-:W4:Y:S04]  /*ec260*/  LDL.LU R11, [R1+0x6310] ;  /* 0x00631000010b7983 */ /* 0x002f280000300800 */
[----:B------:R-:W-:Y:S04]  /*ec270*/  STL [R1+0x634c], R12 ;  /* 0x00634c0c01007387 */ /* 0x000fe80000100800 */
[----:B------:R-:W4:Y:S04]  /*ec280*/  LDL.LU R18, [R1+0x62f4] ;  /* 0x0062f40001127983 */ /* 0x000f280000300800 */
[----:B------:R-:W4:Y:S04]  /*ec290*/  LDL.LU R17, [R1+0x6308] ;  /* 0x0063080001117983 */ /* 0x000f280000300800 */
[----:B------:R1:W-:Y:S01]  /*ec2a0*/  STL [R1+0x6354], R10 ;  /* 0x0063540a01007387 */ /* 0x0003e20000100800 */
[----:B------:R-:W-:-:S03]  /*ec2b0*/  IADD3 R7, P2, R7, UR15, RZ ;  /* 0x0000000f07077c10 */ /* 0x000fc6000ff5e0ff */
[----:B-1----:R-:W4:Y:S04]  /*ec2c0*/  LDL.LU R10, [R1+0x62ec] ;  /* 0x0062ec00010a7983 */ /* 0x002f280000300800 */
[----:B------:R-:W4:Y:S04]  /*ec2d0*/  LDL.LU R16, [R1+0x6300] ;  /* 0x0063000001107983 */ /* 0x000f280000300800 */
[----:B------:R-:W4:Y:S04]  /*ec2e0*/  LDL.LU R15, [R1+0x62f8] ;  /* 0x0062f800010f7983 */ /* 0x000f280000300800 */
[----:B------:R1:W-:Y:S04]  /*ec2f0*/  STL [R1+0x632c], R9 ;  /* 0x00632c0901007387 */ /* 0x0003e80000100800 */
[----:B------:R-:W4:Y:S04]  /*ec300*/  LDL.LU R14, [R1+0x618c] ;  /* 0x00618c00010e7983 */ /* 0x000f280000300800 */
[----:B------:R-:W4:Y:S04]  /*ec310*/  LDL.LU R13, [R1+0x62f0] ;  /* 0x0062f000010d7983 */ /* 0x000f280000300800 */
[----:B------:R1:W-:Y:S04]  /*ec320*/  STL [R1+0x635c], R8 ;  /* 0x00635c0801007387 */ /* 0x0003e80000100800 */
[----:B------:R-:W4:Y:S04]  /*ec330*/  LDL.LU R12, [R1+0x6184] ;  /* 0x00618400010c7983 */ /* 0x000f280000300800 */
[----:B-1----:R-:W4:Y:S04]  /*ec340*/  LDL.LU R9, [R1+0x62e8] ;  /* 0x0062e80001097983 */ /* 0x002f280000300800 */
[----:B------:R-:W4:Y:S04]  /*ec350*/  LDL.LU R8, [R1+0x617c] ;  /* 0x00617c0001087983 */ /* 0x000f280000300800 */
[----:B------:R1:W-:Y:S04]  /*ec360*/  STL [R1+0x6324], R7 ;  /* 0x0063240701007387 */ /* 0x0003e80000100800 */
[----:B-1----:R-:W4:Y:S04]  /*ec370*/  LDL.LU R7, [R1+0x62c0] ;  /* 0x0062c00001077983 */ /* 0x002f280000300800 */
[----:B------:R-:W4:Y:S01]  /*ec380*/  LDL.LU R2, [R1+0x6194] ;  /* 0x0061940001027983 */ /* 0x000f220000300800 */
[----:B--2---:R-:W-:-:S05]  /*ec390*/  IADD3.X R6, R6, UR7, RZ, P1, !PT ;  /* 0x0000000706067c10 */ /* 0x004fca0008ffe4ff */
[----:B------:R1:W-:Y:S01]  /*ec3a0*/  STL [R1+0x6338], R6 ;  /* 0x0063380601007387 */ /* 0x0003e20000100800 */
[----:B---3--:R-:W-:Y:S02]  /*ec3b0*/  IADD3 R24, P1, R24, UR15, RZ ;  /* 0x0000000f18187c10 */ /* 0x008fe4000ff3e0ff */
[----:B----4-:R-:W-:Y:S01]  /*ec3c0*/  IADD3.X R23, R23, UR7, RZ, P4, !PT ;  /* 0x0000000717177c10 */ /* 0x010fe2000a7fe4ff */
[----:B-1----:R-:W2:Y:S01]  /*ec3d0*/  LDL.LU R6, [R1+0x6174] ;  /* 0x0061740001067983 */ /* 0x002ea20000300800 */
[----:B------:R-:W-:-:S03]  /*ec3e0*/  IADD3 R22, P4, R22, UR15, RZ ;  /* 0x0000000f16167c10 */ /* 0x000fc6000ff9e0ff */
[----:B------:R-:W-:Y:S01]  /*ec3f0*/  STL [R1+0x631c], R24 ;  /* 0x00631c1801007387 */ /* 0x000fe20000100800 */
[----:B------:R-:W-:-:S03]  /*ec400*/  IADD3.X R21, R21, UR7, RZ, P5, !PT ;  /* 0x0000000715157c10 */ /* 0x000fc6000affe4ff */
[----:B------:R-:W-:Y:S01]  /*ec410*/  STL [R1+0x6330], R23 ;  /* 0x0063301701007387 */ /* 0x000fe20000100800 */
[----:B------:R-:W-:Y:S02]  /*ec420*/  IADD3 R5, P5, R5, UR15, RZ ;  /* 0x0000000f05057c10 */ /* 0x000fe4000ffbe0ff */
[----:B------:R-:W-:-:S03]  /*ec430*/  IADD3.X R20, R20, UR7, RZ, P3, !PT ;  /* 0x0000000714147c10 */ /* 0x000fc60009ffe4ff */
[----:B------:R1:W-:Y:S01]  /*ec440*/  STL [R1+0x630c], R5 ;  /* 0x00630c0501007387 */ /* 0x0003e20000100800 */
[----:B------:R-:W-:-:S03]  /*ec450*/  IADD3 R19, P3, R19, UR15, RZ ;  /* 0x0000000f13137c10 */ /* 0x000fc6000ff7e0ff */
[----:B------:R-:W-:Y:S04]  /*ec460*/  STL [R1+0x6314], R22 ;  /* 0x0063141601007387 */ /* 0x000fe80000100800 */
[----:B-1----:R-:W3:Y:S04]  /*ec470*/  LDL.LU R5, [R1+0x616c] ;  /* 0x00616c0001057983 */ /* 0x002ee80000300800 */
[----:B------:R-:W-:Y:S01]  /*ec480*/  STL [R1+0x6328], R21 ;  /* 0x0063281501007387 */ /* 0x000fe20000100800 */
[----:B------:R-:W-:-:S03]  /*ec490*/  IADD3.X R4, R4, UR7, RZ, P2, !PT ;  /* 0x0000000704047c10 */ /* 0x000fc600097fe4ff */
[----:B------:R-:W-:Y:S01]  /*ec4a0*/  STL [R1+0x6320], R20 ;  /* 0x0063201401007387 */ /* 0x000fe20000100800 */
[----:B------:R-:W-:-:S03]  /*ec4b0*/  IADD3 R3, P2, R3, UR15, RZ ;  /* 0x0000000f03037c10 */ /* 0x000fc6000ff5e0ff */
[----:B------:R1:W-:Y:S04]  /*ec4c0*/  STL [R1+0x6318], R4 ;  /* 0x0063180401007387 */ /* 0x0003e80000100800 */
[----:B------:R-:W-:Y:S04]  /*ec4d0*/  STL [R1+0x6304], R19 ;  /* 0x0063041301007387 */ /* 0x000fe80000100800 */
[----:B-1----:R-:W4:Y:S04]  /*ec4e0*/  LDL.LU R4, [R1+0x6180] ;  /* 0x0061800001047983 */ /* 0x002f280000300800 */
[----:B------:R1:W-:Y:S04]  /*ec4f0*/  STL [R1+0x62fc], R3 ;  /* 0x0062fc0301007387 */ /* 0x0003e80000100800 */
[----:B-1----:R-:W3:Y:S01]  /*ec500*/  LDL.LU R3, [R1+0x6188] ;  /* 0x0061880001037983 */ /* 0x002ee20000300800 */
[----:B------:R-:W-:-:S02]  /*ec510*/  IADD3.X R11, R11, UR7, RZ, P1, !PT ;  /* 0x000000070b0b7c10 */ /* 0x000fc40008ffe4ff */
[----:B------:R-:W-:Y:S02]  /*ec520*/  IADD3 R18, P1, R18, UR15, RZ ;  /* 0x0000000f12127c10 */ /* 0x000fe4000ff3e0ff */
[----:B------:R-:W-:Y:S01]  /*ec530*/  IADD3.X R17, R17, UR7, RZ, P4, !PT ;  /* 0x0000000711117c10 */ /* 0x000fe2000a7fe4ff */
[----:B------:R1:W-:Y:S04]  /*ec540*/  STL [R1+0x6310], R11 ;  /* 0x0063100b01007387 */ /* 0x0003e80000100800 */
[----:B-1----:R-:W3:Y:S01]  /*ec550*/  LDL.LU R11, [R1+0x6148] ;  /* 0x00614800010b7983 */ /* 0x002ee20000300800 */
[----:B------:R-:W-:Y:S02]  /*ec560*/  IADD3 R10, P4, R10, UR15, RZ ;  /* 0x0000000f0a0a7c10 */ /* 0x000fe4000ff9e0ff */
[----:B------:R-:W-:-:S03]  /*ec570*/  IADD3.X R16, R16, UR7, RZ, P5, !PT ;  /* 0x0000000710107c10 */ /* 0x000fc6000affe4ff */
[----:B------:R1:W-:Y:S04]  /*ec580*/  STL [R1+0x62ec], R10 ;  /* 0x0062ec0a01007387 */ /* 0x0003e80000100800 */
[----:B------:R-:W-:Y:S01]  /*ec590*/  STL [R1+0x62f4], R18 ;  /* 0x0062f41201007387 */ /* 0x000fe20000100800 */
[----:B------:R-:W-:-:S03]  /*ec5a0*/  IADD3.X R15, R15, UR7, RZ, P3, !PT ;  /* 0x000000070f0f7c10 */ /* 0x000fc60009ffe4ff */
[----:B-1----:R-:W3:Y:S01]  /*ec5b0*/  LDL.LU R10, [R1+0x6178] ;  /* 0x00617800010a7983 */ /* 0x002ee20000300800 */
[----:B------:R-:W-:-:S03]  /*ec5c0*/  IADD3 R14, P3, R14, UR15, RZ ;  /* 0x0000000f0e0e7c10 */ /* 0x000fc6000ff7e0ff */
[----:B------:R-:W-:Y:S01]  /*ec5d0*/  STL [R1+0x6308], R17 ;  /* 0x0063081101007387 */ /* 0x000fe20000100800 */
[----:B------:R-:W-:-:S03]  /*ec5e0*/  IADD3.X R13, R13, UR7, RZ, P2, !PT ;  /* 0x000000070d0d7c10 */ /* 0x000fc600097fe4ff */
[----:B------:R-:W-:Y:S01]  /*ec5f0*/  STL [R1+0x6300], R16 ;  /* 0x0063001001007387 */ /* 0x000fe20000100800 */
[----:B------:R-:W-:Y:S02]  /*ec600*/  IADD3 R12, P2, R12, UR15, RZ ;  /* 0x0000000f0c0c7c10 */ /* 0x000fe4000ff5e0ff */
[----:B------:R-:W-:Y:S02]  /*ec610*/  IADD3.X R9, R9, UR7, RZ, P1, !PT ;  /* 0x0000000709097c10 */ /* 0x000fe40008ffe4ff */
[----:B------:R-:W-:Y:S02]  /*ec620*/  IADD3 R8, P1, R8, UR15, RZ ;  /* 0x0000000f08087c10 */ /* 0x000fe4000ff3e0ff */
[----:B------:R-:W-:-:S05]  /*ec630*/  IADD3 R2, P5, R2, UR15, RZ ;  /* 0x0000000f02027c10 */ /* 0x000fca000ffbe0ff */
[----:B------:R-:W-:Y:S04]  /*ec640*/  STL [R1+0x6194], R2 ;  /* 0x0061940201007387 */ /* 0x000fe80000100800 */
[----:B------:R-:W-:Y:S04]  /*ec650*/  STL [R1+0x62f8], R15 ;  /* 0x0062f80f01007387 */ /* 0x000fe80000100800 */
[----:B------:R-:W-:Y:S04]  /*ec660*/  STL [R1+0x618c], R14 ;  /* 0x00618c0e01007387 */ /* 0x000fe80000100800 */
[----:B------:R-:W-:Y:S04]  /*ec670*/  STL [R1+0x62f0], R13 ;  /* 0x0062f00d01007387 */ /* 0x000fe80000100800 */
[----:B------:R1:W-:Y:S04]  /*ec680*/  STL [R1+0x62e8], R9 ;  /* 0x0062e80901007387 */ /* 0x0003e80000100800 */
[----:B------:R-:W-:Y:S01]  /*ec690*/  STL [R1+0x6184], R12 ;  /* 0x0061840c01007387 */ /* 0x000fe20000100800 */
[----:B------:R-:W-:-:S03]  /*ec6a0*/  IADD3.X R7, R7, UR7, RZ, P4, !PT ;  /* 0x0000000707077c10 */ /* 0x000fc6000a7fe4ff */
[----:B-1----:R-:W3:Y:S04]  /*ec6b0*/  LDL.LU R9, [R1+0x6150] ;  /* 0x0061500001097983 */ /* 0x002ee80000300800 */
[----:B------:R1:W-:Y:S04]  /*ec6c0*/  STL [R1+0x617c], R8 ;  /* 0x00617c0801007387 */ /* 0x0003e80000100800 */
[----:B-1----:R-:W3:Y:S04]  /*ec6d0*/  LDL.LU R8, [R1+0x6170] ;  /* 0x0061700001087983 */ /* 0x002ee80000300800 */
[----:B------:R-:W3:Y:S04]  /*ec6e0*/  LDL.LU R26, [R1+0x6158] ;  /* 0x00615800011a7983 */ /* 0x000ee80000300800 */
[----:B------:R1:W-:Y:S04]  /*ec6f0*/  STL [R1+0x62c0], R7 ;  /* 0x0062c00701007387 */ /* 0x0003e80000100800 */
[----:B-1----:R-:W3:Y:S04]  /*ec700*/  LDL.LU R7, [R1+0x6168] ;  /* 0x0061680001077983 */ /* 0x002ee80000300800 */
[----:B------:R-:W3:Y:S01]  /*ec710*/  LDL.LU R25, [R1+0x6160] ;  /* 0x0061600001197983 */ /* 0x000ee20000300800 */
[----:B--2---:R-:W-:-:S05]  /*ec720*/  IADD3 R6, P4, R6, UR15, RZ ;  /* 0x0000000f06067c10 */ /* 0x004fca000ff9e0ff */
[----:B------:R1:W-:Y:S04]  /*ec730*/  STL [R1+0x6174], R6 ;  /* 0x0061740601007387 */ /* 0x0003e80000100800 */
[----:B-1----:R-:W2:Y:S04]  /*ec740*/  LDL.LU R6, [R1+0x6140] ;  /* 0x0061400001067983 */ /* 0x002ea80000300800 */
[----:B------:R-:W2:Y:S04]  /*ec750*/  LDL.LU R24, [R1+0x6164] ;  /* 0x0061640001187983 */ /* 0x000ea80000300800 */
[----:B------:R-:W2:Y:S04]  /*ec760*/  LDL.LU R23, [R1+0x6144] ;  /* 0x0061440001177983 */ /* 0x000ea80000300800 */
[----:B------:R-:W2:Y:S01]  /*ec770*/  LDL.LU R22, [R1+0x613c] ;  /* 0x00613c0001167983 */ /* 0x000ea20000300800 */
[----:B----4-:R-:W-:-:S02]  /*ec780*/  IADD3.X R4, R4, UR7, RZ, P3, !PT ;  /* 0x0000000704047c10 */ /* 0x010fc40009ffe4ff */
[----:B---3--:R-:W-:Y:S02]  /*ec790*/  IADD3.X R3, R3, UR7, RZ, P5, !PT ;  /* 0x0000000703037c10 */ /* 0x008fe4000affe4ff */
[----:B------:R-:W-:-:S05]  /*ec7a0*/  IADD3 R5, P5, R5, UR15, RZ ;  /* 0x0000000f05057c10 */ /* 0x000fca000ffbe0ff */
[----:B------:R1:W-:Y:S04]  /*ec7b0*/  STL [R1+0x616c], R5 ;  /* 0x00616c0501007387 */ /* 0x0003e80000100800 */
[----:B------:R-:W3:Y:S04]  /*ec7c0*/  LDL.LU R21, [R1+0x614c] ;  /* 0x00614c0001157983 */ /* 0x000ee80000300800 */
[----:B-1----:R-:W4:Y:S04]  /*ec7d0*/  LDL.LU R5, [R1+0x6134] ;  /* 0x0061340001057983 */ /* 0x002f280000300800 */
[----:B------:R1:W-:Y:S04]  /*ec7e0*/  STL [R1+0x6180], R4 ;  /* 0x0061800401007387 */ /* 0x0003e80000100800 */
[----:B-1----:R-:W4:Y:S04]  /*ec7f0*/  LDL.LU R4, [R1+0x6154] ;  /* 0x0061540001047983 */ /* 0x002f280000300800 */
[----:B------:R-:W4:Y:S01]  /*ec800*/  LDL.LU R12, [R1+0x612c] ;  /* 0x00612c00010c7983 */ /* 0x000f220000300800 */
[----:B------:R-:W-:-:S02]  /*ec810*/  IADD3 R11, P3, R11, UR15, RZ ;  /* 0x0000000f0b0b7c10 */ /* 0x000fc4000ff7e0ff */
[----:B------:R-:W-:-:S03]  /*ec820*/  IADD3.X R10, R10, UR7, RZ, P2, !PT ;  /* 0x000000070a0a7c10 */ /* 0x000fc600097fe4ff */
[----:B------:R1:W-:Y:S04]  /*ec830*/  STL [R1+0x6148], R11 ;  /* 0x0061480b01007387 */ /* 0x0003e80000100800 */
[----:B-1----:R-:W4:Y:S04]  /*ec840*/  LDL.LU R11, [R1+0x615c] ;  /* 0x00615c00010b7983 */ /* 0x002f280000300800 */
[----:B------:R-:W-:Y:S04]  /*ec850*/  STL [R1+0x6188], R3 ;  /* 0x0061880301007387 */ /* 0x000fe80000100800 */
[----:B------:R-:W4:Y:S04]  /*ec860*/  LDL.LU R20, [R1+0x6124] ;  /* 0x0061240001147983 */ /* 0x000f280000300800 */
[----:B------:R-:W4:Y:S04]  /*ec870*/  LDL.LU R19, [R1+0x6138] ;  /* 0x0061380001137983 */ /* 0x000f280000300800 */
[----:B------:R-:W4:Y:S04]  /*ec880*/  LDL.LU R18, [R1+0x611c] ;  /* 0x00611c0001127983 */ /* 0x000f280000300800 */
[----:B------:R1:W-:Y:S04]  /*ec890*/  STL [R1+0x6178], R10 ;  /* 0x0061780a01007387 */ /* 0x0003e80000100800 */
[----:B------:R-:W4:Y:S04]  /*ec8a0*/  LDL.LU R17, [R1+0x6130] ;  /* 0x0061300001117983 */ /* 0x000f280000300800 */
[----:B------:R-:W4:Y:S04]  /*ec8b0*/  LDL.LU R16, [R1+0x6114] ;  /* 0x0061140001107983 */ /* 0x000f280000300800 */
[----:B------:R-:W4:Y:S04]  /*ec8c0*/  LDL.LU R15, [R1+0x6128] ;  /* 0x00612800010f7983 */ /* 0x000f280000300800 */
[----:B------:R-:W4:Y:S04]  /*ec8d0*/  LDL.LU R14, [R1+0x610c] ;  /* 0x00610c00010e7983 */ /* 0x000f280000300800 */
[----:B------:R-:W4:Y:S04]  /*ec8e0*/  LDL.LU R13, [R1+0x6120] ;  /* 0x00612000010d7983 */ /* 0x000f280000300800 */
[----:B-1----:R-:W4:Y:S01]  /*ec8f0*/  LDL.LU R10, [R1+0x6104] ;  /* 0x00610400010a7983 */ /* 0x002f220000300800 */
[----:B------:R-:W-:-:S05]  /*ec900*/  IADD3 R9, P2, R9, UR15, RZ ;  /* 0x0000000f09097c10 */ /* 0x000fca000ff5e0ff */
[----:B------:R1:W-:Y:S01]  /*ec910*/  STL [R1+0x6150], R9 ;  /* 0x0061500901007387 */ /* 0x0003e20000100800 */
[----:B------:R-:W-:-:S03]  /*ec920*/  IADD3.X R8, R8, UR7, RZ, P1, !PT ;  /* 0x0000000708087c10 */ /* 0x000fc60008ffe4ff */
[----:B-1----:R-:W4:Y:S04]  /*ec930*/  LDL.LU R9, [R1+0x6118] ;  /* 0x0061180001097983 */ /* 0x002f280000300800 */
[----:B------:R1:W-:Y:S01]  /*ec940*/  STL [R1+0x6170], R8 ;  /* 0x0061700801007387 */ /* 0x0003e20000100800 */
[----:B------:R-:W-:-:S03]  /*ec950*/  IADD3 R26, P1, R26, UR15, RZ ;  /* 0x0000000f1a1a7c10 */ /* 0x000fc6000ff3e0ff */
[----:B-1----:R-:W4:Y:S01]  /*ec960*/  LDL.LU R8, [R1+0x60fc] ;  /* 0x0060fc0001087983 */ /* 0x002f220000300800 */
[----:B------:R-:W-:-:S05]  /*ec970*/  IADD3.X R7, R7, UR7, RZ, P4, !PT ;  /* 0x0000000707077c10 */ /* 0x000fca000a7fe4ff */
[----:B------:R1:W-:Y:S01]  /*ec980*/  STL [R1+0x6168], R7 ;  /* 0x0061680701007387 */ /* 0x0003e20000100800 */
[----:B------:R-:W-:-:S03]  /*ec990*/  IADD3 R25, P4, R25, UR15, RZ ;  /* 0x0000000f19197c10 */ /* 0x000fc6000ff9e0ff */
[----:B-1----:R-:W4:Y:S04]  /*ec9a0*/  LDL.LU R7, [R1+0x6110] ;  /* 0x0061100001077983 */ /* 0x002f280000300800 */
[----:B------:R-:W-:Y:S01]  /*ec9b0*/  STL [R1+0x6158], R26 ;  /* 0x0061581a01007387 */ /* 0x000fe20000100800 */
[----:B--2---:R-:W-:Y:S02]  /*ec9c0*/  IADD3.X R6, R6, UR7, RZ, P5, !PT ;  /* 0x0000000706067c10 */ /* 0x004fe4000affe4ff */
[----:B------:R-:W-:-:S03]  /*ec9d0*/  IADD3 R24, P5, R24, UR15, RZ ;  /* 0x0000000f18187c10 */ /* 0x000fc6000ffbe0ff */
[----:B------:R1:W-:Y:S01]  /*ec9e0*/  STL [R1+0x6140], R6 ;  /* 0x0061400601007387 */ /* 0x0003e20000100800 */
[----:B------:R-:W-:Y:S02]  /*ec9f0*/  IADD3.X R23, R23, UR7, RZ, P3, !PT ;  /* 0x0000000717177c10 */ /* 0x000fe40009ffe4ff */
[----:B------:R-:W-:Y:S01]  /*eca00*/  IADD3 R22, P3, R22, UR15, RZ ;  /* 0x0000000f16167c10 */ /* 0x000fe2000ff7e0ff */
[----:B-1----:R-:W2:Y:S04]  /*eca10*/  LDL.LU R6, [R1+0x60f4] ;  /* 0x0060f40001067983 */ /* 0x002ea80000300800 */
[----:B------:R-:W-:Y:S04]  /*eca20*/  STL [R1+0x6160], R25 ;  /* 0x0061601901007387 */ /* 0x000fe80000100800 */
[----:B------:R-:W-:Y:S04]  /*eca30*/  STL [R1+0x6164], R24 ;  /* 0x0061641801007387 */ /* 0x000fe80000100800 */
[----:B------:R-:W-:Y:S01]  /*eca40*/  STL [R1+0x6144], R23 ;  /* 0x0061441701007387 */ /* 0x000fe20000100800 */
[----:B---3--:R-:W-:-:S02]  /*eca50*/  IADD3.X R21, R21, UR7, RZ, P2, !PT ;  /* 0x0000000715157c10 */ /* 0x008fc400097fe4ff */
[----:B----4-:R-:W-:-:S05]  /*eca60*/  IADD3 R5, P2, R5, UR15, RZ ;  /* 0x0000000f05057c10 */ /* 0x010fca000ff5e0ff */
[----:B------:R1:W-:Y:S04]  /*eca70*/  STL [R1+0x6134], R5 ;  /* 0x0061340501007387 */ /* 0x0003e80000100800 */
[----:B------:R-:W-:Y:S01]  /*eca80*/  STL [R1+0x613c], R22 ;  /* 0x00613c1601007387 */ /* 0x000fe20000100800 */
[----:B------:R-:W-:-:S03]  /*eca90*/  IADD3.X R4, R4, UR7, RZ, P1, !PT ;  /* 0x0000000704047c10 */ /* 0x000fc60008ffe4ff */
[----:B-1----:R-:W3:Y:S04]  /*ecaa0*/  LDL.LU R5, [R1+0x6108] ;  /* 0x0061080001057983 */ /* 0x002ee80000300800 */
[----:B------:R-:W-:Y:S01]  /*ecab0*/  STL [R1+0x614c], R21 ;  /* 0x00614c1501007387 */ /* 0x000fe20000100800 */
[----:B------:R-:W-:-:S03]  /*ecac0*/  IADD3 R12, P1, R12, UR15, RZ ;  /* 0x0000000f0c0c7c10 */ /* 0x000fc6000ff3e0ff */
[----:B------:R1:W-:Y:S04]  /*ecad0*/  STL [R1+0x6154], R4 ;  /* 0x0061540401007387 */ /* 0x0003e80000100800 */
[----:B-1----:R-:W4:Y:S04]  /*ecae0*/  LDL.LU R4, [R1+0x60ec] ;  /* 0x0060ec0001047983 */ /* 0x002f280000300800 */
[----:B------:R1:W-:Y:S04]  /*ecaf0*/  STL [R1+0x612c], R12 ;  /* 0x00612c0c01007387 */ /* 0x0003e80000100800 */
[----:B-1----:R-:W4:Y:S01]  /*ecb00*/  LDL.LU R12, [R1+0x6100] ;  /* 0x00610000010c7983 */ /* 0x002f220000300800 */
[----:B------:R-:W-:-:S02]  /*ecb10*/  IADD3.X R11, R11, UR7, RZ, P4, !PT ;  /* 0x000000070b0b7c10 */ /* 0x000fc4000a7fe4ff */
[----:B------:R-:W-:Y:S02]  /*ecb20*/  IADD3 R20, P4, R20, UR15, RZ ;  /* 0x0000000f14147c10 */ /* 0x000fe4000ff9e0ff */
[----:B------:R-:W-:Y:S01]  /*ecb30*/  IADD3.X R19, R19, UR7, RZ, P5, !PT ;  /* 0x0000000713137c10 */ /* 0x000fe2000affe4ff */
[----:B------:R1:W-:Y:S01]  /*ecb40*/  STL [R1+0x615c], R11 ;  /* 0x00615c0b01007387 */ /* 0x0003e20000100800 */
[----:B------:R-:W-:Y:S02]  /*ecb50*/  IADD3 R18, P5, R18, UR15, RZ ;  /* 0x0000000f12127c10 */ /* 0x000fe4000ffbe0ff */
[----:B------:R-:W-:Y:S02]  /*ecb60*/  IADD3.X R17, R17, UR7, RZ, P3, !PT ;  /* 0x0000000711117c10 */ /* 0x000fe40009ffe4ff */
[----:B------:R-:W-:Y:S01]  /*ecb70*/  IADD3 R16, P3, R16, UR15, RZ ;  /* 0x0000000f10107c10 */ /* 0x000fe2000ff7e0ff */
[----:B-1----:R-:W4:Y:S01]  /*ecb80*/  LDL.LU R11, [R1+0x5fc8] ;  /* 0x005fc800010b7983 */ /* 0x002f220000300800 */
[----:B------:R-:W-:-:S03]  /*ecb90*/  IADD3.X R15, R15, UR7, RZ, P2, !PT ;  /* 0x000000070f0f7c10 */ /* 0x000fc600097fe4ff */
[----:B------:R-:W-:Y:S01]  /*ecba0*/  STL [R1+0x6124], R20 ;  /* 0x0061241401007387 */ /* 0x000fe20000100800 */
[----:B------:R-:W-:-:S03]  /*ecbb0*/  IADD3 R14, P2, R14, UR15, RZ ;  /* 0x0000000f0e0e7c10 */ /* 0x000fc6000ff5e0ff */
[----:B------:R-:W-:Y:S01]  /*ecbc0*/  STL [R1+0x6138], R19 ;  /* 0x0061381301007387 */ /* 0x000fe20000100800 */
[----:B------:R-:W-:-:S03]  /*ecbd0*/  IADD3.X R13, R13, UR7, RZ, P1, !PT ;  /* 0x000000070d0d7c10 */ /* 0x000fc60008ffe4ff */
[----:B------:R-:W-:Y:S01]  /*ecbe0*/  STL [R1+0x611c], R18 ;  /* 0x00611c1201007387 */ /* 0x000fe20000100800 */
[----:B------:R-:W-:-:S03]  /*ecbf0*/  IADD3 R10, P1, R10, UR15, RZ ;  /* 0x0000000f0a0a7c10 */ /* 0x000fc6000ff3e0ff */
[----:B------:R-:W-:Y:S04]  /*ecc00*/  STL [R1+0x6130], R17 ;  /* 0x0061301101007387 */ /* 0x000fe80000100800 */
[----:B------:R-:W-:Y:S04]  /*ecc10*/  STL [R1+0x6114], R16 ;  /* 0x0061141001007387 */ /* 0x000fe80000100800 */
[----:B------:R-:W-:Y:S04]  /*ecc20*/  STL [R1+0x6128], R15 ;  /* 0x0061280f01007387 */ /* 0x000fe80000100800 */
[----:B------:R1:W-:Y:S04]  /*ecc30*/  STL [R1+0x6104], R10 ;  /* 0x0061040a01007387 */ /* 0x0003e80000100800 */
[----:B------:R-:W-:Y:S04]  /*ecc40*/  STL [R1+0x610c], R14 ;  /* 0x00610c0e01007387 */ /* 0x000fe80000100800 */
[----:B-1----:R-:W4:Y:S01]  /*ecc50*/  LDL.LU R10, [R1+0x60f8] ;  /* 0x0060f800010a7983 */ /* 0x002f220000300800 */
[----:B------:R-:W-:-:S03]  /*ecc60*/  IADD3.X R9, R9, UR7, RZ, P4, !PT ;  /* 0x0000000709097c10 */ /* 0x000fc6000a7fe4ff */
[----:B------:R-:W-:Y:S04]  /*ecc70*/  STL [R1+0x6120], R13 ;  /* 0x0061200d01007387 */ /* 0x000fe80000100800 */
[----:B------:R1:W-:Y:S01]  /*ecc80*/  STL [R1+0x6118], R9 ;  /* 0x0061180901007387 */ /* 0x0003e20000100800 */
[----:B------:R-:W-:-:S03]  /*ecc90*/  IADD3 R8, P4, R8, UR15, RZ ;  /* 0x0000000f08087c10 */ /* 0x000fc6000ff9e0ff */
[----:B-1----:R-:W4:Y:S04]  /*ecca0*/  LDL.LU R9, [R1+0x5fd0] ;  /* 0x005fd00001097983 */ /* 0x002f280000300800 */
[----:B------:R-:W4:Y:S04]  /*eccb0*/  LDL.LU R26, [R1+0x60f0] ;  /* 0x0060f000011a7983 */ /* 0x000f280000300800 */
[----:B------:R1:W-:Y:S01]  /*eccc0*/  STL [R1+0x60fc], R8 ;  /* 0x0060fc0801007387 */ /* 0x0003e20000100800 */
[----:B------:R-:W-:-:S03]  /*eccd0*/  IADD3.X R7, R7, UR7, RZ, P5, !PT ;  /* 0x0000000707077c10 */ /* 0x000fc6000affe4ff */
[----:B-1----:R-:W4:Y:S04]  /*ecce0*/  LDL.LU R8, [R1+0x5fd8] ;  /* 0x005fd80001087983 */ /* 0x002f280000300800 */
[----:B------:R-:W4:Y:S04]  /*eccf0*/  LDL.LU R25, [R1+0x60e8] ;  /* 0x0060e80001197983 */ /* 0x000f280000300800 */
[----:B------:R1:W-:Y:S04]  /*ecd00*/  STL [R1+0x6110], R7 ;  /* 0x0061100701007387 */ /* 0x0003e80000100800 */
[----:B-1----:R-:W4:Y:S04]  /*ecd10*/  LDL.LU R7, [R1+0x5fe0] ;  /* 0x005fe00001077983 */ /* 0x002f280000300800 */
[----:B------:R-:W4:Y:S04]  /*ecd20*/  LDL.LU R24, [R1+0x60c0] ;  /* 0x0060c00001187983 */ /* 0x000f280000300800 */
[----:B------:R-:W4:Y:S04]  /*ecd30*/  LDL.LU R23, [R1+0x5fe4] ;  /* 0x005fe40001177983 */ /* 0x000f280000300800 */
[----:B------:R-:W4:Y:S01]  /*ecd40*/  LDL.LU R22, [R1+0x5fc4] ;  /* 0x005fc40001167983 */ /* 0x000f220000300800 */
[----:B--2---:R-:W-:-:S05]  /*ecd50*/  IADD3 R6, P5, R6, UR15, RZ ;  /* 0x0000000f06067c10 */ /* 0x004fca000ffbe0ff */
[----:B------:R1:W-:Y:S04]  /*ecd60*/  STL [R1+0x60f4], R6 ;  /* 0x0060f40601007387 */ /* 0x0003e80000100800 */
[----:B------:R-:W2:Y:S04]  /*ecd70*/  LDL.LU R21, [R1+0x5fbc] ;  /* 0x005fbc0001157983 */ /* 0x000ea80000300800 */
[----:B-1----:R-:W2:Y:S01]  /*ecd80*/  LDL.LU R6, [R1+0x5fcc] ;  /* 0x005fcc0001067983 */ /* 0x002ea20000300800 */
[----:B---3--:R-:W-:-:S05]  /*ecd90*/  IADD3.X R5, R5, UR7, RZ, P3, !PT ;  /* 0x0000000705057c10 */ /* 0x008fca0009ffe4ff */
[----:B------:R1:W-:Y:S04]  /*ecda0*/  STL [R1+0x6108], R5 ;  /* 0x0061080501007387 */ /* 0x0003e80000100800 */
[----:B-1----:R-:W3:Y:S01]  /*ecdb0*/  LDL.LU R5, [R1+0x5fb4] ;  /* 0x005fb40001057983 */ /* 0x002ee20000300800 */
[----:B----4-:R-:W-:-:S05]  /*ecdc0*/  IADD3 R4, P3, R4, UR15, RZ ;  /* 0x0000000f04047c10 */ /* 0x010fca000ff7e0ff */
[----:B------:R1:W-:Y:S01]  /*ecdd0*/  STL [R1+0x60ec], R4 ;  /* 0x0060ec0401007387 */ /* 0x0003e20000100800 */
[----:B------:R-:W-:-:S03]  /*ecde0*/  IADD3.X R12, R12, UR7, RZ, P2, !PT ;  /* 0x000000070c0c7c10 */ /* 0x000fc600097fe4ff */
[----:B-1----:R-:W4:Y:S04]  /*ecdf0*/  LDL.LU R4, [R1+0x5fd4] ;  /* 0x005fd40001047983 */ /* 0x002f280000300800 */
[----:B------:R1:W-:Y:S04]  /*ece00*/  STL [R1+0x6100], R12 ;  /* 0x0061000c01007387 */ /* 0x0003e80000100800 */
[----:B-1----:R-:W4:Y:S01]  /*ece10*/  LDL.LU R12, [R1+0x5fac] ;  /* 0x005fac00010c7983 */ /* 0x002f220000300800 */
[----:B------:R-:W-:-:S03]  /*ece20*/  IADD3 R11, P2, R11, UR15, RZ ;  /* 0x0000000f0b0b7c10 */ /* 0x000fc6000ff5e0ff */
        /* <DEDUP_REMOVED lines=8> */
[----:B------:R-:W4:Y:S01]  /*eceb0*/  LDL.LU R13, [R1+0x5f8c] ;  /* 0x005f8c00010d7983 */ /* 0x000f220000300800 */
[----:B------:R-:W-:-:S03]  /*ecec0*/  IADD3.X R10, R10, UR7, RZ, P1, !PT ;  /* 0x000000070a0a7c10 */ /* 0x000fc60008ffe4ff */
[----:B-1----:R-:W4:Y:S04]  /*eced0*/  LDL.LU R11, [R1+0x5fa0] ;  /* 0x005fa000010b7983 */ /* 0x002f280000300800 */
[----:B------:R1:W-:Y:S04]  /*ecee0*/  STL [R1+0x60f8], R10 ;  /* 0x0060f80a01007387 */ /* 0x0003e80000100800 */
[----:B-1----:R-:W4:Y:S01]  /*ecef0*/  LDL.LU R10, [R1+0x5f84] ;  /* 0x005f8400010a7983 */ /* 0x002f220000300800 */
[----:B------:R-:W-:Y:S02]  /*ecf00*/  IADD3 R9, P1, R9, UR15, RZ ;  /* 0x0000000f09097c10 */ /* 0x000fe4000ff3e0ff */
[----:B------:R-:W-:-:S03]  /*ecf10*/  IADD3.X R26, R26, UR7, RZ, P4, !PT ;  /* 0x000000071a1a7c10 */ /* 0x000fc6000a7fe4ff */
[----:B------:R1:W-:Y:S04]  /*ecf20*/  STL [R1+0x5fd0], R9 ;  /* 0x005fd00901007387 */ /* 0x0003e80000100800 */
[----:B-1----:R-:W4:Y:S01]  /*ecf30*/  LDL.LU R9, [R1+0x5f98] ;  /* 0x005f980001097983 */ /* 0x002f220000300800 */
[----:B------:R-:W-:Y:S02]  /*ecf40*/  IADD3 R8, P4, R8, UR15, RZ ;  /* 0x0000000f08087c10 */ /* 0x000fe4000ff9e0ff */
[----:B------:R-:W-:-:S03]  /*ecf50*/  IADD3.X R25, R25, UR7, RZ, P5, !PT ;  /* 0x0000000719197c10 */ /* 0x000fc6000affe4ff */
[----:B------:R1:W-:Y:S04]  /*ecf60*/  STL [R1+0x5fd8], R8 ;  /* 0x005fd80801007387 */ /* 0x0003e80000100800 */
[----:B-1----:R-:W4:Y:S01]  /*ecf70*/  LDL.LU R8, [R1+0x5f7c] ;  /* 0x005f7c0001087983 */ /* 0x002f220000300800 */
[----:B------:R-:W-:-:S03]  /*ecf80*/  IADD3 R7, P5, R7, UR15, RZ ;  /* 0x0000000f07077c10 */ /* 0x000fc6000ffbe0ff */
[----:B------:R-:W-:Y:S01]  /*ecf90*/  STL [R1+0x60f0], R26 ;  /* 0x0060f01a01007387 */ /* 0x000fe20000100800 */
[----:B------:R-:W-:-:S03]  /*ecfa0*/  IADD3.X R24, R24, UR7, RZ, P3, !PT ;  /* 0x0000000718187c10 */ /* 0x000fc60009ffe4ff */
[----:B------:R1:W-:Y:S01]  /*ecfb0*/  STL [R1+0x5fe0], R7 ;  /* 0x005fe00701007387 */ /* 0x0003e20000100800 */
[----:B------:R-:W-:Y:S02]  /*ecfc0*/  IADD3 R23, P3, R23, UR15, RZ ;  /* 0x0000000f17177c10 */ /* 0x000fe4000ff7e0ff */
[----:B------:R-:W-:Y:S01]  /*ecfd0*/  IADD3.X R22, R22, UR7, RZ, P2, !PT ;  /* 0x0000000716167c10 */ /* 0x000fe200097fe4ff */
[----:B-1----:R-:W4:Y:S04]  /*ecfe0*/  LDL.LU R7, [R1+0x5f90] ;  /* 0x005f900001077983 */ /* 0x002f280000300800 */
[----:B------:R-:W-:Y:S04]  /*ecff0*/  STL [R1+0x60e8], R25 ;  /* 0x0060e81901007387 */ /* 0x000fe80000100800 */
[----:B------:R-:W-:Y:S04]  /*ed000*/  STL [R1+0x60c0], R24 ;  /* 0x0060c01801007387 */ /* 0x000fe80000100800 */
[----:B------:R-:W-:Y:S01]  /*ed010*/  STL [R1+0x5fe4], R23 ;  /* 0x005fe41701007387 */ /* 0x000fe20000100800 */
[----:B--2---:R-:W-:-:S02]  /*ed020*/  IADD3 R21, P2, R21, UR15, RZ ;  /* 0x0000000f15157c10 */ /* 0x004fc4000ff5e0ff */
[----:B------:R-:W-:-:S05]  /*ed030*/  IADD3.X R6, R6, UR7, RZ, P1, !PT ;  /* 0x0000000706067c10 */ /* 0x000fca0008ffe4ff */
[----:B------:R1:W-:Y:S04]  /*ed040*/  STL [R1+0x5fcc], R6 ;  /* 0x005fcc0601007387 */ /* 0x0003e80000100800 */
[----:B------:R-:W-:Y:S04]  /*ed050*/  STL [R1+0x5fc4], R22 ;  /* 0x005fc41601007387 */ /* 0x000fe80000100800 */
[----:B-1----:R-:W2:Y:S04]  /*ed060*/  LDL.LU R6, [R1+0x5f74] ;  /* 0x005f740001067983 */ /* 0x002ea80000300800 */
[----:B------:R-:W-:Y:S01]  /*ed070*/  STL [R1+0x5fbc], R21 ;  /* 0x005fbc1501007387 */ /* 0x000fe20000100800 */
[----:B---3--:R-:W-:-:S05]  /*ed080*/  IADD3 R5, P1, R5, UR15, RZ ;  /* 0x0000000f05057c10 */ /* 0x008fca000ff3e0ff */
[----:B------:R1:W-:Y:S04]  /*ed090*/  STL [R1+0x5fb4], R5 ;  /* 0x005fb40501007387 */ /* 0x0003e80000100800 */
[----:B-1----:R-:W3:Y:S01]  /*ed0a0*/  LDL.LU R5, [R1+0x5f88] ;  /* 0x005f880001057983 */ /* 0x002ee20000300800 */
[----:B----4-:R-:W-:-:S05]  /*ed0b0*/  IADD3.X R4, R4, UR7, RZ, P4, !PT ;  /* 0x0000000704047c10 */ /* 0x010fca000a7fe4ff */
[----:B------:R1:W-:Y:S01]  /*ed0c0*/  STL [R1+0x5fd4], R4 ;  /* 0x005fd40401007387 */ /* 0x0003e20000100800 */
[----:B------:R-:W-:-:S03]  /*ed0d0*/  IADD3 R12, P4, R12, UR15, RZ ;  /* 0x0000000f0c0c7c10 */ /* 0x000fc6000ff9e0ff */
[----:B-1----:R-:W4:Y:S04]  /*ed0e0*/  LDL.LU R4, [R1+0x5f6c] ;  /* 0x005f6c0001047983 */ /* 0x002f280000300800 */
[----:B------:R1:W-:Y:S04]  /*ed0f0*/  STL [R1+0x5fac], R12 ;  /* 0x005fac0c01007387 */ /* 0x0003e80000100800 */
[----:B-1----:R-:W4:Y:S01]  /*ed100*/  LDL.LU R12, [R1+0x5f80] ;  /* 0x005f8000010c7983 */ /* 0x002f220000300800 */
[----:B------:R-:W-:Y:S02]  /*ed110*/  IADD3.X R20, R20, UR7, RZ, P5, !PT ;  /* 0x0000000714147c10 */ /* 0x000fe4000affe4ff */
[----:B------:R-:W-:-:S02]  /*ed120*/  IADD3 R19, P5, R19, UR15, RZ ;  /* 0x0000000f13137c10 */ /* 0x000fc4000ffbe0ff */
[----:B------:R-:W-:Y:S02]  /*ed130*/  IADD3.X R18, R18, UR7, RZ, P3, !PT ;  /* 0x0000000712127c10 */ /* 0x000fe40009ffe4ff */
[----:B------:R-:W-:Y:S01]  /*ed140*/  IADD3 R17, P3, R17, UR15, RZ ;  /* 0x0000000f11117c10 */ /* 0x000fe2000ff7e0ff */
[----:B------:R-:W-:Y:S01]  /*ed150*/  STL [R1+0x5fdc], R20 ;  /* 0x005fdc1401007387 */ /* 0x000fe20000100800 */
[----:B------:R-:W-:-:S03]  /*ed160*/  IADD3.X R16, R16, UR7, RZ, P2, !PT ;  /* 0x0000000710107c10 */ /* 0x000fc600097fe4ff */
[----:B------:R-:W-:Y:S01]  /*ed170*/  STL [R1+0x5fa4], R19 ;  /* 0x005fa41301007387 */ /* 0x000fe20000100800 */
[----:B------:R-:W-:-:S03]  /*ed180*/  IADD3 R15, P2, R15, UR15, RZ ;  /* 0x0000000f0f0f7c10 */ /* 0x000fc6000ff5e0ff */
[----:B------:R-:W-:Y:S01]  /*ed190*/  STL [R1+0x5fb8], R18 ;  /* 0x005fb81201007387 */ /* 0x000fe20000100800 */
[----:B------:R-:W-:-:S03]  /*ed1a0*/  IADD3.X R14, R14, UR7, RZ, P1, !PT ;  /* 0x000000070e0e7c10 */ /* 0x000fc60008ffe4ff */
[----:B------:R-:W-:Y:S01]  /*ed1b0*/  STL [R1+0x5f9c], R17 ;  /* 0x005f9c1101007387 */ /* 0x000fe20000100800 */
[----:B------:R-:W-:Y:S02]  /*ed1c0*/  IADD3 R13, P1, R13, UR15, RZ ;  /* 0x0000000f0d0d7c10 */ /* 0x000fe4000ff3e0ff */
[----:B------:R-:W-:Y:S01]  /*ed1d0*/  IADD3.X R11, R11, UR7, RZ, P4, !PT ;  /* 0x000000070b0b7c10 */ /* 0x000fe2000a7fe4ff */
[----:B------:R-:W-:Y:S04]  /*ed1e0*/  STL [R1+0x5fb0], R16 ;  /* 0x005fb01001007387 */ /* 0x000fe80000100800 */
[----:B------:R-:W-:Y:S04]  /*ed1f0*/  STL [R1+0x5f94], R15 ;  /* 0x005f940f01007387 */ /* 0x000fe80000100800 */
[----:B------:R1:W-:Y:S01]  /*ed200*/  STL [R1+0x5fa0], R11 ;  /* 0x005fa00b01007387 */ /* 0x0003e20000100800 */
[----:B------:R-:W-:-:S03]  /*ed210*/  IADD3 R10, P4, R10, UR15, RZ ;  /* 0x0000000f0a0a7c10 */ /* 0x000fc6000ff9e0ff */
[----:B------:R-:W-:Y:S04]  /*ed220*/  STL [R1+0x5fa8], R14 ;  /* 0x005fa80e01007387 */ /* 0x000fe80000100800 */
[----:B-1----:R-:W4:Y:S04]  /*ed230*/  LDL.LU R11, [R1+0x5f48] ;  /* 0x005f4800010b7983 */ /* 0x002f280000300800 */
[----:B------:R-:W-:Y:S04]  /*ed240*/  STL [R1+0x5f8c], R13 ;  /* 0x005f8c0d01007387 */ /* 0x000fe80000100800 */
[----:B------:R1:W-:Y:S01]  /*ed250*/  STL [R1+0x5f84], R10 ;  /* 0x005f840a01007387 */ /* 0x0003e20000100800 */
[----:B------:R-:W-:-:S03]  /*ed260*/  IADD3.X R9, R9, UR7, RZ, P5, !PT ;  /* 0x0000000709097c10 */ /* 0x000fc6000affe4ff */
[----:B-1----:R-:W4:Y:S04]  /*ed270*/  LDL.LU R10, [R1+0x5f78] ;  /* 0x005f7800010a7983 */ /* 0x002f280000300800 */
[----:B------:R-:W4:Y:S04]  /*ed280*/  LDL.LU R26, [R1+0x5f50] ;  /* 0x005f5000011a7983 */ /* 0x000f280000300800 */
        /* <DEDUP_REMOVED lines=8> */
[----:B------:R-:W4:Y:S04]  /*ed310*/  LDL.LU R23, [R1+0x5f40] ;  /* 0x005f400001177983 */ /* 0x000f280000300800 */
[----:B------:R-:W4:Y:S04]  /*ed320*/  LDL.LU R22, [R1+0x5f64] ;  /* 0x005f640001167983 */ /* 0x000f280000300800 */
[----:B------:R1:W-:Y:S04]  /*ed330*/  STL [R1+0x5f90], R7 ;  /* 0x005f900701007387 */ /* 0x0003e80000100800 */
[----:B------:R-:W4:Y:S04]  /*ed340*/  LDL.LU R21, [R1+0x5f44] ;  /* 0x005f440001157983 */ /* 0x000f280000300800 */
[----:B-1----:R-:W4:Y:S01]  /*ed350*/  LDL.LU R7, [R1+0x5f3c] ;  /* 0x005f3c0001077983 */ /* 0x002f220000300800 */
[----:B--2---:R-:W-:-:S05]  /*ed360*/  IADD3 R6, P3, R6, UR15, RZ ;  /* 0x0000000f06067c10 */ /* 0x004fca000ff7e0ff */
[----:B------:R1:W-:Y:S04]  /*ed370*/  STL [R1+0x5f74], R6 ;  /* 0x005f740601007387 */ /* 0x0003e80000100800 */
        /* <DEDUP_REMOVED lines=19> */
[----:B------:R1:W-:Y:S04]  /*ed4b0*/  STL [R1+0x5f48], R11 ;  /* 0x005f480b01007387 */ /* 0x0003e80000100800 */
[----:B-1----:R-:W4:Y:S01]  /*ed4c0*/  LDL.LU R11, [R1+0x5f20] ;  /* 0x005f2000010b7983 */ /* 0x002f220000300800 */
[----:B------:R-:W-:-:S05]  /*ed4d0*/  IADD3.X R10, R10, UR7, RZ, P4, !PT ;  /* 0x000000070a0a7c10 */ /* 0x000fca000a7fe4ff */
[----:B------:R1:W-:Y:S01]  /*ed4e0*/  STL [R1+0x5f78], R10 ;  /* 0x005f780a01007387 */ /* 0x0003e20000100800 */
[----:B------:R-:W-:-:S03]  /*ed4f0*/  IADD3 R26, P4, R26, UR15, RZ ;  /* 0x0000000f1a1a7c10 */ /* 0x000fc6000ff9e0ff */
[----:B-1----:R-:W4:Y:S01]  /*ed500*/  LDL.LU R10, [R1+0x5f04] ;  /* 0x005f0400010a7983 */ /* 0x002f220000300800 */
[----:B------:R-:W-:-:S05]  /*ed510*/  IADD3.X R9, R9, UR7, RZ, P5, !PT ;  /* 0x0000000709097c10 */ /* 0x000fca000affe4ff */
[----:B------:R1:W-:Y:S01]  /*ed520*/  STL [R1+0x5f70], R9 ;  /* 0x005f700901007387 */ /* 0x0003e20000100800 */
[----:B------:R-:W-:-:S03]  /*ed530*/  IADD3 R25, P5, R25, UR15, RZ ;  /* 0x0000000f19197c10 */ /* 0x000fc6000ffbe0ff */
[----:B-1----:R-:W4:Y:S01]  /*ed540*/  LDL.LU R9, [R1+0x5f18] ;  /* 0x005f180001097983 */ /* 0x002f220000300800 */
[----:B------:R-:W-:-:S03]  /*ed550*/  IADD3.X R8, R8, UR7, RZ, P3, !PT ;  /* 0x0000000708087c10 */ /* 0x000fc60009ffe4ff */
[----:B------:R-:W-:Y:S01]  /*ed560*/  STL [R1+0x5f50], R26 ;  /* 0x005f501a01007387 */ /* 0x000fe20000100800 */
[----:B------:R-:W-:-:S03]  /*ed570*/  IADD3 R24, P3, R24, UR15, RZ ;  /* 0x0000000f18187c10 */ /* 0x000fc6000ff7e0ff */
[----:B------:R1:W-:Y:S01]  /*ed580*/  STL [R1+0x5f68], R8 ;  /* 0x005f680801007387 */ /* 0x0003e20000100800 */
[----:B------:R-:W-:Y:S02]  /*ed590*/  IADD3.X R23, R23, UR7, RZ, P2, !PT ;  /* 0x0000000717177c10 */ /* 0x000fe400097fe4ff */
[----:B------:R-:W-:Y:S01]  /*ed5a0*/  IADD3 R22, P2, R22, UR15, RZ ;  /* 0x0000000f16167c10 */ /* 0x000fe2000ff5e0ff */
[----:B-1----:R-:W4:Y:S01]  /*ed5b0*/  LDL.LU R8, [R1+0x5efc] ;  /* 0x005efc0001087983 */ /* 0x002f220000300800 */
[----:B------:R-:W-:-:S03]  /*ed5c0*/  IADD3.X R21, R21, UR7, RZ, P1, !PT ;  /* 0x0000000715157c10 */ /* 0x000fc60008ffe4ff */
[----:B------:R-:W-:Y:S01]  /*ed5d0*/  STL [R1+0x5f58], R25 ;  /* 0x005f581901007387 */ /* 0x000fe20000100800 */
[----:B------:R-:W-:-:S03]  /*ed5e0*/  IADD3 R7, P1, R7, UR15, RZ ;  /* 0x0000000f07077c10 */ /* 0x000fc6000ff3e0ff */
[----:B------:R-:W-:Y:S04]  /*ed5f0*/  STL [R1+0x5f60], R24 ;  /* 0x005f601801007387 */ /* 0x000fe80000100800 */
[----:B------:R-:W-:Y:S04]  /*ed600*/  STL [R1+0x5f40], R23 ;  /* 0x005f401701007387 */ /* 0x000fe80000100800 */
[----:B------:R1:W-:Y:S04]  /*ed610*/  STL [R1+0x5f3c], R7 ;  /* 0x005f3c0701007387 */ /* 0x0003e80000100800 */
[----:B------:R-:W-:Y:S04]  /*ed620*/  STL [R1+0x5f64], R22 ;  /* 0x005f641601007387 */ /* 0x000fe80000100800 */
[----:B-1----:R-:W4:Y:S04]  /*ed630*/  LDL.LU R7, [R1+0x5f10] ;  /* 0x005f100001077983 */ /* 0x002f280000300800 */
[----:B------:R-:W-:Y:S01]  /*ed640*/  STL [R1+0x5f44], R21 ;  /* 0x005f441501007387 */ /* 0x000fe20000100800 */
[----:B--2---:R-:W-:-:S05]  /*ed650*/  IADD3.X R6, R6, UR7, RZ, P4, !PT ;  /* 0x0000000706067c10 */ /* 0x004fca000a7fe4ff */
[----:B------:R1:W-:Y:S04]  /*ed660*/  STL [R1+0x5f4c], R6 ;  /* 0x005f4c0601007387 */ /* 0x0003e80000100800 */
[----:B-1----:R-:W2:Y:S01]  /*ed670*/  LDL.LU R6, [R1+0x5ef4] ;  /* 0x005ef40001067983 */ /* 0x002ea20000300800 */
[----:B---3--:R-:W-:-:S05]  /*ed680*/  IADD3 R5, P4, R5, UR15, RZ ;  /* 0x0000000f05057c10 */ /* 0x008fca000ff9e0ff */
[----:B------:R1:W-:Y:S04]  /*ed690*/  STL [R1+0x5f34], R5 ;  /* 0x005f340501007387 */ /* 0x0003e80000100800 */
[----:B-1----:R-:W3:Y:S01]  /*ed6a0*/  LDL.LU R5, [R1+0x5f08] ;  /* 0x005f080001057983 */ /* 0x002ee20000300800 */
[----:B----4-:R-:W-:Y:S02]  /*ed6b0*/  IADD3.X R4, R4, UR7, RZ, P5, !PT ;  /* 0x0000000704047c10 */ /* 0x010fe4000affe4ff */
        /* <DEDUP_REMOVED lines=17> */
[----:B------:R1:W-:Y:S04]  /*ed7d0*/  STL [R1+0x5f0c], R12 ;  /* 0x005f0c0c01007387 */ /* 0x0003e80000100800 */
[----:B------:R-:W-:Y:S04]  /*ed7e0*/  STL [R1+0x5f14], R14 ;  /* 0x005f140e01007387 */ /* 0x000fe80000100800 */
[----:B-1----:R-:W4:Y:S01]  /*ed7f0*/  LDL.LU R12, [R1+0x5f00] ;  /* 0x005f0000010c7983 */ /* 0x002f220000300800 */
[----:B------:R-:W-:-:S03]  /*ed800*/  IADD3.X R11, R11, UR7, RZ, P5, !PT ;  /* 0x000000070b0b7c10 */ /* 0x000fc6000affe4ff */
[----:B------:R-:W-:Y:S04]  /*ed810*/  STL [R1+0x5f28], R13 ;  /* 0x005f280d01007387 */ /* 0x000fe80000100800 */
[----:B------:R1:W-:Y:S04]  /*ed820*/  STL [R1+0x5f20], R11 ;  /* 0x005f200b01007387 */ /* 0x0003e80000100800 */
[----:B-1----:R-:W4:Y:S01]  /*ed830*/  LDL.LU R11, [R1+0x3dc4] ;  /* 0x003dc400010b7983 */ /* 0x002f220000300800 */
[----:B------:R-:W-:-:S03]  /*ed840*/  IADD3 R10, P5, R10, UR15, RZ ;  /* 0x0000000f0a0a7c10 */ /* 0x000fc6000ffbe0ff */
[----:B------:R-:W4:Y:S04]  /*ed850*/  LDL.LU R26, [R1+0x5ef8] ;  /* 0x005ef800011a7983 */ /* 0x000f280000300800 */
[----:B------:R1:W-:Y:S04]  /*ed860*/  STL [R1+0x5f04], R10 ;  /* 0x005f040a01007387 */ /* 0x0003e80000100800 */
[----:B-1----:R-:W4:Y:S01]  /*ed870*/  LDL.LU R10, [R1+0x3dcc] ;  /* 0x003dcc00010a7983 */ /* 0x002f220000300800 */
[----:B------:R-:W-:-:S03]  /*ed880*/  IADD3.X R9, R9, UR7, RZ, P3, !PT ;  /* 0x0000000709097c10 */ /* 0x000fc60009ffe4ff */
[----:B------:R-:W4:Y:S04]  /*ed890*/  LDL.LU R25, [R1+0x5ef0] ;  /* 0x005ef00001197983 */ /* 0x000f280000300800 */
        /* <DEDUP_REMOVED lines=8> */
[----:B-1----:R-:W4:Y:S01]  /*ed920*/  LDL.LU R8, [R1+0x3dc0] ;  /* 0x003dc00001087983 */ /* 0x002f220000300800 */
[----:B------:R-:W-:-:S05]  /*ed930*/  IADD3.X R7, R7, UR7, RZ, P2, !PT ;  /* 0x0000000707077c10 */ /* 0x000fca00097fe4ff */
[----:B------:R1:W-:Y:S04]  /*ed940*/  STL [R1+0x5f10], R7 ;  /* 0x005f100701007387 */ /* 0x0003e80000100800 */
[----:B-1----:R-:W4:Y:S01]  /*ed950*/  LDL.LU R7, [R1+0x3dec] ;  /* 0x003dec0001077983 */ /* 0x002f220000300800 */
[----:B--2---:R-:W-:-:S05]  /*ed960*/  IADD3 R6, P2, R6, UR15, RZ ;  /* 0x0000000f06067c10 */ /* 0x004fca000ff5e0ff */
[----:B------:R1:W-:Y:S04]  /*ed970*/  STL [R1+0x5ef4], R6 ;  /* 0x005ef40601007387 */ /* 0x0003e80000100800 */
[----:B-1----:R-:W2:Y:S01]  /*ed980*/  LDL.LU R6, [R1+0x3dc8] ;  /* 0x003dc80001067983 */ /* 0x002ea20000300800 */
[----:B---3--:R-:W-:-:S05]  /*ed990*/  IADD3.X R5, R5, UR7, RZ, P1, !PT ;  /* 0x0000000705057c10 */ /* 0x008fca0008ffe4ff */
[----:B------:R1:W-:Y:S04]  /*ed9a0*/  STL [R1+0x5f08], R5 ;  /* 0x005f080501007387 */ /* 0x0003e80000100800 */
[----:B-1----:R-:W3:Y:S01]  /*ed9b0*/  LDL.LU R5, [R1+0x3df4] ;  /* 0x003df40001057983 */ /* 0x002ee20000300800 */
[----:B----4-:R-:W-:-:S03]  /*ed9c0*/  IADD3 R4, P1, R4, UR15, RZ ;  /* 0x0000000f04047c10 */ /* 0x010fc6000ff3e0ff */
        /* <DEDUP_REMOVED lines=10> */
[----:B------:R-:W-:-:S05]  /*eda70*/  IADD3.X R12, R12, UR7, RZ, P4, !PT ;  /* 0x000000070c0c7c10 */ /* 0x000fca000a7fe4ff */
        /* <DEDUP_REMOVED lines=17> */
[----:B------:R-:W-:Y:S01]  /*edb90*/  STL [R1+0x5ef0], R25 ;  /* 0x005ef01901007387 */ /* 0x000fe20000100800 */
[----:B------:R-:W-:-:S03]  /*edba0*/  IADD3 R21, P1, R21, UR15, RZ ;  /* 0x0000000f15157c10 */ /* 0x000fc6000ff3e0ff */
[----:B------:R-:W-:Y:S01]  /*edbb0*/  STL [R1+0x5ee8], R24 ;  /* 0x005ee81801007387 */ /* 0x000fe20000100800 */
[----:B------:R-:W-:-:S03]  /*edbc0*/  IADD3.X R8, R8, UR7, RZ, P4, !PT ;  /* 0x0000000708087c10 */ /* 0x000fc6000a7fe4ff */
[----:B------:R-:W-:Y:S04]  /*edbd0*/  STL [R1+0x3ddc], R23 ;  /* 0x003ddc1701007387 */ /* 0x000fe80000100800 */
[----:B------:R1:W-:Y:S04]  /*edbe0*/  STL [R1+0x3dc0], R8 ;  /* 0x003dc00801007387 */ /* 0x0003e80000100800 */
[----:B------:R-:W-:Y:S04]  /*edbf0*/  STL [R1+0x3cbc], R22 ;  /* 0x003cbc1601007387 */ /* 0x000fe80000100800 */
[----:B-1----:R-:W4:Y:S01]  /*edc00*/  LDL.LU R8, [R1+0x3e2c] ;  /* 0x003e2c0001087983 */ /* 0x002f220000300800 */
[----:B------:R-:W-:-:S03]  /*edc10*/  IADD3 R7, P4, R7, UR15, RZ ;  /* 0x0000000f07077c10 */ /* 0x000fc6000ff9e0ff */
[----:B------:R-:W-:Y:S04]  /*edc20*/  STL [R1+0x3de4], R21 ;  /* 0x003de41501007387 */ /* 0x000fe80000100800 */
[----:B------:R1:W-:Y:S04]  /*edc30*/  STL [R1+0x3dec], R7 ;  /* 0x003dec0701007387 */ /* 0x0003e80000100800 */
[----:B-1----:R-:W4:Y:S01]  /*edc40*/  LDL.LU R7, [R1+0x3e08] ;  /* 0x003e080001077983 */ /* 0x002f220000300800 */
[----:B--2---:R-:W-:-:S05]  /*edc50*/  IADD3.X R6, R6, UR7, RZ, P5, !PT ;  /* 0x0000000706067c10 */ /* 0x004fca000affe4ff */
[----:B------:R1:W-:Y:S04]  /*edc60*/  STL [R1+0x3dc8], R6 ;  /* 0x003dc80601007387 */ /* 0x0003e80000100800 */
[----:B-1----:R-:W2:Y:S01]  /*edc70*/  LDL.LU R6, [R1+0x3e34] ;  /* 0x003e340001067983 */ /* 0x002ea20000300800 */
[----:B---3--:R-:W-:Y:S02]  /*edc80*/  IADD3 R5, P5, R5, UR15, RZ ;  /* 0x0000000f05057c10 */ /* 0x008fe4000ffbe0ff */
[----:B----4-:R-:W-:-:S03]  /*edc90*/  IADD3.X R20, R20, UR7, RZ, P3, !PT ;  /* 0x0000000714147c10 */ /* 0x010fc60009ffe4ff */
[----:B------:R1:W-:Y:S01]  /*edca0*/  STL [R1+0x3df4], R5 ;  /* 0x003df40501007387 */ /* 0x0003e20000100800 */
[----:B------:R-:W-:Y:S02]  /*edcb0*/  IADD3 R19, P3, R19, UR15, RZ ;  /* 0x0000000f13137c10 */ /* 0x000fe4000ff7e0ff */
[----:B------:R-:W-:Y:S01]  /*edcc0*/  IADD3.X R18, R18, UR7, RZ, P2, !PT ;  /* 0x0000000712127c10 */ /* 0x000fe200097fe4ff */
[----:B-1----:R-:W3:Y:S01]  /*edcd0*/  LDL.LU R5, [R1+0x3e10] ;  /* 0x003e100001057983 */ /* 0x002ee20000300800 */
[----:B------:R-:W-:-:S03]  /*edce0*/  IADD3 R17, P2, R17, UR15, RZ ;  /* 0x0000000f11117c10 */ /* 0x000fc6000ff5e0ff */
[----:B------:R-:W-:Y:S01]  /*edcf0*/  STL [R1+0x3dd0], R20 ;  /* 0x003dd01401007387 */ /* 0x000fe20000100800 */
[----:B------:R-:W-:-:S03]  /*edd00*/  IADD3.X R16, R16, UR7, RZ, P1, !PT ;  /* 0x0000000710107c10 */ /* 0x000fc60008ffe4ff */
[----:B------:R-:W-:Y:S01]  /*edd10*/  STL [R1+0x3dfc], R19 ;  /* 0x003dfc1301007387 */ /* 0x000fe20000100800 */
[----:B------:R-:W-:-:S03]  /*edd20*/  IADD3 R15, P1, R15, UR15, RZ ;  /* 0x0000000f0f0f7c10 */ /* 0x000fc6000ff3e0ff */
[----:B------:R-:W-:Y:S01]  /*edd30*/  STL [R1+0x3dd8], R18 ;  /* 0x003dd81201007387 */ /* 0x000fe20000100800 */
[----:B------:R-:W-:-:S03]  /*edd40*/  IADD3.X R14, R14, UR7, RZ, P4, !PT ;  /* 0x000000070e0e7c10 */ /* 0x000fc6000a7fe4ff */
[----:B------:R-:W-:Y:S04]  /*edd50*/  STL [R1+0x3e04], R17 ;  /* 0x003e041101007387 */ /* 0x000fe80000100800 */
[----:B------:R-:W-:Y:S01]  /*edd60*/  STL [R1+0x3de0], R16 ;  /* 0x003de01001007387 */ /* 0x000fe20000100800 */
[----:B------:R-:W-:-:S03]  /*edd70*/  IADD3.X R4, R4, UR7, RZ, P5, !PT ;  /* 0x0000000704047c10 */ /* 0x000fc6000affe4ff */
[----:B------:R-:W-:Y:S01]  /*edd80*/  STL [R1+0x3e0c], R15 ;  /* 0x003e0c0f01007387 */ /* 0x000fe20000100800 */
[----:B------:R-:W-:-:S03]  /*edd90*/  IADD3 R13, P4, R13, UR15, RZ ;  /* 0x0000000f0d0d7c10 */ /* 0x000fc6000ff9e0ff */
[----:B------:R1:W-:Y:S04]  /*edda0*/  STL [R1+0x3df0], R4 ;  /* 0x003df00401007387 */ /* 0x0003e80000100800 */
[----:B------:R-:W-:Y:S04]  /*eddb0*/  STL [R1+0x3de8], R14 ;  /* 0x003de80e01007387 */ /* 0x000fe80000100800 */
[----:B-1----:R-:W4:Y:S01]  /*eddc0*/  LDL.LU R4, [R1+0x3e3c] ;  /* 0x003e3c0001047983 */ /* 0x002f220000300800 */
[----:B------:R-:W-:-:S03]  /*eddd0*/  IADD3 R12, P5, R12, UR15, RZ ;  /* 0x0000000f0c0c7c10 */ /* 0x000fc6000ffbe0ff */
[----:B------:R-:W-:Y:S04]  /*edde0*/  STL [R1+0x3e14], R13 ;  /* 0x003e140d01007387 */ /* 0x000fe80000100800 */
        /* <DEDUP_REMOVED lines=12> */
[----:B------:R-:W4:Y:S04]  /*edeb0*/  LDL.LU R23, [R1+0x3e30] ;  /* 0x003e300001177983 */ /* 0x000f280000300800 */
[----:B------:R-:W4:Y:S04]  /*edec0*/  LDL.LU R22, [R1+0x3e5c] ;  /* 0x003e5c0001167983 */ /* 0x000f280000300800 */
[----:B------:R1:W-:Y:S04]  /*eded0*/  STL [R1+0x3e00], R9 ;  /* 0x003e000901007387 */ /* 0x0003e80000100800 */
[----:B------:R-:W4:Y:S04]  /*edee0*/  LDL.LU R21, [R1+0x3e38] ;  /* 0x003e380001157983 */ /* 0x000f280000300800 */
[----:B-1----:R-:W4:Y:S01]  /*edef0*/  LDL.LU R9, [R1+0x3e64] ;  /* 0x003e640001097983 */ /* 0x002f220000300800 */
[----:B------:R-:W-:-:S05]  /*edf00*/  IADD3 R8, P2, R8, UR15, RZ ;  /* 0x0000000f08087c10 */ /* 0x000fca000ff5e0ff */
[----:B------:R1:W-:Y:S04]  /*edf10*/  STL [R1+0x3e2c], R8 ;  /* 0x003e2c0801007387 */ /* 0x0003e80000100800 */
[----:B-1----:R-:W4:Y:S01]  /*edf20*/  LDL.LU R8, [R1+0x3e40] ;  /* 0x003e400001087983 */ /* 0x002f220000300800 */
[----:B------:R-:W-:-:S05]  /*edf30*/  IADD3.X R7, R7, UR7, RZ, P1, !PT ;  /* 0x0000000707077c10 */ /* 0x000fca0008ffe4ff */
[----:B------:R1:W-:Y:S04]  /*edf40*/  STL [R1+0x3e08], R7 ;  /* 0x003e080701007387 */ /* 0x0003e80000100800 */
[----:B-1----:R-:W4:Y:S01]  /*edf50*/  LDL.LU R7, [R1+0x3e6c] ;  /* 0x003e6c0001077983 */ /* 0x002f220000300800 */
[----:B--2---:R-:W-:-:S05]  /*edf60*/  IADD3 R6, P1, R6, UR15, RZ ;  /* 0x0000000f06067c10 */ /* 0x004fca000ff3e0ff */
[----:B------:R1:W-:Y:S04]  /*edf70*/  STL [R1+0x3e34], R6 ;  /* 0x003e340601007387 */ /* 0x0003e80000100800 */
[----:B-1----:R-:W2:Y:S04]  /*edf80*/  LDL.LU R6, [R1+0x3e48] ;  /* 0x003e480001067983 */ /* 0x002ea80000300800 */
[----:B------:R-:W2:Y:S04]  /*edf90*/  LDL.LU R20, [R1+0x3e74] ;  /* 0x003e740001147983 */ /* 0x000ea80000300800 */
[----:B------:R-:W2:Y:S04]  /*edfa0*/  LDL.LU R19, [R1+0x3e50] ;  /* 0x003e500001137983 */ /* 0x000ea80000300800 */
[----:B------:R-:W2:Y:S01]  /*edfb0*/  LDL.LU R18, [R1+0x3e7c] ;  /* 0x003e7c0001127983 */ /* 0x000ea20000300800 */
[----:B---3--:R-:W-:-:S05]  /*edfc0*/  IADD3.X R5, R5, UR7, RZ, P4, !PT ;  /* 0x0000000705057c10 */ /* 0x008fca000a7fe4ff */
[----:B------:R1:W-:Y:S04]  /*edfd0*/  STL [R1+0x3e10], R5 ;  /* 0x003e100501007387 */ /* 0x0003e80000100800 */
[----:B------:R-:W3:Y:S04]  /*edfe0*/  LDL.LU R17, [R1+0x3e58] ;  /* 0x003e580001117983 */ /* 0x000ee80000300800 */
[----:B------:R-:W3:Y:S04]  /*edff0*/  LDL.LU R16, [R1+0x3e84] ;  /* 0x003e840001107983 */ /* 0x000ee80000300800 */
[----:B------:R-:W3:Y:S04]  /*ee000*/  LDL.LU R15, [R1+0x3e60] ;  /* 0x003e6000010f7983 */ /* 0x000ee80000300800 */
[----:B------:R-:W3:Y:S04]  /*ee010*/  LDL.LU R14, [R1+0x3e8c] ;  /* 0x003e8c00010e7983 */ /* 0x000ee80000300800 */
[----:B------:R-:W3:Y:S04]  /*ee020*/  LDL.LU R13, [R1+0x3e68] ;  /* 0x003e6800010d7983 */ /* 0x000ee80000300800 */
[----:B-1----:R-:W3:Y:S01]  /*ee030*/  LDL.LU R5, [R1+0x3e94] ;  /* 0x003e940001057983 */ /* 0x002ee20000300800 */
[----:B----4-:R-:W-:-:S05]  /*ee040*/  IADD3 R4, P4, R4, UR15, RZ ;  /* 0x0000000f04047c10 */ /* 0x010fca000ff9e0ff */
[----:B------:R1:W-:Y:S04]  /*ee050*/  STL [R1+0x3e3c], R4 ;  /* 0x003e3c0401007387 */ /* 0x0003e80000100800 */
[----:B-1----:R-:W4:Y:S01]  /*ee060*/  LDL.LU R4, [R1+0x3e70] ;  /* 0x003e700001047983 */ /* 0x002f220000300800 */
[----:B------:R-:W-:-:S05]  /*ee070*/  IADD3.X R12, R12, UR7, RZ, P5, !PT ;  /* 0x000000070c0c7c10 */ /* 0x000fca000affe4ff */
[----:B------:R1:W-:Y:S04]  /*ee080*/  STL [R1+0x3e18], R12 ;  /* 0x003e180c01007387 */ /* 0x0003e80000100800 */
[----:B-1----:R-:W4:Y:S01]  /*ee090*/  LDL.LU R12, [R1+0x3e9c] ;  /* 0x003e9c00010c7983 */ /* 0x002f220000300800 */
[----:B------:R-:W-:Y:S02]  /*ee0a0*/  IADD3.X R11, R11, UR7, RZ, P3, !PT ;  /* 0x000000070b0b7c10 */ /* 0x000fe40009ffe4ff */
[----:B------:R-:W-:Y:S02]  /*ee0b0*/  IADD3 R26, P5, R26, UR15, RZ ;  /* 0x0000000f1a1a7c10 */ /* 0x000fe4000ffbe0ff */
[----:B------:R-:W-:Y:S01]  /*ee0c0*/  IADD3 R25, P3, R25, UR15, RZ ;  /* 0x0000000f19197c10 */ /* 0x000fe2000ff7e0ff */
[----:B------:R1:W-:Y:S04]  /*ee0d0*/  STL [R1+0x3e20], R11 ;  /* 0x003e200b01007387 */ /* 0x0003e80000100800 */
        /* <DEDUP_REMOVED lines=14> */
[----:B------:R-:W-:Y:S01]  /*ee1c0*/  STL [R1+0x3e5c], R22 ;  /* 0x003e5c1601007387 */ /* 0x000fe20000100800 */
[----:B------:R-:W-:-:S03]  /*ee1d0*/  IADD3.X R8, R8, UR7, RZ, P5, !PT ;  /* 0x0000000708087c10 */ /* 0x000fc6000affe4ff */
[----:B-1----:R-:W4:Y:S04]  /*ee1e0*/  LDL.LU R9, [R1+0x3e80] ;  /* 0x003e800001097983 */ /* 0x002f280000300800 */
[----:B------:R-:W-:Y:S04]  /*ee1f0*/  STL [R1+0x3e38], R21 ;  /* 0x003e381501007387 */ /* 0x000fe80000100800 */
[----:B------:R1:W-:Y:S04]  /*ee200*/  STL [R1+0x3e40], R8 ;  /* 0x003e400801007387 */ /* 0x0003e80000100800 */
[----:B-1----:R-:W4:Y:S01]  /*ee210*/  LDL.LU R8, [R1+0x3eac] ;  /* 0x003eac0001087983 */ /* 0x002f220000300800 */
[----:B------:R-:W-:-:S05]  /*ee220*/  IADD3 R7, P5, R7, UR15, RZ ;  /* 0x0000000f07077c10 */ /* 0x000fca000ffbe0ff */
[----:B------:R1:W-:Y:S04]  /*ee230*/  STL [R1+0x3e6c], R7 ;  /* 0x003e6c0701007387 */ /* 0x0003e80000100800 */
[----:B-1----:R-:W4:Y:S01]  /*ee240*/  LDL.LU R7, [R1+0x3e88] ;  /* 0x003e880001077983 */ /* 0x002f220000300800 */
        /* <DEDUP_REMOVED lines=10> */
[----:B------:R-:W-:-:S03]  /*ee2f0*/  IADD3 R16, P1, R16, UR15, RZ ;  /* 0x0000000f10107c10 */ /* 0x000fc6000ff3e0ff */
[----:B------:R-:W-:Y:S01]  /*ee300*/  STL [R1+0x3e58], R17 ;  /* 0x003e581101007387 */ /* 0x000fe20000100800 */
[----:B------:R-:W-:-:S03]  /*ee310*/  IADD3.X R15, R15, UR7, RZ, P4, !PT ;  /* 0x000000070f0f7c10 */ /* 0x000fc6000a7fe4ff */
[----:B------:R-:W-:Y:S01]  /*ee320*/  STL [R1+0x3e84], R16 ;  /* 0x003e841001007387 */ /* 0x000fe20000100800 */
[----:B------:R-:W-:Y:S02]  /*ee330*/  IADD3 R14, P4, R14, UR15, RZ ;  /* 0x0000000f0e0e7c10 */ /* 0x000fe4000ff9e0ff */
[----:B------:R-:W-:Y:S02]  /*ee340*/  IADD3.X R13, R13, UR7, RZ, P5, !PT ;  /* 0x000000070d0d7c10 */ /* 0x000fe4000affe4ff */
[----:B------:R-:W-:Y:S01]  /*ee350*/  IADD3 R5, P5, R5, UR15, RZ ;  /* 0x0000000f05057c10 */ /* 0x000fe2000ffbe0ff */
[----:B------:R-:W-:Y:S04]  /*ee360*/  STL [R1+0x3e60], R15 ;  /* 0x003e600f01007387 */ /* 0x000fe80000100800 */
[----:B------:R1:W-:Y:S04]  /*ee370*/  STL [R1+0x3e94], R5 ;  /* 0x003e940501007387 */ /* 0x0003e80000100800 */
[----:B------:R-:W-:Y:S04]  /*ee380*/  STL [R1+0x3e8c], R14 ;  /* 0x003e8c0e01007387 */ /* 0x000fe80000100800 */
[----:B-1----:R-:W3:Y:S04]  /*ee390*/  LDL.LU R5, [R1+0x3e90] ;  /* 0x003e900001057983 */ /* 0x002ee80000300800 */
[----:B------:R-:W-:Y:S01]  /*ee3a0*/  STL [R1+0x3e68], R13 ;  /* 0x003e680d01007387 */ /* 0x000fe20000100800 */
[----:B----4-:R-:W-:-:S05]  /*ee3b0*/  IADD3.X R4, R4, UR7, RZ, P3, !PT ;  /* 0x0000000704047c10 */ /* 0x010fca0009ffe4ff */
        /* <DEDUP_REMOVED lines=20> */
[----:B------:R-:W-:-:S05]  /*ee500*/  IADD3 R8, P1, R8, UR15, RZ ;  /* 0x0000000f08087c10 */ /* 0x000fca000ff3e0ff */
[----:B------:R1:W-:Y:S04]  /*ee510*/  STL [R1+0x3eac], R8 ;  /* 0x003eac0801007387 */ /* 0x0003e80000100800 */
[----:B-1----:R-:W4:Y:S01]  /*ee520*/  LDL.LU R8, [R1+0x3fc0] ;  /* 0x003fc00001087983 */ /* 0x002f220000300800 */
[----:B------:R-:W-:-:S05]  /*ee530*/  IADD3.X R7, R7, UR7, RZ, P4, !PT ;  /* 0x0000000707077c10 */ /* 0x000fca000a7fe4ff */
        /* <DEDUP_REMOVED lines=8> */
[----:B------:R-:W2:Y:S04]  /*ee5c0*/  LDL.LU R16, [R1+0x3fd8] ;  /* 0x003fd80001107983 */ /* 0x000ea80000300800 */
[----:B------:R-:W2:Y:S04]  /*ee5d0*/  LDL.LU R15, [R1+0x4004] ;  /* 0x00400400010f7983 */ /* 0x000ea80000300800 */
[----:B------:R-:W2:Y:S04]  /*ee5e0*/  LDL.LU R14, [R1+0x3fe0] ;  /* 0x003fe000010e7983 */ /* 0x000ea80000300800 */
[----:B------:R-:W2:Y:S04]  /*ee5f0*/  LDL.LU R13, [R1+0x400c] ;  /* 0x00400c00010d7983 */ /* 0x000ea80000300800 */
[----:B-1----:R-:W2:Y:S01]  /*ee600*/  LDL.LU R6, [R1+0x3fe8] ;  /* 0x003fe80001067983 */ /* 0x002ea20000300800 */
[----:B---3--:R-:W-:-:S05]  /*ee610*/  IADD3.X R5, R5, UR7, RZ, P5, !PT ;  /* 0x0000000705057c10 */ /* 0x008fca000affe4ff */
[----:B------:R1:W-:Y:S04]  /*ee620*/  STL [R1+0x3e90], R5 ;  /* 0x003e900501007387 */ /* 0x0003e80000100800 */
[----:B-1----:R-:W3:Y:S01]  /*ee630*/  LDL.LU R5, [R1+0x4014] ;  /* 0x0040140001057983 */ /* 0x002ee20000300800 */
[----:B----4-:R-:W-:Y:S02]  /*ee640*/  IADD3 R4, P5, R4, UR15, RZ ;  /* 0x0000000f04047c10 */ /* 0x010fe4000ffbe0ff */
[----:B------:R-:W-:-:S03]  /*ee650*/  IADD3.X R26, R26, UR7, RZ, P3, !PT ;  /* 0x000000071a1a7c10 */ /* 0x000fc60009ffe4ff */
[----:B------:R1:W-:Y:S04]  /*ee660*/  STL [R1+0x3ebc], R4 ;  /* 0x003ebc0401007387 */ /* 0x0003e80000100800 */
[----:B-1----:R-:W4:Y:S01]  /*ee670*/  LDL.LU R4, [R1+0x3ff0] ;  /* 0x003ff00001047983 */ /* 0x002f220000300800 */
[----:B------:R-:W-:-:S05]  /*ee680*/  IADD3 R12, P3, R12, UR15, RZ ;  /* 0x0000000f0c0c7c10 */ /* 0x000fca000ff7e0ff */
[----:B------:R1:W-:Y:S04]  /*ee690*/  STL [R1+0x3fc4], R12 ;  /* 0x003fc40c01007387 */ /* 0x0003e80000100800 */
[----:B-1----:R-:W4:Y:S01]  /*ee6a0*/  LDL.LU R12, [R1+0x401c] ;  /* 0x00401c00010c7983 */ /* 0x002f220000300800 */
[----:B------:R-:W-:Y:S02]  /*ee6b0*/  IADD3.X R25, R25, UR7, RZ, P2, !PT ;  /* 0x0000000719197c10 */ /* 0x000fe400097fe4ff */
[----:B------:R-:W-:Y:S01]  /*ee6c0*/  IADD3 R11, P2, R11, UR15, RZ ;  /* 0x0000000f0b0b7c10 */ /* 0x000fe2000ff5e0ff */
        /* <DEDUP_REMOVED lines=18> */
[----:B------:R-:W-:-:S05]  /*ee7f0*/  IADD3.X R8, R8, UR7, RZ, P3, !PT ;  /* 0x0000000708087c10 */ /* 0x000fca0009ffe4ff */
[----:B------:R1:W-:Y:S04]  /*ee800*/  STL [R1+0x3fc0], R8 ;  /* 0x003fc00801007387 */ /* 0x0003e80000100800 */
[----:B-1----:R-:W4:Y:S01]  /*ee810*/  LDL.LU R8, [R1+0x402c] ;  /* 0x00402c0001087983 */ /* 0x002f220000300800 */
[----:B------:R-:W-:Y:S02]  /*ee820*/  IADD3 R7, P3, R7, UR15, RZ ;  /* 0x0000000f07077c10 */ /* 0x000fe4000ff7e0ff */
        /* <DEDUP_REMOVED lines=9> */
[----:B------:R-:W-:-:S03]  /*ee8c0*/  IADD3.X R16, R16, UR7, RZ, P4, !PT ;  /* 0x0000000710107c10 */ /* 0x000fc6000a7fe4ff */
[----:B------:R-:W-:Y:S01]  /*ee8d0*/  STL [R1+0x3ffc], R17 ;  /* 0x003ffc1101007387 */ /* 0x000fe20000100800 */
[----:B------:R-:W-:-:S03]  /*ee8e0*/  IADD3 R15, P4, R15, UR15, RZ ;  /* 0x0000000f0f0f7c10 */ /* 0x000fc6000ff9e0ff */
[----:B------:R-:W-:Y:S01]  /*ee8f0*/  STL [R1+0x3fd8], R16 ;  /* 0x003fd81001007387 */ /* 0x000fe20000100800 */
[----:B------:R-:W-:-:S03]  /*ee900*/  IADD3.X R14, R14, UR7, RZ, P5, !PT ;  /* 0x000000070e0e7c10 */ /* 0x000fc6000affe4ff */
[----:B------:R-:W-:Y:S01]  /*ee910*/  STL [R1+0x4004], R15 ;  /* 0x0040040f01007387 */ /* 0x000fe20000100800 */
[----:B------:R-:W-:Y:S02]  /*ee920*/  IADD3.X R6, R6, UR7, RZ, P3, !PT ;  /* 0x0000000706067c10 */ /* 0x000fe40009ffe4ff */
[----:B------:R-:W-:-:S03]  /*ee930*/  IADD3 R13, P5, R13, UR15, RZ ;  /* 0x0000000f0d0d7c10 */ /* 0x000fc6000ffbe0ff */
[----:B------:R1:W-:Y:S04]  /*ee940*/  STL [R1+0x3fe8], R6 ;  /* 0x003fe80601007387 */ /* 0x0003e80000100800 */
[----:B------:R-:W-:Y:S04]  /*ee950*/  STL [R1+0x3fe0], R14 ;  /* 0x003fe00e01007387 */ /* 0x000fe80000100800 */
[----:B-1----:R-:W2:Y:S04]  /*ee960*/  LDL.LU R6, [R1+0x4034] ;  /* 0x0040340001067983 */ /* 0x002ea80000300800 */
[----:B------:R-:W-:Y:S01]  /*ee970*/  STL [R1+0x400c], R13 ;  /* 0x00400c0d01007387 */ /* 0x000fe20000100800 */
[----:B---3--:R-:W-:-:S05]  /*ee980*/  IADD3 R5, P3, R5, UR15, RZ ;  /* 0x0000000f05057c10 */ /* 0x008fca000ff7e0ff */
[----:B------:R1:W-:Y:S04]  /*ee990*/  STL [R1+0x4014], R5 ;  /* 0x0040140501007387 */ /* 0x0003e80000100800 */
[----:B-1----:R-:W3:Y:S04]  /*ee9a0*/  LDL.LU R5, [R1+0x4010] ;  /* 0x0040100001057983 */ /* 0x002ee80000300800 */
[----:B------:R-:W3:Y:S01]  /*ee9b0*/  LDL.LU R26, [R1+0x403c] ;  /* 0x00403c00011a7983 */ /* 0x000ee20000300800 */
        /* <DEDUP_REMOVED lines=20> */
[----:B------:R-:W-:-:S05]  /*eeb00*/  IADD3 R8, P4, R8, UR15, RZ ;  /* 0x0000000f08087c10 */ /* 0x000fca000ff9e0ff */
        /* <DEDUP_REMOVED lines=13> */
[----:B--2---:R-:W-:-:S05]  /*eebe0*/  IADD3 R6, P5, R6, UR15, RZ ;  /* 0x0000000f06067c10 */ /* 0x004fca000ffbe0ff */
[----:B------:R1:W-:Y:S04]  /*eebf0*/  STL [R1+0x4034], R6 ;  /* 0x0040340601007387 */ /* 0x0003e80000100800 */
[----:B-1----:R-:W2:Y:S01]  /*eec00*/  LDL.LU R6, [R1+0x4068] ;  /* 0x0040680001067983 */ /* 0x002ea20000300800 */
[----:B---3--:R-:W-:-:S05]  /*eec10*/  IADD3.X R5, R5, UR7, RZ, P3, !PT ;  /* 0x0000000705057c10 */ /* 0x008fca0009ffe4ff */
[----:B------:R1:W-:Y:S01]  /*eec20*/  STL [R1+0x4010], R5 ;  /* 0x0040100501007387 */ /* 0x0003e20000100800 */
[----:B------:R-:W-:-:S03]  /*eec30*/  IADD3 R26, P3, R26, UR15, RZ ;  /* 0x0000000f1a1a7c10 */ /* 0x000fc6000ff7e0ff */
[----:B-1----:R-:W3:Y:S01]  /*eec40*/  LDL.LU R5, [R1+0x4094] ;  /* 0x0040940001057983 */ /* 0x002ee20000300800 */
[----:B----4-:R-:W-:-:S05]  /*eec50*/  IADD3.X R4, R4, UR7, RZ, P2, !PT ;  /* 0x0000000704047c10 */ /* 0x010fca00097fe4ff */
[----:B------:R1:W-:Y:S04]  /*eec60*/  STL [R1+0x4018], R4 ;  /* 0x0040180401007387 */ /* 0x0003e80000100800 */
[----:B-1----:R-:W4:Y:S01]  /*eec70*/  LDL.LU R4, [R1+0x4070] ;  /* 0x0040700001047983 */ /* 0x002f220000300800 */
[----:B------:R-:W-:-:S03]  /*eec80*/  IADD3.X R12, R12, UR7, RZ, P1, !PT ;  /* 0x000000070c0c7c10 */ /* 0x000fc60008ffe4ff */
[----:B------:R-:W-:Y:S04]  /*eec90*/  STL [R1+0x403c], R26 ;  /* 0x00403c1a01007387 */ /* 0x000fe80000100800 */
[----:B------:R1:W-:Y:S04]  /*eeca0*/  STL [R1+0x4020], R12 ;  /* 0x0040200c01007387 */ /* 0x0003e80000100800 */
[----:B-1----:R-:W4:Y:S01]  /*eecb0*/  LDL.LU R12, [R1+0x409c] ;  /* 0x00409c00010c7983 */ /* 0x002f220000300800 */
[----:B------:R-:W-:Y:S02]  /*eecc0*/  IADD3 R25, P2, R25, UR15, RZ ;  /* 0x0000000f19197c10 */ /* 0x000fe4000ff5e0ff */
[----:B------:R-:W-:-:S02]  /*eecd0*/  IADD3 R24, P1, R24, UR15, RZ ;  /* 0x0000000f18187c10 */ /* 0x000fc4000ff3e0ff */
[----:B------:R-:W-:Y:S02]  /*eece0*/  IADD3.X R23, R23, UR7, RZ, P4, !PT ;  /* 0x0000000717177c10 */ /* 0x000fe4000a7fe4ff */
[----:B------:R-:W-:Y:S01]  /*eecf0*/  IADD3.X R21, R21, UR7, RZ, P5, !PT ;  /* 0x0000000715157c10 */ /* 0x000fe2000affe4ff */
[----:B------:R-:W-:Y:S01]  /*eed00*/  STL [R1+0x4044], R25 ;  /* 0x0040441901007387 */ /* 0x000fe20000100800 */
[----:B------:R-:W-:Y:S02]  /*eed10*/  IADD3 R22, P4, R22, UR15, RZ ;  /* 0x0000000f16167c10 */ /* 0x000fe4000ff9e0ff */
[----:B------:R-:W-:Y:S01]  /*eed20*/  IADD3 R11, P5, R11, UR15, RZ ;  /* 0x0000000f0b0b7c10 */ /* 0x000fe2000ffbe0ff */
        /* <DEDUP_REMOVED lines=12> */
[----:B------:R-:W-:Y:S02]  /*eedf0*/  IADD3.X R8, R8, UR7, RZ, P2, !PT ;  /* 0x0000000708087c10 */ /* 0x000fe400097fe4ff */
        /* <DEDUP_REMOVED lines=19> */
[----:B-1----:R-:W4:Y:S04]  /*eef30*/  LDL.LU R7, [R1+0x4088] ;  /* 0x0040880001077983 */ /* 0x002f280000300800 */
[----:B------:R-:W-:Y:S01]  /*eef40*/  STL [R1+0x4060], R13 ;  /* 0x0040600d01007387 */ /* 0x000fe20000100800 */
[----:B--2---:R-:W-:-:S05]  /*eef50*/  IADD3.X R6, R6, UR7, RZ, P2, !PT ;  /* 0x0000000706067c10 */ /* 0x004fca00097fe4ff */
[----:B------:R1:W-:Y:S04]  /*eef60*/  STL [R1+0x4068], R6 ;  /* 0x0040680601007387 */ /* 0x0003e80000100800 */
[----:B-1----:R-:W2:Y:S04]  /*eef70*/  LDL.LU R6, [R1+0x40b4] ;  /* 0x0040b40001067983 */ /* 0x002ea80000300800 */
[----:B------:R-:W2:Y:S01]  /*eef80*/  LDL.LU R26, [R1+0x4090] ;  /* 0x00409000011a7983 */ /* 0x000ea20000300800 */
        /* <DEDUP_REMOVED lines=37> */
[----:B--2---:R-:W-:Y:S02]  /*ef1e0*/  IADD3 R6, P3, R6, UR15, RZ ;  /* 0x0000000f06067c10 */ /* 0x004fe4000ff7e0ff */
[----:B------:R-:W-:-:S03]  /*ef1f0*/  IADD3.X R26, R26, UR7, RZ, P2, !PT ;  /* 0x000000071a1a7c10 */ /* 0x000fc600097fe4ff */
[----:B------:R1:W-:Y:S04]  /*ef200*/  STL [R1+0x40b4], R6 ;  /* 0x0040b40601007387 */ /* 0x0003e80000100800 */
[----:B-1----:R-:W2:Y:S01]  /*ef210*/  LDL.LU R6, [R1+0x41e8] ;  /* 0x0041e80001067983 */ /* 0x002ea20000300800 */
[----:B---3--:R-:W-:Y:S02]  /*ef220*/  IADD3 R5, P2, R5, UR15, RZ ;  /* 0x0000000f05057c10 */ /* 0x008fe4000ff5e0ff */
[----:B------:R-:W-:-:S03]  /*ef230*/  IADD3.X R25, R25, UR7, RZ, P1, !PT ;  /* 0x0000000719197c10 */ /* 0x000fc60008ffe4ff */
[----:B------:R1:W-:Y:S04]  /*ef240*/  STL [R1+0x40bc], R5 ;  /* 0x0040bc0501007387 */ /* 0x0003e80000100800 */
[----:B-1----:R-:W3:Y:S04]  /*ef250*/  LDL.LU R5, [R1+0x4214] ;  /* 0x0042140001057983 */ /* 0x002ee80000300800 */
[----:B------:R-:W-:Y:S01]  /*ef260*/  STL [R1+0x4090], R26 ;  /* 0x0040901a01007387 */ /* 0x000fe20000100800 */
[----:B----4-:R-:W-:Y:S02]  /*ef270*/  IADD3 R4, P1, R4, UR15, RZ ;  /* 0x0000000f04047c10 */ /* 0x010fe4000ff3e0ff */
[----:B------:R-:W-:-:S03]  /*ef280*/  IADD3.X R24, R24, UR7, RZ, P4, !PT ;  /* 0x0000000718187c10 */ /* 0x000fc6000a7fe4ff */
[----:B------:R1:W-:Y:S01]  /*ef290*/  STL [R1+0x41c4], R4 ;  /* 0x0041c40401007387 */ /* 0x0003e20000100800 */
[----:B------:R-:W-:Y:S02]  /*ef2a0*/  IADD3 R23, P4, R23, UR15, RZ ;  /* 0x0000000f17177c10 */ /* 0x000fe4000ff9e0ff */
[----:B------:R-:W-:Y:S01]  /*ef2b0*/  IADD3.X R22, R22, UR7, RZ, P5, !PT ;  /* 0x0000000716167c10 */ /* 0x000fe2000affe4ff */
[----:B-1----:R-:W4:Y:S04]  /*ef2c0*/  LDL.LU R4, [R1+0x41f0] ;  /* 0x0041f00001047983 */ /* 0x002f280000300800 */
[----:B------:R-:W-:Y:S04]  /*ef2d0*/  STL [R1+0x4098], R25 ;  /* 0x0040981901007387 */ /* 0x000fe80000100800 */
[----:B------:R-:W-:Y:S01]  /*ef2e0*/  STL [R1+0x40a0], R24 ;  /* 0x0040a01801007387 */ /* 0x000fe20000100800 */
[----:B------:R-:W-:-:S03]  /*ef2f0*/  IADD3.X R12, R12, UR7, RZ, P3, !PT ;  /* 0x000000070c0c7c10 */ /* 0x000fc60009ffe4ff */
[----:B------:R-:W-:Y:S04]  /*ef300*/  STL [R1+0x41cc], R23 ;  /* 0x0041cc1701007387 */ /* 0x000fe80000100800 */
[----:B------:R1:W-:Y:S04]  /*ef310*/  STL [R1+0x40b0], R12 ;  /* 0x0040b00c01007387 */ /* 0x0003e80000100800 */
[----:B------:R-:W-:Y:S04]  /*ef320*/  STL [R1+0x40a8], R22 ;  /* 0x0040a81601007387 */ /* 0x000fe80000100800 */
[----:B-1----:R-:W4:Y:S01]  /*ef330*/  LDL.LU R12, [R1+0x421c] ;  /* 0x00421c00010c7983 */ /* 0x002f220000300800 */
[----:B------:R-:W-:-:S02]  /*ef340*/  IADD3 R21, P5, R21, UR15, RZ ;  /* 0x0000000f15157c10 */ /* 0x000fc4000ffbe0ff */
        /* <DEDUP_REMOVED lines=12> */
[----:B-1----:R-:W4:Y:S01]  /*ef410*/  LDL.LU R9, [R1+0x4200] ;  /* 0x0042000001097983 */ /* 0x002f220000300800 */
        /* <DEDUP_REMOVED lines=18> */
[----:B-1----:R-:W4:Y:S04]  /*ef540*/  LDL.LU R7, [R1+0x4208] ;  /* 0x0042080001077983 */ /* 0x002f280000300800 */
[----:B------:R-:W4:Y:S01]  /*ef550*/  LDL.LU R26, [R1+0x4234] ;  /* 0x00423400011a7983 */ /* 0x000f220000300800 */
[----:B--2---:R-:W-:-:S05]  /*ef560*/  IADD3.X R6, R6, UR7, RZ, P1, !PT ;  /* 0x0000000706067c10 */ /* 0x004fca0008ffe4ff */
[----:B------:R1:W-:Y:S04]  /*ef570*/  STL [R1+0x41e8], R6 ;  /* 0x0041e80601007387 */ /* 0x0003e80000100800 */
[----:B-1----:R-:W2:Y:S04]  /*ef580*/  LDL.LU R6, [R1+0x4210] ;  /* 0x0042100001067983 */ /* 0x002ea80000300800 */
[----:B------:R-:W2:Y:S01]  /*ef590*/  LDL.LU R25, [R1+0x423c] ;  /* 0x00423c0001197983 */ /* 0x000ea20000300800 */
[----:B---3--:R-:W-:-:S05]  /*ef5a0*/  IADD3 R5, P1, R5, UR15, RZ ;  /* 0x0000000f05057c10 */ /* 0x008fca000ff3e0ff */
[----:B------:R1:W-:Y:S04]  /*ef5b0*/  STL [R1+0x4214], R5 ;  /* 0x0042140501007387 */ /* 0x0003e80000100800 */
[----:B-1----:R-:W3:Y:S04]  /*ef5c0*/  LDL.LU R5, [R1+0x4218] ;  /* 0x0042180001057983 */ /* 0x002ee80000300800 */
[----:B------:R-:W3:Y:S04]  /*ef5d0*/  LDL.LU R24, [R1+0x4244] ;  /* 0x0042440001187983 */ /* 0x000ee80000300800 */
[----:B------:R-:W3:Y:S01]  /*ef5e0*/  LDL.LU R23, [R1+0x4220] ;  /* 0x0042200001177983 */ /* 0x000ee20000300800 */
[----:B----4-:R-:W-:-:S03]  /*ef5f0*/  IADD3.X R4, R4, UR7, RZ, P4, !PT ;  /* 0x0000000704047c10 */ /* 0x010fc6000a7fe4ff */
        /* <DEDUP_REMOVED lines=31> */
[----:B--2---:R-:W-:-:S05]  /*ef7f0*/  IADD3.X R6, R6, UR7, RZ, P1, !PT ;  /* 0x0000000706067c10 */ /* 0x004fca0008ffe4ff */
[----:B------:R1:W-:Y:S01]  /*ef800*/  STL [R1+0x4210], R6 ;  /* 0x0042100601007387 */ /* 0x0003e20000100800 */
[----:B------:R-:W-:-:S03]  /*ef810*/  IADD3 R25, P1, R25, UR15, RZ ;  /* 0x0000000f19197c10 */ /* 0x000fc6000ff3e0ff */
[----:B-1----:R-:W2:Y:S04]  /*ef820*/  LDL.LU R6, [R1+0x4268] ;  /* 0x0042680001067983 */ /* 0x002ea80000300800 */
[----:B------:R-:W-:Y:S01]  /*ef830*/  STL [R1+0x4234], R26 ;  /* 0x0042341a01007387 */ /* 0x000fe20000100800 */
[----:B---3--:R-:W-:Y:S02]  /*ef840*/  IADD3.X R5, R5, UR7, RZ, P4, !PT ;  /* 0x0000000705057c10 */ /* 0x008fe4000a7fe4ff */
[----:B------:R-:W-:-:S03]  /*ef850*/  IADD3 R24, P4, R24, UR15, RZ ;  /* 0x0000000f18187c10 */ /* 0x000fc6000ff9e0ff */
[----:B------:R1:W-:Y:S01]  /*ef860*/  STL [R1+0x4218], R5 ;  /* 0x0042180501007387 */ /* 0x0003e20000100800 */
[----:B------:R-:W-:Y:S02]  /*ef870*/  IADD3.X R23, R23, UR7, RZ, P5, !PT ;  /* 0x0000000717177c10 */ /* 0x000fe4000affe4ff */
[----:B----4-:R-:W-:Y:S01]  /*ef880*/  IADD3 R22, P5, R22, UR15, RZ ;  /* 0x0000000f16167c10 */ /* 0x010fe2000ffbe0ff */
[----:B-1----:R-:W3:Y:S01]  /*ef890*/  LDL.LU R5, [R1+0x4294] ;  /* 0x0042940001057983 */ /* 0x002ee20000300800 */
[----:B------:R-:W-:-:S03]  /*ef8a0*/  IADD3.X R21, R21, UR7, RZ, P3, !PT ;  /* 0x0000000715157c10 */ /* 0x000fc60009ffe4ff */
[----:B------:R-:W-:Y:S01]  /*ef8b0*/  STL [R1+0x423c], R25 ;  /* 0x00423c1901007387 */ /* 0x000fe20000100800 */
[----:B------:R-:W-:-:S03]  /*ef8c0*/  IADD3 R4, P3, R4, UR15, RZ ;  /* 0x0000000f04047c10 */ /* 0x000fc6000ff7e0ff */
[----:B------:R-:W-:Y:S04]  /*ef8d0*/  STL [R1+0x4244], R24 ;  /* 0x0042441801007387 */ /* 0x000fe80000100800 */
        /* <DEDUP_REMOVED lines=39> */
[----:B-1----:R-:W4:Y:S04]  /*efb50*/  LDL.LU R7, [R1+0x42b4] ;  /* 0x0042b40001077983 */ /* 0x002f280000300800 */
[----:B------:R-:W4:Y:S01]  /*efb60*/  LDL.LU R25, [R1+0x4290] ;  /* 0x0042900001197983 */ /* 0x000f220000300800 */
[----:B--2---:R-:W-:-:S05]  /*efb70*/  IADD3.X R6, R6, UR7, RZ, P4, !PT ;  /* 0x0000000706067c10 */ /* 0x004fca000a7fe4ff */
[----:B------:R1:W-:Y:S04]  /*efb80*/  STL [R1+0x4268], R6 ;  /* 0x0042680601007387 */ /* 0x0003e80000100800 */
[----:B-1----:R-:W2:Y:S04]  /*efb90*/  LDL.LU R6, [R1+0x42bc] ;  /* 0x0042bc0001067983 */ /* 0x002ea80000300800 */
[----:B------:R-:W2:Y:S04]  /*efba0*/  LDL.LU R24, [R1+0x4298] ;  /* 0x0042980001187983 */ /* 0x000ea80000300800 */
[----:B------:R-:W2:Y:S04]  /*efbb0*/  LDL.LU R23, [R1+0x43c4] ;  /* 0x0043c40001177983 */ /* 0x000ea80000300800 */
[----:B------:R-:W2:Y:S01]  /*efbc0*/  LDL.LU R22, [R1+0x42a0] ;  /* 0x0042a00001167983 */ /* 0x000ea20000300800 */
[----:B---3--:R-:W-:-:S05]  /*efbd0*/  IADD3 R5, P4, R5, UR15, RZ ;  /* 0x0000000f05057c10 */ /* 0x008fca000ff9e0ff */
[----:B------:R1:W-:Y:S04]  /*efbe0*/  STL [R1+0x4294], R5 ;  /* 0x0042940501007387 */ /* 0x0003e80000100800 */
[----:B------:R-:W3:Y:S04]  /*efbf0*/  LDL.LU R21, [R1+0x43cc] ;  /* 0x0043cc0001157983 */ /* 0x000ee80000300800 */
[----:B-1----:R-:W3:Y:S01]  /*efc00*/  LDL.LU R5, [R1+0x42a8] ;  /* 0x0042a80001057983 */ /* 0x002ee20000300800 */
[----:B----4-:R-:W-:-:S05]  /*efc10*/  IADD3.X R4, R4, UR7, RZ, P5, !PT ;  /* 0x0000000704047c10 */ /* 0x010fca000affe4ff */
        /* <DEDUP_REMOVED lines=29> */
[----:B-1----:R-:W4:Y:S04]  /*efdf0*/  LDL.LU R7, [R1+0x440c] ;  /* 0x00440c0001077983 */ /* 0x002f280000300800 */
[----:B------:R-:W-:Y:S01]  /*efe00*/  STL [R1+0x4288], R26 ;  /* 0x0042881a01007387 */ /* 0x000fe20000100800 */
[----:B--2---:R-:W-:Y:S02]  /*efe10*/  IADD3 R6, P4, R6, UR15, RZ ;  /* 0x0000000f06067c10 */ /* 0x004fe4000ff9e0ff */
[----:B------:R-:W-:-:S03]  /*efe20*/  IADD3.X R24, R24, UR7, RZ, P5, !PT ;  /* 0x0000000718187c10 */ /* 0x000fc6000affe4ff */
[----:B------:R1:W-:Y:S01]  /*efe30*/  STL [R1+0x42bc], R6 ;  /* 0x0042bc0601007387 */ /* 0x0003e20000100800 */
[----:B------:R-:W-:Y:S02]  /*efe40*/  IADD3 R23, P5, R23, UR15, RZ ;  /* 0x0000000f17177c10 */ /* 0x000fe4000ffbe0ff */
[----:B------:R-:W-:Y:S01]  /*efe50*/  IADD3.X R22, R22, UR7, RZ, P3, !PT ;  /* 0x0000000716167c10 */ /* 0x000fe20009ffe4ff */
[----:B-1----:R-:W2:Y:S04]  /*efe60*/  LDL.LU R6, [R1+0x43e8] ;  /* 0x0043e80001067983 */ /* 0x002ea80000300800 */
[----:B------:R-:W-:Y:S04]  /*efe70*/  STL [R1+0x4290], R25 ;  /* 0x0042901901007387 */ /* 0x000fe80000100800 */
[----:B------:R-:W-:Y:S04]  /*efe80*/  STL [R1+0x4298], R24 ;  /* 0x0042981801007387 */ /* 0x000fe80000100800 */
[----:B------:R-:W-:Y:S01]  /*efe90*/  STL [R1+0x43c4], R23 ;  /* 0x0043c41701007387 */ /* 0x000fe20000100800 */
[----:B---3--:R-:W-:-:S02]  /*efea0*/  IADD3 R21, P3, R21, UR15, RZ ;  /* 0x0000000f15157c10 */ /* 0x008fc4000ff7e0ff */
[----:B------:R-:W-:-:S05]  /*efeb0*/  IADD3.X R5, R5, UR7, RZ, P2, !PT ;  /* 0x0000000705057c10 */ /* 0x000fca00097fe4ff */
[----:B------:R1:W-:Y:S04]  /*efec0*/  STL [R1+0x42a8], R5 ;  /* 0x0042a80501007387 */ /* 0x0003e80000100800 */
[----:B------:R-:W-:Y:S04]  /*efed0*/  STL [R1+0x42a0], R22 ;  /* 0x0042a01601007387 */ /* 0x000fe80000100800 */
[----:B-1----:R-:W3:Y:S04]  /*efee0*/  LDL.LU R5, [R1+0x4414] ;  /* 0x0044140001057983 */ /* 0x002ee80000300800 */
[----:B------:R-:W-:Y:S01]  /*efef0*/  STL [R1+0x43cc], R21 ;  /* 0x0043cc1501007387 */ /* 0x000fe20000100800 */
[----:B----4-:R-:W-:-:S05]  /*eff00*/  IADD3 R4, P2, R4, UR15, RZ ;  /* 0x0000000f04047c10 */ /* 0x010fca000ff5e0ff */
        /* <DEDUP_REMOVED lines=37> */
[----:B-1----:R-:W4:Y:S04]  /*f0160*/  LDL.LU R7, [R1+0x4410] ;  /* 0x0044100001077983 */ /* 0x002f280000300800 */
[----:B------:R-:W4:Y:S04]  /*f0170*/  LDL.LU R24, [R1+0x443c] ;  /* 0x00443c0001187983 */ /* 0x000f280000300800 */
[----:B------:R-:W4:Y:S04]  /*f0180*/  LDL.LU R23, [R1+0x4418] ;  /* 0x0044180001177983 */ /* 0x000f280000300800 */
[----:B------:R-:W4:Y:S01]  /*f0190*/  LDL.LU R22, [R1+0x4444] ;  /* 0x0044440001167983 */ /* 0x000f220000300800 */
[----:B--2---:R-:W-:-:S05]  /*f01a0*/  IADD3.X R6, R6, UR7, RZ, P5, !PT ;  /* 0x0000000706067c10 */ /* 0x004fca000affe4ff */
[----:B------:R1:W-:Y:S04]  /*f01b0*/  STL [R1+0x43e8], R6 ;  /* 0x0043e80601007387 */ /* 0x0003e80000100800 */
[----:B------:R-:W2:Y:S04]  /*f01c0*/  LDL.LU R21, [R1+0x4420] ;  /* 0x0044200001157983 */ /* 0x000ea80000300800 */
[----:B-1----:R-:W2:Y:S01]  /*f01d0*/  LDL.LU R6, [R1+0x444c] ;  /* 0x00444c0001067983 */ /* 0x002ea20000300800 */
[----:B---3--:R-:W-:-:S05]  /*f01e0*/  IADD3 R5, P5, R5, UR15, RZ ;  /* 0x0000000f05057c10 */ /* 0x008fca000ffbe0ff */
[----:B------:R1:W-:Y:S04]  /*f01f0*/  STL [R1+0x4414], R5 ;  /* 0x0044140501007387 */ /* 0x0003e80000100800 */
[----:B-1----:R-:W3:Y:S01]  /*f0200*/  LDL.LU R5, [R1+0x4428] ;  /* 0x0044280001057983 */ /* 0x002ee20000300800 */
[----:B----4-:R-:W-:-:S05]  /*f0210*/  IADD3.X R4, R4, UR7, RZ, P3, !PT ;  /* 0x0000000704047c10 */ /* 0x010fca0009ffe4ff */
[----:B------:R1:W-:Y:S04]  /*f0220*/  STL [R1+0x43f0], R4 ;  /* 0x0043f00401007387 */ /* 0x0003e80000100800 */
[----:B-1----:R-:W4:Y:S01]  /*f0230*/  LDL.LU R4, [R1+0x4454] ;  /* 0x0044540001047983 */ /* 0x002f220000300800 */
[----:B------:R-:W-:-:S05]  /*f0240*/  IADD3 R12, P3, R12, UR15, RZ ;  /* 0x0000000f0c0c7c10 */ /* 0x000fca000ff7e0ff */
[----:B------:R1:W-:Y:S04]  /*f0250*/  STL [R1+0x441c], R12 ;  /* 0x00441c0c01007387 */ /* 0x0003e80000100800 */
[----:B-1----:R-:W4:Y:S04]  /*f0260*/  LDL.LU R12, [R1+0x4430] ;  /* 0x00443000010c7983 */ /* 0x002f280000300800 */
[----:B------:R-:W4:Y:S01]  /*f0270*/  LDL.LU R20, [R1+0x445c] ;  /* 0x00445c0001147983 */ /* 0x000f220000300800 */
[----:B------:R-:W-:-:S03]  /*f0280*/  IADD3.X R11, R11, UR7, RZ, P2, !PT ;  /* 0x000000070b0b7c10 */ /* 0x000fc600097fe4ff */
        /* <DEDUP_REMOVED lines=26> */
[----:B-1----:R-:W4:Y:S04]  /*f0430*/  LDL.LU R7, [R1+0x448c] ;  /* 0x00448c0001077983 */ /* 0x002f280000300800 */
[----:B------:R-:W-:Y:S04]  /*f0440*/  STL [R1+0x4434], R25 ;  /* 0x0044341901007387 */ /* 0x000fe80000100800 */
[----:B------:R-:W-:Y:S04]  /*f0450*/  STL [R1+0x443c], R24 ;  /* 0x00443c1801007387 */ /* 0x000fe80000100800 */
[----:B------:R-:W-:Y:S01]  /*f0460*/  STL [R1+0x4418], R23 ;  /* 0x0044181701007387 */ /* 0x000fe20000100800 */
[----:B--2---:R-:W-:-:S02]  /*f0470*/  IADD3.X R21, R21, UR7, RZ, P2, !PT ;  /* 0x0000000715157c10 */ /* 0x004fc400097fe4ff */
[----:B------:R-:W-:-:S05]  /*f0480*/  IADD3 R6, P2, R6, UR15, RZ ;  /* 0x0000000f06067c10 */ /* 0x000fca000ff5e0ff */
[----:B------:R1:W-:Y:S04]  /*f0490*/  STL [R1+0x444c], R6 ;  /* 0x00444c0601007387 */ /* 0x0003e80000100800 */
[----:B------:R-:W-:Y:S04]  /*f04a0*/  STL [R1+0x4444], R22 ;  /* 0x0044441601007387 */ /* 0x000fe80000100800 */
[----:B-1----:R-:W2:Y:S04]  /*f04b0*/  LDL.LU R6, [R1+0x4468] ;  /* 0x0044680001067983 */ /* 0x002ea80000300800 */
[----:B------:R-:W-:Y:S01]  /*f04c0*/  STL [R1+0x4420], R21 ;  /* 0x0044201501007387 */ /* 0x000fe20000100800 */
[----:B---3--:R-:W-:-:S05]  /*f04d0*/  IADD3.X R5, R5, UR7, RZ, P1, !PT ;  /* 0x0000000705057c10 */ /* 0x008fca0008ffe4ff */
[----:B------:R1:W-:Y:S04]  /*f04e0*/  STL [R1+0x4428], R5 ;  /* 0x0044280501007387 */ /* 0x0003e80000100800 */
[----:B-1----:R-:W3:Y:S01]  /*f04f0*/  LDL.LU R5, [R1+0x4494] ;  /* 0x0044940001057983 */ /* 0x002ee20000300800 */
[----:B----4-:R-:W-:-:S05]  /*f0500*/  IADD3 R4, P1, R4, UR15, RZ ;  /* 0x0000000f04047c10 */ /* 0x010fca000ff3e0ff */
[----:B------:R1:W-:Y:S04]  /*f0510*/  STL [R1+0x4454], R4 ;  /* 0x0044540401007387 */ /* 0x0003e80000100800 */
[----:B-1----:R-:W4:Y:S01]  /*f0520*/  LDL.LU R4, [R1+0x4470] ;  /* 0x0044700001047983 */ /* 0x002f220000300800 */
[----:B------:R-:W-:-:S05]  /*f0530*/  IADD3.X R12, R12, UR7, RZ, P4, !PT ;  /* 0x000000070c0c7c10 */ /* 0x000fca000a7fe4ff */
[----:B------:R1:W-:Y:S04]  /*f0540*/  STL [R1+0x4430], R12 ;  /* 0x0044300c01007387 */ /* 0x0003e80000100800 */
[----:B-1----:R-:W4:Y:S01]  /*f0550*/  LDL.LU R12, [R1+0x449c] ;  /* 0x00449c00010c7983 */ /* 0x002f220000300800 */
[----:B------:R-:W-:Y:S02]  /*f0560*/  IADD3 R20, P4, R20, UR15, RZ ;  /* 0x0000000f14147c10 */ /* 0x000fe4000ff9e0ff */
[----:B------:R-:W-:Y:S02]  /*f0570*/  IADD3.X R19, R19, UR7, RZ, P5, !PT ;  /* 0x0000000713137c10 */ /* 0x000fe4000affe4ff */
[----:B------:R-:W-:Y:S02]  /*f0580*/  IADD3 R18, P5, R18, UR15, RZ ;  /* 0x0000000f12127c10 */ /* 0x000fe4000ffbe0ff */
[----:B------:R-:W-:Y:S01]  /*f0590*/  IADD3.X R17, R17, UR7, RZ, P3, !PT ;  /* 0x0000000711117c10 */ /* 0x000fe20009ffe4ff */
[----:B------:R-:W-:Y:S01]  /*f05a0*/  STL [R1+0x445c], R20 ;  /* 0x00445c1401007387 */ /* 0x000fe20000100800 */
[----:B------:R-:W-:-:S03]  /*f05b0*/  IADD3 R16, P3, R16, UR15, RZ ;  /* 0x0000000f10107c10 */ /* 0x000fc6000ff7e0ff */
[----:B------:R-:W-:Y:S01]  /*f05c0*/  STL [R1+0x4438], R19 ;  /* 0x0044381301007387 */ /* 0x000fe20000100800 */
[----:B------:R-:W-:-:S03]  /*f05d0*/  IADD3.X R15, R15, UR7, RZ, P2, !PT ;  /* 0x000000070f0f7c10 */ /* 0x000fc600097fe4ff */
[----:B------:R-:W-:Y:S01]  /*f05e0*/  STL [R1+0x4464], R18 ;  /* 0x0044641201007387 */ /* 0x000fe20000100800 */
[----:B------:R-:W-:Y:S02]  /*f05f0*/  IADD3 R14, P2, R14, UR15, RZ ;  /* 0x0000000f0e0e7c10 */ /* 0x000fe4000ff5e0ff */
[----:B------:R-:W-:Y:S01]  /*f0600*/  IADD3.X R13, R13, UR7, RZ, P1, !PT ;  /* 0x000000070d0d7c10 */ /* 0x000fe20008ffe4ff */
        /* <DEDUP_REMOVED lines=26> */
[----:B--2---:R-:W-:-:S05]  /*f07b0*/  IADD3.X R6, R6, UR7, RZ, P3, !PT ;  /* 0x0000000706067c10 */ /* 0x004fca0009ffe4ff */
[----:B------:R1:W-:Y:S04]  /*f07c0*/  STL [R1+0x4468], R6 ;  /* 0x0044680601007387 */ /* 0x0003e80000100800 */
[----:B-1----:R-:W2:Y:S01]  /*f07d0*/  LDL.LU R6, [R1+0x45cc] ;  /* 0x0045cc0001067983 */ /* 0x002ea20000300800 */
[----:B---3--:R-:W-:-:S05]  /*f07e0*/  IADD3 R5, P3, R5, UR15, RZ ;  /* 0x0000000f05057c10 */ /* 0x008fca000ff7e0ff */
[----:B------:R1:W-:Y:S04]  /*f07f0*/  STL [R1+0x4494], R5 ;  /* 0x0044940501007387 */ /* 0x0003e80000100800 */
[----:B-1----:R-:W3:Y:S01]  /*f0800*/  LDL.LU R5, [R1+0x44a8] ;  /* 0x0044a80001057983 */ /* 0x002ee20000300800 */
[----:B----4-:R-:W-:-:S05]  /*f0810*/  IADD3.X R4, R4, UR7, RZ, P2, !PT ;  /* 0x0000000704047c10 */ /* 0x010fca00097fe4ff */
[----:B------:R1:W-:Y:S04]  /*f0820*/  STL [R1+0x4470], R4 ;  /* 0x0044700401007387 */ /* 0x0003e80000100800 */
[----:B-1----:R-:W4:Y:S04]  /*f0830*/  LDL.LU R4, [R1+0x45d4] ;  /* 0x0045d40001047983 */ /* 0x002f280000300800 */
[----:B------:R-:W4:Y:S01]  /*f0840*/  LDL.LU R20, [R1+0x44b0] ;  /* 0x0044b00001147983 */ /* 0x000f220000300800 */
[----:B------:R-:W-:-:S03]  /*f0850*/  IADD3 R12, P2, R12, UR15, RZ ;  /* 0x0000000f0c0c7c10 */ /* 0x000fc6000ff5e0ff */
        /* <DEDUP_REMOVED lines=34> */
[----:B-1----:R-:W4:Y:S04]  /*f0a80*/  LDL.LU R7, [R1+0x460c] ;  /* 0x00460c0001077983 */ /* 0x002f280000300800 */
[----:B------:R-:W-:Y:S01]  /*f0a90*/  STL [R1+0x45c4], R21 ;  /* 0x0045c41501007387 */ /* 0x000fe20000100800 */
[----:B--2---:R-:W-:-:S05]  /*f0aa0*/  IADD3 R6, P1, R6, UR15, RZ ;  /* 0x0000000f06067c10 */ /* 0x004fca000ff3e0ff */
[----:B------:R1:W-:Y:S04]  /*f0ab0*/  STL [R1+0x45cc], R6 ;  /* 0x0045cc0601007387 */ /* 0x0003e80000100800 */
[----:B-1----:R-:W2:Y:S01]  /*f0ac0*/  LDL.LU R6, [R1+0x45e8] ;  /* 0x0045e80001067983 */ /* 0x002ea20000300800 */
[----:B---3--:R-:W-:-:S05]  /*f0ad0*/  IADD3.X R5, R5, UR7, RZ, P4, !PT ;  /* 0x0000000705057c10 */ /* 0x008fca000a7fe4ff */
[----:B------:R1:W-:Y:S04]  /*f0ae0*/  STL [R1+0x44a8], R5 ;  /* 0x0044a80501007387 */ /* 0x0003e80000100800 */
[----:B-1----:R-:W3:Y:S01]  /*f0af0*/  LDL.LU R5, [R1+0x4614] ;  /* 0x0046140001057983 */ /* 0x002ee20000300800 */
[----:B----4-:R-:W-:Y:S02]  /*f0b00*/  IADD3 R4, P4, R4, UR15, RZ ;  /* 0x0000000f04047c10 */ /* 0x010fe4000ff9e0ff */
        /* <DEDUP_REMOVED lines=15> */
[----:B------:R-:W-:Y:S04]  /*f0c00*/  STL [R1+0x45ec], R15 ;  /* 0x0045ec0f01007387 */ /* 0x000fe80000100800 */
[----:B------:R1:W-:Y:S04]  /*f0c10*/  STL [R1+0x45d0], R12 ;  /* 0x0045d00c01007387 */ /* 0x0003e80000100800 */
[----:B------:R-:W-:Y:S04]  /*f0c20*/  STL [R1+0x45c8], R14 ;  /* 0x0045c80e01007387 */ /* 0x000fe80000100800 */
[----:B-1----:R-:W4:Y:S01]  /*f0c30*/  LDL.LU R12, [R1+0x461c] ;  /* 0x00461c00010c7983 */ /* 0x002f220000300800 */
[----:B------:R-:W-:-:S05]  /*f0c40*/  IADD3 R13, P1, R13, UR15, RZ ;  /* 0x0000000f0d0d7c10 */ /* 0x000fca000ff3e0ff */
[----:B------:R-:W-:Y:S01]  /*f0c50*/  STL [R1+0x45f4], R13 ;  /* 0x0045f40d01007387 */ /* 0x000fe20000100800 */
[----:B------:R-:W-:-:S05]  /*f0c60*/  IADD3 R11, P4, R11, UR15, RZ ;  /* 0x0000000f0b0b7c10 */ /* 0x000fca000ff9e0ff */
        /* <DEDUP_REMOVED lines=20> */
[----:B--2---:R-:W-:-:S05]  /*f0db0*/  IADD3.X R6, R6, UR7, RZ, P2, !PT ;  /* 0x0000000706067c10 */ /* 0x004fca00097fe4ff */
[----:B------:R1:W-:Y:S04]  /*f0dc0*/  STL [R1+0x45e8], R6 ;  /* 0x0045e80601007387 */ /* 0x0003e80000100800 */
[----:B-1----:R-:W2:Y:S01]  /*f0dd0*/  LDL.LU R6, [R1+0x464c] ;  /* 0x00464c0001067983 */ /* 0x002ea20000300800 */
[----:B---3--:R-:W-:-:S05]  /*f0de0*/  IADD3 R5, P2, R5, UR15, RZ ;  /* 0x0000000f05057c10 */ /* 0x008fca000ff5e0ff */
[----:B------:R1:W-:Y:S04]  /*f0df0*/  STL [R1+0x4614], R5 ;  /* 0x0046140501007387 */ /* 0x0003e80000100800 */
[----:B-1----:R-:W3:Y:S04]  /*f0e00*/  LDL.LU R5, [R1+0x4628] ;  /* 0x0046280001057983 */ /* 0x002ee80000300800 */
[----:B------:R-:W3:Y:S04]  /*f0e10*/  LDL.LU R20, [R1+0x4654] ;  /* 0x0046540001147983 */ /* 0x000ee80000300800 */
[----:B------:R-:W3:Y:S04]  /*f0e20*/  LDL.LU R19, [R1+0x4630] ;  /* 0x0046300001137983 */ /* 0x000ee80000300800 */
[----:B------:R-:W3:Y:S01]  /*f0e30*/  LDL.LU R18, [R1+0x465c] ;  /* 0x00465c0001127983 */ /* 0x000ee20000300800 */
[----:B----4-:R-:W-:-:S05]  /*f0e40*/  IADD3.X R4, R4, UR7, RZ, P1, !PT ;  /* 0x0000000704047c10 */ /* 0x010fca0008ffe4ff */
        /* <DEDUP_REMOVED lines=10> */
[----:B------:R-:W-:Y:S02]  /*f0ef0*/  IADD3.X R11, R11, UR7, RZ, P4, !PT ;  /* 0x000000070b0b7c10 */ /* 0x000fe4000a7fe4ff */
[----:B------:R-:W-:-:S03]  /*f0f00*/  IADD3 R26, P4, R26, UR15, RZ ;  /* 0x0000000f1a1a7c10 */ /* 0x000fc6000ff9e0ff */
[----:B------:R1:W-:Y:S04]  /*f0f10*/  STL [R1+0x45f8], R11 ;  /* 0x0045f80b01007387 */ /* 0x0003e80000100800 */
[----:B-1----:R-:W4:Y:S01]  /*f0f20*/  LDL.LU R11, [R1+0x467c] ;  /* 0x00467c00010b7983 */ /* 0x002f220000300800 */
[----:B------:R-:W-:Y:S02]  /*f0f30*/  IADD3.X R10, R10, UR7, RZ, P5, !PT ;  /* 0x000000070a0a7c10 */ /* 0x000fe4000affe4ff */
[----:B------:R-:W-:-:S03]  /*f0f40*/  IADD3 R25, P5, R25, UR15, RZ ;  /* 0x0000000f19197c10 */ /* 0x000fc6000ffbe0ff */
        /* <DEDUP_REMOVED lines=21> */
[----:B--2---:R-:W-:-:S05]  /*f10a0*/  IADD3 R6, P4, R6, UR15, RZ ;  /* 0x0000000f06067c10 */ /* 0x004fca000ff9e0ff */
[----:B------:R1:W-:Y:S04]  /*f10b0*/  STL [R1+0x464c], R6 ;  /* 0x00464c0601007387 */ /* 0x0003e80000100800 */
[----:B-1----:R-:W2:Y:S01]  /*f10c0*/  LDL.LU R6, [R1+0x4668] ;  /* 0x0046680001067983 */ /* 0x002ea20000300800 */
[----:B---3--:R-:W-:Y:S02]  /*f10d0*/  IADD3.X R5, R5, UR7, RZ, P5, !PT ;  /* 0x0000000705057c10 */ /* 0x008fe4000affe4ff */
[----:B------:R-:W-:-:S03]  /*f10e0*/  IADD3 R20, P5, R20, UR15, RZ ;  /* 0x0000000f14147c10 */ /* 0x000fc6000ffbe0ff */
[----:B------:R1:W-:Y:S01]  /*f10f0*/  STL [R1+0x4628], R5 ;  /* 0x0046280501007387 */ /* 0x0003e20000100800 */
[----:B------:R-:W-:Y:S02]  /*f1100*/  IADD3.X R19, R19, UR7, RZ, P3, !PT ;  /* 0x0000000713137c10 */ /* 0x000fe40009ffe4ff */
[----:B------:R-:W-:Y:S01]  /*f1110*/  IADD3 R18, P3, R18, UR15, RZ ;  /* 0x0000000f12127c10 */ /* 0x000fe2000ff7e0ff */
[----:B-1----:R-:W3:Y:S04]  /*f1120*/  LDL.LU R5, [R1+0x4694] ;  /* 0x0046940001057983 */ /* 0x002ee80000300800 */
[----:B------:R-:W-:Y:S01]  /*f1130*/  STL [R1+0x4654], R20 ;  /* 0x0046541401007387 */ /* 0x000fe20000100800 */
[----:B----4-:R-:W-:-:S03]  /*f1140*/  IADD3.X R17, R17, UR7, RZ, P2, !PT ;  /* 0x0000000711117c10 */ /* 0x010fc600097fe4ff */
        /* <DEDUP_REMOVED lines=10> */
[----:B------:R1:W-:Y:S04]  /*f11f0*/  STL [R1+0x4674], R4 ;  /* 0x0046740401007387 */ /* 0x0003e80000100800 */
[----:B------:R-:W-:Y:S04]  /*f1200*/  STL [R1+0x466c], R14 ;  /* 0x00466c0e01007387 */ /* 0x000fe80000100800 */
[----:B-1----:R-:W4:Y:S04]  /*f1210*/  LDL.LU R4, [R1+0x4670] ;  /* 0x0046700001047983 */ /* 0x002f280000300800 */
[----:B------:R-:W-:Y:S01]  /*f1220*/  STL [R1+0x4648], R13 ;  /* 0x0046480d01007387 */ /* 0x000fe20000100800 */
[----:B------:R-:W-:-:S05]  /*f1230*/  IADD3.X R12, R12, UR7, RZ, P5, !PT ;  /* 0x000000070c0c7c10 */ /* 0x000fca000affe4ff */
[----:B------:R1:W-:Y:S04]  /*f1240*/  STL [R1+0x4650], R12 ;  /* 0x0046500c01007387 */ /* 0x0003e80000100800 */
[----:B-1----:R-:W4:Y:S04]  /*f1250*/  LDL.LU R12, [R1+0x469c] ;  /* 0x00469c00010c7983 */ /* 0x002f280000300800 */
[----:B------:R-:W4:Y:S01]  /*f1260*/  LDL.LU R26, [R1+0x4678] ;  /* 0x00467800011a7983 */ /* 0x000f220000300800 */
        /* <DEDUP_REMOVED lines=29> */
[----:B------:R-:W3:Y:S04]  /*f1440*/  LDL.LU R16, [R1+0x46b8] ;  /* 0x0046b80001107983 */ /* 0x000ee80000300800 */
[----:B------:R-:W3:Y:S04]  /*f1450*/  LDL.LU R15, [R1+0x47e4] ;  /* 0x0047e400010f7983 */ /* 0x000ee80000300800 */
[----:B------:R-:W3:Y:S04]  /*f1460*/  LDL.LU R14, [R1+0x47c0] ;  /* 0x0047c000010e7983 */ /* 0x000ee80000300800 */
        /* <DEDUP_REMOVED lines=8> */
[----:B------:R-:W-:Y:S02]  /*f14f0*/  IADD3.X R26, R26, UR7, RZ, P5, !PT ;  /* 0x000000071a1a7c10 */ /* 0x000fe4000affe4ff */
        /* <DEDUP_REMOVED lines=46> */
[----:B-1----:R-:W3:Y:S04]  /*f17e0*/  LDL.LU R5, [R1+0x4814] ;  /* 0x0048140001057983 */ /* 0x002ee80000300800 */
[----:B------:R-:W-:Y:S01]  /*f17f0*/  STL [R1+0x47ec], R13 ;  /* 0x0047ec0d01007387 */ /* 0x000fe20000100800 */
[----:B----4-:R-:W-:-:S05]  /*f1800*/  IADD3 R4, P5, R4, UR15, RZ ;  /* 0x0000000f04047c10 */ /* 0x010fca000ffbe0ff */
[----:B------:R1:W-:Y:S04]  /*f1810*/  STL [R1+0x47f4], R4 ;  /* 0x0047f40401007387 */ /* 0x0003e80000100800 */
[----:B-1----:R-:W4:Y:S04]  /*f1820*/  LDL.LU R4, [R1+0x47f0] ;  /* 0x0047f00001047983 */ /* 0x002f280000300800 */
[----:B------:R-:W4:Y:S01]  /*f1830*/  LDL.LU R26, [R1+0x481c] ;  /* 0x00481c00011a7983 */ /* 0x000f220000300800 */
        /* <DEDUP_REMOVED lines=29> */
[----:B------:R-:W2:Y:S04]  /*f1a10*/  LDL.LU R16, [R1+0x485c] ;  /* 0x00485c0001107983 */ /* 0x000ea80000300800 */
[----:B------:R-:W2:Y:S04]  /*f1a20*/  LDL.LU R15, [R1+0x4838] ;  /* 0x00483800010f7983 */ /* 0x000ea80000300800 */
[----:B------:R-:W2:Y:S04]  /*f1a30*/  LDL.LU R14, [R1+0x4864] ;  /* 0x00486400010e7983 */ /* 0x000ea80000300800 */
        /* <DEDUP_REMOVED lines=8> */
[----:B------:R-:W-:-:S05]  /*f1ac0*/  IADD3.X R12, R12, UR7, RZ, P3, !PT ;  /* 0x000000070c0c7c10 */ /* 0x000fca0009ffe4ff */
[----:B------:R1:W-:Y:S04]  /*f1ad0*/  STL [R1+0x47f8], R12 ;  /* 0x0047f80c01007387 */ /* 0x0003e80000100800 */
[----:B-1----:R-:W4:Y:S01]  /*f1ae0*/  LDL.LU R12, [R1+0x4850] ;  /* 0x00485000010c7983 */ /* 0x002f220000300800 */
[----:B------:R-:W-:Y:S02]  /*f1af0*/  IADD3 R26, P5, R26, UR15, RZ ;  /* 0x0000000f1a1a7c10 */ /* 0x000fe4000ffbe0ff */
[----:B------:R-:W-:-:S03]  /*f1b00*/  IADD3 R25, P3, R25, UR15, RZ ;  /* 0x0000000f19197c10 */ /* 0x000fc6000ff7e0ff */
[----:B------:R-:W-:Y:S01]  /*f1b10*/  STL [R1+0x481c], R26 ;  /* 0x00481c1a01007387 */ /* 0x000fe20000100800 */
        /* <DEDUP_REMOVED lines=41> */
[----:B-1----:R-:W2:Y:S04]  /*f1db0*/  LDL.LU R6, [R1+0x4868] ;  /* 0x0048680001067983 */ /* 0x002ea80000300800 */
[----:B------:R-:W-:Y:S01]  /*f1dc0*/  STL [R1+0x4840], R13 ;  /* 0x0048400d01007387 */ /* 0x000fe20000100800 */
[----:B---3--:R-:W-:-:S05]  /*f1dd0*/  IADD3.X R5, R5, UR7, RZ, P3, !PT ;  /* 0x0000000705057c10 */ /* 0x008fca0009ffe4ff */
[----:B------:R1:W-:Y:S04]  /*f1de0*/  STL [R1+0x4848], R5 ;  /* 0x0048480501007387 */ /* 0x0003e80000100800 */
[----:B-1----:R-:W3:Y:S04]  /*f1df0*/  LDL.LU R5, [R1+0x4894] ;  /* 0x0048940001057983 */ /* 0x002ee80000300800 */
[----:B------:R-:W3:Y:S01]  /*f1e00*/  LDL.LU R26, [R1+0x4870] ;  /* 0x00487000011a7983 */ /* 0x000ee20000300800 */
[----:B----4-:R-:W-:-:S05]  /*f1e10*/  IADD3 R4, P3, R4, UR15, RZ ;  /* 0x0000000f04047c10 */ /* 0x010fca000ff7e0ff */
[----:B------:R1:W-:Y:S04]  /*f1e20*/  STL [R1+0x4874], R4 ;  /* 0x0048740401007387 */ /* 0x0003e80000100800 */
[----:B-1----:R-:W4:Y:S04]  /*f1e30*/  LDL.LU R4, [R1+0x489c] ;  /* 0x00489c0001047983 */ /* 0x002f280000300800 */
[----:B------:R-:W4:Y:S01]  /*f1e40*/  LDL.LU R25, [R1+0x4878] ;  /* 0x0048780001197983 */ /* 0x000f220000300800 */
[----:B------:R-:W-:-:S05]  /*f1e50*/  IADD3.X R12, R12, UR7, RZ, P2, !PT ;  /* 0x000000070c0c7c10 */ /* 0x000fca00097fe4ff */
[----:B------:R1:W-:Y:S04]  /*f1e60*/  STL [R1+0x4850], R12 ;  /* 0x0048500c01007387 */ /* 0x0003e80000100800 */
[----:B-1----:R-:W4:Y:S04]  /*f1e70*/  LDL.LU R12, [R1+0x48a4] ;  /* 0x0048a400010c7983 */ /* 0x002f280000300800 */
[----:B------:R-:W4:Y:S04]  /*f1e80*/  LDL.LU R24, [R1+0x4880] ;  /* 0x0048800001187983 */ /* 0x000f280000300800 */
[----:B------:R-:W4:Y:S01]  /*f1e90*/  LDL.LU R23, [R1+0x48ac] ;  /* 0x0048ac0001177983 */ /* 0x000f220000300800 */
[----:B------:R-:W-:-:S03]  /*f1ea0*/  IADD3 R11, P2, R11, UR15, RZ ;  /* 0x0000000f0b0b7c10 */ /* 0x000fc6000ff5e0ff */
        /* <DEDUP_REMOVED lines=24> */
[----:B--2---:R-:W-:-:S05]  /*f2030*/  IADD3.X R6, R6, UR7, RZ, P5, !PT ;  /* 0x0000000706067c10 */ /* 0x004fca000affe4ff */
[----:B------:R1:W-:Y:S04]  /*f2040*/  STL [R1+0x4868], R6 ;  /* 0x0048680601007387 */ /* 0x0003e80000100800 */
[----:B-1----:R-:W2:Y:S01]  /*f2050*/  LDL.LU R6, [R1+0x49ec] ;  /* 0x0049ec0001067983 */ /* 0x002ea20000300800 */
[----:B---3--:R-:W-:Y:S02]  /*f2060*/  IADD3 R5, P5, R5, UR15, RZ ;  /* 0x0000000f05057c10 */ /* 0x008fe4000ffbe0ff */
[----:B------:R-:W-:-:S03]  /*f2070*/  IADD3.X R26, R26, UR7, RZ, P3, !PT ;  /* 0x000000071a1a7c10 */ /* 0x000fc60009ffe4ff */
[----:B------:R1:W-:Y:S04]  /*f2080*/  STL [R1+0x4894], R5 ;  /* 0x0048940501007387 */ /* 0x0003e80000100800 */
[----:B-1----:R-:W3:Y:S01]  /*f2090*/  LDL.LU R5, [R1+0x49c8] ;  /* 0x0049c80001057983 */ /* 0x002ee20000300800 */
[----:B----4-:R-:W-:Y:S02]  /*f20a0*/  IADD3 R4, P3, R4, UR15, RZ ;  /* 0x0000000f04047c10 */ /* 0x010fe4000ff7e0ff */
[----:B------:R-:W-:-:S03]  /*f20b0*/  IADD3.X R25, R25, UR7, RZ, P2, !PT ;  /* 0x0000000719197c10 */ /* 0x000fc600097fe4ff */
[----:B------:R1:W-:Y:S04]  /*f20c0*/  STL [R1+0x489c], R4 ;  /* 0x00489c0401007387 */ /* 0x0003e80000100800 */
[----:B-1----:R-:W4:Y:S04]  /*f20d0*/  LDL.LU R4, [R1+0x49f4] ;  /* 0x0049f40001047983 */ /* 0x002f280000300800 */
[----:B------:R-:W-:Y:S01]  /*f20e0*/  STL [R1+0x4870], R26 ;  /* 0x0048701a01007387 */ /* 0x000fe20000100800 */
[----:B------:R-:W-:-:S05]  /*f20f0*/  IADD3 R12, P2, R12, UR15, RZ ;  /* 0x0000000f0c0c7c10 */ /* 0x000fca000ff5e0ff */
[----:B------:R1:W-:Y:S04]  /*f2100*/  STL [R1+0x48a4], R12 ;  /* 0x0048a40c01007387 */ /* 0x0003e80000100800 */
[----:B-1----:R-:W4:Y:S01]  /*f2110*/  LDL.LU R12, [R1+0x49d0] ;  /* 0x0049d000010c7983 */ /* 0x002f220000300800 */
[----:B------:R-:W-:Y:S02]  /*f2120*/  IADD3.X R24, R24, UR7, RZ, P1, !PT ;  /* 0x0000000718187c10 */ /* 0x000fe40008ffe4ff */
[----:B------:R-:W-:Y:S01]  /*f2130*/  IADD3 R23, P1, R23, UR15, RZ ;  /* 0x0000000f17177c10 */ /* 0x000fe2000ff3e0ff */
[----:B------:R-:W-:Y:S01]  /*f2140*/  STL [R1+0x4878], R25 ;  /* 0x0048781901007387 */ /* 0x000fe20000100800 */
[----:B------:R-:W-:Y:S02]  /*f2150*/  IADD3.X R22, R22, UR7, RZ, P4, !PT ;  /* 0x0000000716167c10 */ /* 0x000fe4000a7fe4ff */
[----:B------:R-:W-:Y:S01]  /*f2160*/  IADD3 R21, P4, R21, UR15, RZ ;  /* 0x0000000f15157c10 */ /* 0x000fe2000ff9e0ff */
[----:B------:R-:W-:Y:S01]  /*f2170*/  STL [R1+0x4880], R24 ;  /* 0x0048801801007387 */ /* 0x000fe20000100800 */
[----:B------:R-:W-:-:S03]  /*f2180*/  IADD3.X R11, R11, UR7, RZ, P5, !PT ;  /* 0x000000070b0b7c10 */ /* 0x000fc6000affe4ff */
[----:B------:R-:W-:Y:S04]  /*f2190*/  STL [R1+0x48ac], R23 ;  /* 0x0048ac1701007387 */ /* 0x000fe80000100800 */
[----:B------:R1:W-:Y:S04]  /*f21a0*/  STL [R1+0x4890], R11 ;  /* 0x0048900b01007387 */ /* 0x0003e80000100800 */
[----:B------:R-:W-:Y:S04]  /*f21b0*/  STL [R1+0x4888], R22 ;  /* 0x0048881601007387 */ /* 0x000fe80000100800 */
[----:B-1----:R-:W4:Y:S04]  /*f21c0*/  LDL.LU R11, [R1+0x49fc] ;  /* 0x0049fc00010b7983 */ /* 0x002f280000300800 */
[----:B------:R-:W-:Y:S01]  /*f21d0*/  STL [R1+0x48b4], R21 ;  /* 0x0048b41501007387 */ /* 0x000fe20000100800 */
[----:B------:R-:W-:-:S05]  /*f21e0*/  IADD3 R10, P5, R10, UR15, RZ ;  /* 0x0000000f0a0a7c10 */ /* 0x000fca000ffbe0ff */
        /* <DEDUP_REMOVED lines=29> */
[----:B-1----:R-:W2:Y:S04]  /*f23c0*/  LDL.LU R6, [R1+0x49e8] ;  /* 0x0049e80001067983 */ /* 0x002ea80000300800 */
[----:B------:R-:W2:Y:S01]  /*f23d0*/  LDL.LU R26, [R1+0x4a14] ;  /* 0x004a1400011a7983 */ /* 0x000ea20000300800 */
[----:B---3--:R-:W-:-:S05]  /*f23e0*/  IADD3.X R5, R5, UR7, RZ, P2, !PT ;  /* 0x0000000705057c10 */ /* 0x008fca00097fe4ff */
[----:B------:R1:W-:Y:S04]  /*f23f0*/  STL [R1+0x49c8], R5 ;  /* 0x0049c80501007387 */ /* 0x0003e80000100800 */
[----:B-1----:R-:W3:Y:S04]  /*f2400*/  LDL.LU R5, [R1+0x49f0] ;  /* 0x0049f00001057983 */ /* 0x002ee80000300800 */
[----:B------:R-:W3:Y:S01]  /*f2410*/  LDL.LU R25, [R1+0x4a1c] ;  /* 0x004a1c0001197983 */ /* 0x000ee20000300800 */
[----:B----4-:R-:W-:-:S05]  /*f2420*/  IADD3 R4, P2, R4, UR15, RZ ;  /* 0x0000000f04047c10 */ /* 0x010fca000ff5e0ff */
[----:B------:R1:W-:Y:S04]  /*f2430*/  STL [R1+0x49f4], R4 ;  /* 0x0049f40401007387 */ /* 0x0003e80000100800 */
[----:B-1----:R-:W4:Y:S04]  /*f2440*/  LDL.LU R4, [R1+0x49f8] ;  /* 0x0049f80001047983 */ /* 0x002f280000300800 */
[----:B------:R-:W4:Y:S04]  /*f2450*/  LDL.LU R24, [R1+0x4a24] ;  /* 0x004a240001187983 */ /* 0x000f280000300800 */
[----:B------:R-:W4:Y:S01]  /*f2460*/  LDL.LU R23, [R1+0x4a00] ;  /* 0x004a000001177983 */ /* 0x000f220000300800 */
[----:B------:R-:W-:-:S03]  /*f2470*/  IADD3.X R12, R12, UR7, RZ, P1, !PT ;  /* 0x000000070c0c7c10 */ /* 0x000fc60008ffe4ff */
        /* <DEDUP_REMOVED lines=27> */
[----:B--2---:R-:W-:-:S05]  /*f2630*/  IADD3.X R6, R6, UR7, RZ, P3, !PT ;  /* 0x0000000706067c10 */ /* 0x004fca0009ffe4ff */
[----:B------:R1:W-:Y:S01]  /*f2640*/  STL [R1+0x49e8], R6 ;  /* 0x0049e80601007387 */ /* 0x0003e20000100800 */
[----:B------:R-:W-:-:S03]  /*f2650*/  IADD3 R26, P3, R26, UR15, RZ ;  /* 0x0000000f1a1a7c10 */ /* 0x000fc6000ff7e0ff */
[----:B-1----:R-:W2:Y:S01]  /*f2660*/  LDL.LU R6, [R1+0x4a6c] ;  /* 0x004a6c0001067983 */ /* 0x002ea20000300800 */
[----:B---3--:R-:W-:-:S05]  /*f2670*/  IADD3.X R5, R5, UR7, RZ, P2, !PT ;  /* 0x0000000705057c10 */ /* 0x008fca00097fe4ff */
[----:B------:R1:W-:Y:S01]  /*f2680*/  STL [R1+0x49f0], R5 ;  /* 0x0049f00501007387 */ /* 0x0003e20000100800 */
[----:B------:R-:W-:-:S03]  /*f2690*/  IADD3 R25, P2, R25, UR15, RZ ;  /* 0x0000000f19197c10 */ /* 0x000fc6000ff5e0ff */
[----:B-1----:R-:W3:Y:S04]  /*f26a0*/  LDL.LU R5, [R1+0x4a48] ;  /* 0x004a480001057983 */ /* 0x002ee80000300800 */
[----:B------:R-:W-:Y:S01]  /*f26b0*/  STL [R1+0x4a14], R26 ;  /* 0x004a141a01007387 */ /* 0x000fe20000100800 */
        /* <DEDUP_REMOVED lines=45> */
[----:B-1----:R-:W4:Y:S04]  /*f2990*/  LDL.LU R7, [R1+0x4a8c] ;  /* 0x004a8c0001077983 */ /* 0x002f280000300800 */
[----:B------:R-:W4:Y:S01]  /*f29a0*/  LDL.LU R26, [R1+0x4a68] ;  /* 0x004a6800011a7983 */ /* 0x000f220000300800 */
[----:B--2---:R-:W-:-:S05]  /*f29b0*/  IADD3 R6, P2, R6, UR15, RZ ;  /* 0x0000000f06067c10 */ /* 0x004fca000ff5e0ff */
[----:B------:R1:W-:Y:S04]  /*f29c0*/  STL [R1+0x4a6c], R6 ;  /* 0x004a6c0601007387 */ /* 0x0003e80000100800 */
[----:B-1----:R-:W2:Y:S04]  /*f29d0*/  LDL.LU R6, [R1+0x4a94] ;  /* 0x004a940001067983 */ /* 0x002ea80000300800 */
[----:B------:R-:W2:Y:S01]  /*f29e0*/  LDL.LU R25, [R1+0x4a70] ;  /* 0x004a700001197983 */ /* 0x000ea20000300800 */
[----:B---3--:R-:W-:-:S05]  /*f29f0*/  IADD3.X R5, R5, UR7, RZ, P1, !PT ;  /* 0x0000000705057c10 */ /* 0x008fca0008ffe4ff */
[----:B------:R1:W-:Y:S04]  /*f2a00*/  STL [R1+0x4a48], R5 ;  /* 0x004a480501007387 */ /* 0x0003e80000100800 */
[----:B-1----:R-:W3:Y:S04]  /*f2a10*/  LDL.LU R5, [R1+0x4a9c] ;  /* 0x004a9c0001057983 */ /* 0x002ee80000300800 */
[----:B------:R-:W3:Y:S04]  /*f2a20*/  LDL.LU R24, [R1+0x4a78] ;  /* 0x004a780001187983 */ /* 0x000ee80000300800 */
[----:B------:R-:W3:Y:S04]  /*f2a30*/  LDL.LU R23, [R1+0x4aa4] ;  /* 0x004aa40001177983 */ /* 0x000ee80000300800 */
[----:B------:R-:W3:Y:S01]  /*f2a40*/  LDL.LU R22, [R1+0x4a80] ;  /* 0x004a800001167983 */ /* 0x000ee20000300800 */
[----:B----4-:R-:W-:-:S05]  /*f2a50*/  IADD3 R4, P1, R4, UR15, RZ ;  /* 0x0000000f04047c10 */ /* 0x010fca000ff3e0ff */
        /* <DEDUP_REMOVED lines=30> */
[----:B--2---:R-:W-:Y:S02]  /*f2c40*/  IADD3 R6, P2, R6, UR15, RZ ;  /* 0x0000000f06067c10 */ /* 0x004fe4000ff5e0ff */
[----:B------:R-:W-:-:S03]  /*f2c50*/  IADD3.X R25, R25, UR7, RZ, P1, !PT ;  /* 0x0000000719197c10 */ /* 0x000fc60008ffe4ff */
[----:B------:R1:W-:Y:S04]  /*f2c60*/  STL [R1+0x4a94], R6 ;  /* 0x004a940601007387 */ /* 0x0003e80000100800 */
[----:B-1----:R-:W2:Y:S04]  /*f2c70*/  LDL.LU R6, [R1+0x4bec] ;  /* 0x004bec0001067983 */ /* 0x002ea80000300800 */
[----:B------:R-:W-:Y:S01]  /*f2c80*/  STL [R1+0x4a68], R26 ;  /* 0x004a681a01007387 */ /* 0x000fe20000100800 */
[----:B---3--:R-:W-:Y:S02]  /*f2c90*/  IADD3 R5, P1, R5, UR15, RZ ;  /* 0x0000000f05057c10 */ /* 0x008fe4000ff3e0ff */
[----:B------:R-:W-:-:S03]  /*f2ca0*/  IADD3.X R24, R24, UR7, RZ, P4, !PT ;  /* 0x0000000718187c10 */ /* 0x000fc6000a7fe4ff */
[----:B------:R1:W-:Y:S01]  /*f2cb0*/  STL [R1+0x4a9c], R5 ;  /* 0x004a9c0501007387 */ /* 0x0003e20000100800 */
[----:B------:R-:W-:Y:S02]  /*f2cc0*/  IADD3 R23, P4, R23, UR15, RZ ;  /* 0x0000000f17177c10 */ /* 0x000fe4000ff9e0ff */
[----:B------:R-:W-:Y:S01]  /*f2cd0*/  IADD3.X R22, R22, UR7, RZ, P5, !PT ;  /* 0x0000000716167c10 */ /* 0x000fe2000affe4ff */
[----:B-1----:R-:W3:Y:S04]  /*f2ce0*/  LDL.LU R5, [R1+0x4bc8] ;  /* 0x004bc80001057983 */ /* 0x002ee80000300800 */
[----:B------:R-:W-:Y:S04]  /*f2cf0*/  STL [R1+0x4a70], R25 ;  /* 0x004a701901007387 */ /* 0x000fe80000100800 */
[----:B------:R-:W-:Y:S01]  /*f2d00*/  STL [R1+0x4a78], R24 ;  /* 0x004a781801007387 */ /* 0x000fe20000100800 */
[----:B----4-:R-:W-:-:S03]  /*f2d10*/  IADD3.X R4, R4, UR7, RZ, P3, !PT ;  /* 0x0000000704047c10 */ /* 0x010fc60009ffe4ff */
[----:B------:R-:W-:Y:S01]  /*f2d20*/  STL [R1+0x4aa4], R23 ;  /* 0x004aa41701007387 */ /* 0x000fe20000100800 */
[----:B------:R-:W-:-:S03]  /*f2d30*/  IADD3 R21, P5, R21, UR15, RZ ;  /* 0x0000000f15157c10 */ /* 0x000fc6000ffbe0ff */
        /* <DEDUP_REMOVED lines=38> */
[----:B-1----:R-:W4:Y:S04]  /*f2fa0*/  LDL.LU R7, [R1+0x4be8] ;  /* 0x004be80001077983 */ /* 0x002f280000300800 */
[----:B------:R-:W4:Y:S01]  /*f2fb0*/  LDL.LU R25, [R1+0x4c14] ;  /* 0x004c140001197983 */ /* 0x000f220000300800 */
        /* <DEDUP_REMOVED lines=22> */
[----:B------:R-:W-:-:S05]  /*f3120*/  IADD3.X R10, R10, UR7, RZ, P3, !PT ;  /* 0x000000070a0a7c10 */ /* 0x000fca0009ffe4ff */
        /* <DEDUP_REMOVED lines=29> */
[----:B------:R-:W-:-:S05]  /*f3300*/  IADD3 R5, P3, R5, UR15, RZ ;  /* 0x0000000f05057c10 */ /* 0x000fca000ff7e0ff */
[----:B------:R1:W-:Y:S04]  /*f3310*/  STL [R1+0x4c2c], R5 ;  /* 0x004c2c0501007387 */ /* 0x0003e80000100800 */
[----:B------:R-:W-:Y:S04]  /*f3320*/  STL [R1+0x4c24], R22 ;  /* 0x004c241601007387 */ /* 0x000fe80000100800 */
[----:B-1----:R-:W3:Y:S04]  /*f3330*/  LDL.LU R5, [R1+0x4c48] ;  /* 0x004c480001057983 */ /* 0x002ee80000300800 */
[----:B------:R-:W-:Y:S01]  /*f3340*/  STL [R1+0x4c00], R21 ;  /* 0x004c001501007387 */ /* 0x000fe20000100800 */
[----:B----4-:R-:W-:-:S05]  /*f3350*/  IADD3.X R4, R4, UR7, RZ, P2, !PT ;  /* 0x0000000704047c10 */ /* 0x010fca00097fe4ff */
        /* <DEDUP_REMOVED lines=263> */
[----:B------:R-:W-:Y:S02]  /*f43d0*/  IADD3 R9, P5, R9, UR15, RZ ;  /* 0x0000000f09097c10 */ /* 0x000fe4000ffbe0ff */
        /* <DEDUP_REMOVED lines=21> */
[----:B------:R-:W-:-:S03]  /*f4530*/  IADD3.X R20, R20, UR7, RZ, P5, !PT ;  /* 0x0000000714147c10 */ /* 0x000fc6000affe4ff */
[----:B------:R1:W-:Y:S01]  /*f4540*/  STL [R1+0x4eac], R5 ;  /* 0x004eac0501007387 */ /* 0x0003e20000100800 */
[----:B------:R-:W-:Y:S02]  /*f4550*/  IADD3 R19, P5, R19, UR15, RZ ;  /* 0x0000000f13137c10 */ /* 0x000fe4000ffbe0ff */
[----:B------:R-:W-:Y:S01]  /*f4560*/  IADD3.X R18, R18, UR7, RZ, P3, !PT ;  /* 0x0000000712127c10 */ /* 0x000fe20009ffe4ff */
[----:B-1----:R-:W3:Y:S04]  /*f4570*/  LDL.LU R5, [R1+0x4fc8] ;  /* 0x004fc80001057983 */ /* 0x002ee80000300800 */
[----:B------:R-:W-:Y:S01]  /*f4580*/  STL [R1+0x4e88], R20 ;  /* 0x004e881401007387 */ /* 0x000fe20000100800 */
[----:B----4-:R-:W-:-:S03]  /*f4590*/  IADD3 R17, P3, R17, UR15, RZ ;  /* 0x0000000f11117c10 */ /* 0x010fc6000ff7e0ff */
[----:B------:R-:W-:Y:S01]  /*f45a0*/  STL [R1+0x4eb4], R19 ;  /* 0x004eb41301007387 */ /* 0x000fe20000100800 */
[----:B------:R-:W-:-:S03]  /*f45b0*/  IADD3.X R16, R16, UR7, RZ, P2, !PT ;  /* 0x0000000710107c10 */ /* 0x000fc600097fe4ff */
[----:B------:R-:W-:Y:S01]  /*f45c0*/  STL [R1+0x4e90], R18 ;  /* 0x004e901201007387 */ /* 0x000fe20000100800 */
[----:B------:R-:W-:-:S03]  /*f45d0*/  IADD3 R15, P2, R15, UR15, RZ ;  /* 0x0000000f0f0f7c10 */ /* 0x000fc6000ff5e0ff */
[----:B------:R-:W-:Y:S01]  /*f45e0*/  STL [R1+0x4ebc], R17 ;  /* 0x004ebc1101007387 */ /* 0x000fe20000100800 */
[----:B------:R-:W-:-:S03]  /*f45f0*/  IADD3.X R14, R14, UR7, RZ, P1, !PT ;  /* 0x000000070e0e7c10 */ /* 0x000fc60008ffe4ff */
[----:B------:R-:W-:Y:S01]  /*f4600*/  STL [R1+0x4e98], R16 ;  /* 0x004e981001007387 */ /* 0x000fe20000100800 */
[----:B------:R-:W-:-:S03]  /*f4610*/  IADD3.X R4, R4, UR7, RZ, P4, !PT ;  /* 0x0000000704047c10 */ /* 0x000fc6000a7fe4ff */
        /* <DEDUP_REMOVED lines=147> */
[----:B------:R-:W-:-:S03]  /*f4f50*/  IADD3.X R25, R25, UR7, RZ, P3, !PT ;  /* 0x0000000719197c10 */ /* 0x000fc60009ffe4ff */
        /* <DEDUP_REMOVED lines=38> */
[----:B------:R-:W-:Y:S02]  /*f51c0*/  IADD3 R13, P4, R13, UR15, RZ ;  /* 0x0000000f0d0d7c10 */ /* 0x000fe4000ff9e0ff */
[----:B------:R-:W-:-:S05]  /*f51d0*/  IADD3.X R6, R6, UR7, RZ, P5, !PT ;  /* 0x0000000706067c10 */ /* 0x000fca000affe4ff */
        /* <DEDUP_REMOVED lines=10> */
[----:B-1----:R-:W4:Y:S04]  /*f5280*/  LDL.LU R4, [R1+0x51d0] ;  /* 0x0051d00001047983 */ /* 0x002f280000300800 */
[----:B------:R-:W4:Y:S01]  /*f5290*/  LDL.LU R25, [R1+0x51fc] ;  /* 0x0051fc0001197983 */ /* 0x000f220000300800 */
        /* <DEDUP_REMOVED lines=39> */
[----:B-1----:R-:W4:Y:S04]  /*f5510*/  LDL.LU R4, [R1+0x5228] ;  /* 0x0052280001047983 */ /* 0x002f280000300800 */
[----:B------:R-:W-:Y:S01]  /*f5520*/  STL [R1+0x51f4], R26 ;  /* 0x0051f41a01007387 */ /* 0x000fe20000100800 */
[----:B------:R-:W-:-:S05]  /*f5530*/  IADD3.X R12, R12, UR7, RZ, P2, !PT ;  /* 0x000000070c0c7c10 */ /* 0x000fca00097fe4ff */
[----:B------:R1:W-:Y:S04]  /*f5540*/  STL [R1+0x51d8], R12 ;  /* 0x0051d80c01007387 */ /* 0x0003e80000100800 */
[----:B-1----:R-:W4:Y:S01]  /*f5550*/  LDL.LU R12, [R1+0x5254] ;  /* 0x00525400010c7983 */ /* 0x002f220000300800 */
[----:B------:R-:W-:Y:S02]  /*f5560*/  IADD3 R25, P3, R25, UR15, RZ ;  /* 0x0000000f19197c10 */ /* 0x000fe4000ff7e0ff */
[----:B------:R-:W-:Y:S02]  /*f5570*/  IADD3 R24, P2, R24, UR15, RZ ;  /* 0x0000000f18187c10 */ /* 0x000fe4000ff5e0ff */
[----:B------:R-:W-:Y:S01]  /*f5580*/  IADD3.X R23, R23, UR7, RZ, P1, !PT ;  /* 0x0000000717177c10 */ /* 0x000fe20008ffe4ff */
[----:B------:R-:W-:Y:S01]  /*f5590*/  STL [R1+0x51fc], R25 ;  /* 0x0051fc1901007387 */ /* 0x000fe20000100800 */
[----:B------:R-:W-:-:S02]  /*f55a0*/  IADD3 R22, P1, R22, UR15, RZ ;  /* 0x0000000f16167c10 */ /* 0x000fc4000ff3e0ff */
        /* <DEDUP_REMOVED lines=46> */
[----:B-1----:R-:W4:Y:S04]  /*f5890*/  LDL.LU R4, [R1+0x527c] ;  /* 0x00527c0001047983 */ /* 0x002f280000300800 */
[----:B------:R-:W4:Y:S04]  /*f58a0*/  LDL.LU R24, [R1+0x5258] ;  /* 0x0052580001187983 */ /* 0x000f280000300800 */
[----:B------:R-:W4:Y:S04]  /*f58b0*/  LDL.LU R23, [R1+0x5284] ;  /* 0x0052840001177983 */ /* 0x000f280000300800 */
[----:B------:R-:W4:Y:S01]  /*f58c0*/  LDL.LU R22, [R1+0x5260] ;  /* 0x0052600001167983 */ /* 0x000f220000300800 */
[----:B------:R-:W-:-:S05]  /*f58d0*/  IADD3 R12, P2, R12, UR15, RZ ;  /* 0x0000000f0c0c7c10 */ /* 0x000fca000ff5e0ff */
[----:B------:R1:W-:Y:S04]  /*f58e0*/  STL [R1+0x5254], R12 ;  /* 0x0052540c01007387 */ /* 0x0003e80000100800 */
[----:B------:R-:W4:Y:S04]  /*f58f0*/  LDL.LU R21, [R1+0x528c] ;  /* 0x00528c0001157983 */ /* 0x000f280000300800 */
[----:B------:R-:W4:Y:S04]  /*f5900*/  LDL.LU R20, [R1+0x5268] ;  /* 0x0052680001147983 */ /* 0x000f280000300800 */
[----:B------:R-:W4:Y:S04]  /*f5910*/  LDL.LU R19, [R1+0x5294] ;  /* 0x0052940001137983 */ /* 0x000f280000300800 */
[----:B------:R-:W4:Y:S01]  /*f5920*/  LDL.LU R18, [R1+0x5270] ;  /* 0x0052700001127983 */ /* 0x000f220000300800 */
[----:B------:R-:W-:-:S05]  /*f5930*/  IADD3.X R11, R11, UR7, RZ, P1, !PT ;  /* 0x000000070b0b7c10 */ /* 0x000fca0008ffe4ff */
[----:B------:R1:W-:Y:S04]  /*f5940*/  STL [R1+0x5230], R11 ;  /* 0x0052300b01007387 */ /* 0x0003e80000100800 */
[----:B------:R-:W4:Y:S01]  /*f5950*/  LDL.LU R17, [R1+0x529c] ;  /* 0x00529c0001117983 */ /* 0x000f220000300800 */
[----:B------:R-:W-:-:S05]  /*f5960*/  IADD3 R10, P1, R10, UR15, RZ ;  /* 0x0000000f0a0a7c10 */ /* 0x000fca000ff3e0ff */
[----:B------:R1:W-:Y:S04]  /*f5970*/  STL [R1+0x525c], R10 ;  /* 0x00525c0a01007387 */ /* 0x0003e80000100800 */
[----:B------:R-:W4:Y:S01]  /*f5980*/  LDL.LU R16, [R1+0x5278] ;  /* 0x0052780001107983 */ /* 0x000f220000300800 */
[----:B------:R-:W-:-:S05]  /*f5990*/  IADD3.X R9, R9, UR7, RZ, P4, !PT ;  /* 0x0000000709097c10 */ /* 0x000fca000a7fe4ff */
[----:B------:R1:W-:Y:S04]  /*f59a0*/  STL [R1+0x5238], R9 ;  /* 0x0052380901007387 */ /* 0x0003e80000100800 */
[----:B------:R-:W4:Y:S04]  /*f59b0*/  LDL.LU R15, [R1+0x52a4] ;  /* 0x0052a400010f7983 */ /* 0x000f280000300800 */
[----:B------:R-:W4:Y:S01]  /*f59c0*/  LDL.LU R14, [R1+0x5280] ;  /* 0x00528000010e7983 */ /* 0x000f220000300800 */
[----:B------:R-:W-:-:S05]  /*f59d0*/  IADD3 R8, P4, R8, UR15, RZ ;  /* 0x0000000f08087c10 */ /* 0x000fca000ff9e0ff */
[----:B------:R1:W-:Y:S04]  /*f59e0*/  STL [R1+0x5264], R8 ;  /* 0x0052640801007387 */ /* 0x0003e80000100800 */
[----:B------:R-:W4:Y:S04]  /*f59f0*/  LDL.LU R13, [R1+0x52ac] ;  /* 0x0052ac00010d7983 */ /* 0x000f280000300800 */
[----:B-1----:R-:W4:Y:S04]  /*f5a00*/  LDL.LU R12, [R1+0x5288] ;  /* 0x00528800010c7983 */ /* 0x002f280000300800 */
[----:B------:R-:W4:Y:S04]  /*f5a10*/  LDL.LU R11, [R1+0x52b4] ;  /* 0x0052b400010b7983 */ /* 0x000f280000300800 */
[----:B------:R-:W4:Y:S04]  /*f5a20*/  LDL.LU R10, [R1+0x5290] ;  /* 0x00529000010a7983 */ /* 0x000f280000300800 */
[----:B------:R-:W4:Y:S04]  /*f5a30*/  LDL.LU R9, [R1+0x52bc] ;  /* 0x0052bc0001097983 */ /* 0x000f280000300800 */
[----:B------:R-:W4:Y:S01]  /*f5a40*/  LDL.LU R8, [R1+0x5298] ;  /* 0x0052980001087983 */ /* 0x000f220000300800 */
        /* <DEDUP_REMOVED lines=20> */
[----:B------:R-:W-:-:S03]  /*f5b90*/  IADD3 R21, P4, R21, UR15, RZ ;  /* 0x0000000f15157c10 */ /* 0x000fc6000ff9e0ff */
[----:B------:R-:W-:Y:S04]  /*f5ba0*/  STL [R1+0x5284], R23 ;  /* 0x0052841701007387 */ /* 0x000fe80000100800 */
[----:B------:R-:W4:Y:S04]  /*f5bb0*/  LDL.LU R248, [R1+0x53ac] ;  /* 0x0053ac0001f87983 */ /* 0x000f280000300800 */
[----:B------:R-:W-:Y:S04]  /*f5bc0*/  STL [R1+0x5260], R22 ;  /* 0x0052601601007387 */ /* 0x000fe80000100800 */
[----:B------:R-:W-:Y:S04]  /*f5bd0*/  STL [R1+0x528c], R21 ;  /* 0x00528c1501007387 */ /* 0x000fe80000100800 */
[----:B------:R-:W4:Y:S01]  /*f5be0*/  LDL.LU R224, [R1+0x53b4] ;  /* 0x0053b40001e07983 */ /* 0x000f220000300800 */
[----:B------:R-:W-:-:S02]  /*f5bf0*/  IADD3.X R20, R20, UR7, RZ, P5, !PT ;  /* 0x0000000714147c10 */ /* 0x000fc4000affe4ff */
[----:B------:R-:W-:-:S03]  /*f5c00*/  IADD3 R19, P5, R19, UR15, RZ ;  /* 0x0000000f13137c10 */ /* 0x000fc6000ffbe0ff */
[----:B------:R-:W-:Y:S04]  /*f5c10*/  STL [R1+0x5268], R20 ;  /* 0x0052681401007387 */ /* 0x000fe80000100800 */
[----:B------:R-:W4:Y:S04]  /*f5c20*/  LDL.LU R222, [R1+0x53bc] ;  /* 0x0053bc0001de7983 */ /* 0x000f280000300800 */
[----:B------:R-:W-:Y:S04]  /*f5c30*/  STL [R1+0x5294], R19 ;  /* 0x0052941301007387 */ /* 0x000fe80000100800 */
[----:B------:R-:W4:Y:S01]  /*f5c40*/  LDL.LU R220, [R1+0x53c4] ;  /* 0x0053c40001dc7983 */ /* 0x000f220000300800 */
[----:B------:R-:W-:-:S02]  /*f5c50*/  IADD3.X R18, R18, UR7, RZ, P3, !PT ;  /* 0x0000000712127c10 */ /* 0x000fc40009ffe4ff */
[----:B------:R-:W-:-:S03]  /*f5c60*/  IADD3 R17, P3, R17, UR15, RZ ;  /* 0x0000000f11117c10 */ /* 0x000fc6000ff7e0ff */
[----:B------:R-:W-:Y:S04]  /*f5c70*/  STL [R1+0x5270], R18 ;  /* 0x0052701201007387 */ /* 0x000fe80000100800 */
[----:B------:R-:W-:Y:S01]  /*f5c80*/  STL [R1+0x529c], R17 ;  /* 0x00529c1101007387 */ /* 0x000fe20000100800 */
[----:B------:R-:W-:-:S05]  /*f5c90*/  IADD3.X R16, R16, UR7, RZ, P2, !PT ;  /* 0x0000000710107c10 */ /* 0x000fca00097fe4ff */
[----:B------:R-:W-:Y:S01]  /*f5ca0*/  STL [R1+0x5278], R16 ;  /* 0x0052781001007387 */ /* 0x000fe20000100800 */
[----:B------:R-:W-:Y:S02]  /*f5cb0*/  IADD3 R15, P2, R15, UR15, RZ ;  /* 0x0000000f0f0f7c10 */ /* 0x000fe4000ff5e0ff */
[----:B------:R-:W-:-:S03]  /*f5cc0*/  IADD3.X R14, R14, UR7, RZ, P1, !PT ;  /* 0x000000070e0e7c10 */ /* 0x000fc60008ffe4ff */
[----:B------:R-:W-:Y:S04]  /*f5cd0*/  STL [R1+0x52a4], R15 ;  /* 0x0052a40f01007387 */ /* 0x000fe80000100800 */
[----:B------:R-:W-:Y:S01]  /*f5ce0*/  STL [R1+0x5280], R14 ;  /* 0x0052800e01007387 */ /* 0x000fe20000100800 */
[----:B------:R-:W-:Y:S02]  /*f5cf0*/  IADD3 R13, P1, R13, UR15, RZ ;  /* 0x0000000f0d0d7c10 */ /* 0x000fe4000ff3e0ff */
        /* <DEDUP_REMOVED lines=11> */
[----:B------:R-:W-:Y:S02]  /*f5db0*/  IADD3.X R7, R7, UR7, RZ, P2, !PT ;  /* 0x0000000707077c10 */ /* 0x000fe400097fe4ff */
[----:B--2---:R-:W-:Y:S02]  /*f5dc0*/  IADD3.X R6, R6, UR7, RZ, P1, !PT ;  /* 0x0000000706067c10 */ /* 0x004fe40008ffe4ff */
[----:B---3--:R-:W-:Y:S02]  /*f5dd0*/  IADD3.X R5, R5, UR7, RZ, P4, !PT ;  /* 0x0000000705057c10 */ /* 0x008fe4000a7fe4ff */
[----:B----4-:R-:W-:-:S02]  /*f5de0*/  IADD3.X R4, R4, UR7, RZ, P5, !PT ;  /* 0x0000000704047c10 */ /* 0x010fc4000affe4ff */
[----:B------:R-:W-:-:S05]  /*f5df0*/  IADD3 R248, P3, R248, UR15, RZ ;  /* 0x0000000ff8f87c10 */ /* 0x000fca000ff7e0ff */
[----:B------:R-:W-:Y:S04]  /*f5e00*/  STL [R1+0x53ac], R248 ;  /* 0x0053acf801007387 */ /* 0x000fe80000100800 */
[----:B------:R-:W-:Y:S01]  /*f5e10*/  STL [R1+0x52a0], R7 ;  /* 0x0052a00701007387 */ /* 0x000fe20000100800 */
[----:B------:R-:W-:-:S03]  /*f5e20*/  IADD3 R224, P2, R224, UR15, RZ ;  /* 0x0000000fe0e07c10 */ /* 0x000fc6000ff5e0ff */
[----:B------:R-:W-:Y:S04]  /*f5e30*/  STL [R1+0x52a8], R6 ;  /* 0x0052a80601007387 */ /* 0x000fe80000100800 */
[----:B------:R-:W-:Y:S04]  /*f5e40*/  STL [R1+0x53b4], R224 ;  /* 0x0053b4e001007387 */ /* 0x000fe80000100800 */
[----:B------:R-:W-:Y:S04]  /*f5e50*/  STL [R1+0x52b0], R5 ;  /* 0x0052b00501007387 */ /* 0x000fe80000100800 */
[----:B------:R1:W-:Y:S04]  /*f5e60*/  STL [R1+0x52b8], R4 ;  /* 0x0052b80401007387 */ /* 0x0003e80000100800 */
[----:B-1----:R-:W2:Y:S01]  /*f5e70*/  LDL.LU R4, [R1+0x53a8] ;  /* 0x0053a80001047983 */ /* 0x002ea20000300800 */
[----:B------:R-:W-:-:S02]  /*f5e80*/  IADD3 R222, P1, R222, UR15, RZ ;  /* 0x0000000fdede7c10 */ /* 0x000fc4000ff3e0ff */
[----:B------:R-:W-:Y:S01]  /*f5e90*/  IADD3 R220, P4, R220, UR15, RZ ;  /* 0x0000000fdcdc7c10 */ /* 0x000fe2000ff9e0ff */
[----:B------:R-:W3:Y:S04]  /*f5ea0*/  LDL.LU R225, [R1+0x53b0] ;  /* 0x0053b00001e17983 */ /* 0x000ee80000300800 */
[----:B------:R-:W4:Y:S04]  /*f5eb0*/  LDL.LU R223, [R1+0x53b8] ;  /* 0x0053b80001df7983 */ /* 0x000f280000300800 */
[----:B------:R-:W-:Y:S04]  /*f5ec0*/  STL [R1+0x53bc], R222 ;  /* 0x0053bcde01007387 */ /* 0x000fe80000100800 */
[----:B------:R-:W4:Y:S04]  /*f5ed0*/  LDL.LU R221, [R1+0x53c0] ;  /* 0x0053c00001dd7983 */ /* 0x000f280000300800 */
[----:B------:R-:W4:Y:S04]  /*f5ee0*/  LDL.LU R219, [R1+0x53c8] ;  /* 0x0053c80001db7983 */ /* 0x000f280000300800 */
[----:B------:R-:W4:Y:S04]  /*f5ef0*/  LDL.LU R218, [R1+0x53cc] ;  /* 0x0053cc0001da7983 */ /* 0x000f280000300800 */
[----:B------:R-:W-:Y:S04]  /*f5f00*/  STL [R1+0x53c4], R220 ;  /* 0x0053c4dc01007387 */ /* 0x000fe80000100800 */
        /* <DEDUP_REMOVED lines=25> */
[----:B--2---:R-:W-:-:S05]  /*f60a0*/  IADD3.X R4, R4, UR7, RZ, P3, !PT ;  /* 0x0000000704047c10 */ /* 0x004fca0009ffe4ff */
[----:B------:R1:W-:Y:S04]  /*f60b0*/  STL [R1+0x53a8], R4 ;  /* 0x0053a80401007387 */ /* 0x0003e80000100800 */
[----:B-1----:R-:W2:Y:S01]  /*f60c0*/  LDL.LU R4, [R1+0x5444] ;  /* 0x0054440001047983 */ /* 0x002ea20000300800 */
[----:B---3--:R-:W-:Y:S02]  /*f60d0*/  IADD3.X R225, R225, UR7, RZ, P2, !PT ;  /* 0x00000007e1e17c10 */ /* 0x008fe400097fe4ff */
[----:B----4-:R-:W-:Y:S01]  /*f60e0*/  IADD3.X R223, R223, UR7, RZ, P1, !PT ;  /* 0x00000007dfdf7c10 */ /* 0x010fe20008ffe4ff */
[----:B------:R-:W3:Y:S01]  /*f60f0*/  LDL.LU R8, [R1+0x544c] ;  /* 0x00544c0001087983 */ /* 0x000ee20000300800 */
[----:B------:R-:W-:-:S03]  /*f6100*/  IADD3.X R221, R221, UR7, RZ, P4, !PT ;  /* 0x00000007dddd7c10 */ /* 0x000fc6000a7fe4ff */
[----:B------:R-:W4:Y:S01]  /*f6110*/  LDL.LU R7, [R1+0x5428] ;  /* 0x0054280001077983 */ /* 0x000f220000300800 */
[----:B------:R-:W-:-:S05]  /*f6120*/  IADD3 R218, P5, R218, UR15, RZ ;  /* 0x0000000fdada7c10 */ /* 0x000fca000ffbe0ff */
[----:B------:R-:W-:Y:S01]  /*f6130*/  STL [R1+0x53cc], R218 ;  /* 0x0053ccda01007387 */ /* 0x000fe20000100800 */
[----:B------:R-:W-:Y:S02]  /*f6140*/  IADD3.X R219, R219, UR7, RZ, P5, !PT ;  /* 0x00000007dbdb7c10 */ /* 0x000fe4000affe4ff */
[----:B------:R-:W-:Y:S01]  /*f6150*/  IADD3 R216, P3, R216, UR15, RZ ;  /* 0x0000000fd8d87c10 */ /* 0x000fe2000ff7e0ff */
[----:B------:R-:W-:Y:S04]  /*f6160*/  STL [R1+0x53b0], R225 ;  /* 0x0053b0e101007387 */ /* 0x000fe80000100800 */
        /* <DEDUP_REMOVED lines=39> */
[----:B------:R-:W-:-:S03]  /*f63e0*/  IADD3 R9, P2, R9, UR15, RZ ;  /* 0x0000000f09097c10 */ /* 0x000fc6000ff5e0ff */
[----:B------:R-:W-:Y:S01]  /*f63f0*/  STL [R1+0x5424], R188 ;  /* 0x005424bc01007387 */ /* 0x000fe20000100800 */
[----:B------:R-:W-:-:S03]  /*f6400*/  IADD3 R6, P1, R6, UR15, RZ ;  /* 0x0000000f06067c10 */ /* 0x000fc6000ff3e0ff */
[----:B------:R-:W-:Y:S01]  /*f6410*/  STL [R1+0x542c], R9 ;  /* 0x00542c0901007387 */ /* 0x000fe20000100800 */
[----:B------:R-:W-:Y:S02]  /*f6420*/  IADD3.X R191, R191, UR7, RZ, P5, !PT ;  /* 0x00000007bfbf7c10 */ /* 0x000fe4000affe4ff */
[----:B------:R-:W-:Y:S01]  /*f6430*/  IADD3 R5, P4, R5, UR15, RZ ;  /* 0x0000000f05057c10 */ /* 0x000fe2000ff9e0ff */
[----:B------:R1:W-:Y:S04]  /*f6440*/  STL [R1+0x5434], R6 ;  /* 0x0054340601007387 */ /* 0x0003e80000100800 */
[----:B-1----:R-:W4:Y:S04]  /*f6450*/  LDL.LU R6, [R1+0x5454] ;  /* 0x0054540001067983 */ /* 0x002f280000300800 */
[----:B------:R-:W-:Y:S04]  /*f6460*/  STL [R1+0x5408], R195 ;  /* 0x005408c301007387 */ /* 0x000fe80000100800 */
        /* <DEDUP_REMOVED lines=9> */
[----:B------:R-:W2:Y:S04]  /*f6500*/  LDL.LU R22, [R1+0x5448] ;  /* 0x0054480001167983 */ /* 0x000ea80000300800 */
[----:B------:R-:W2:Y:S04]  /*f6510*/  LDL.LU R21, [R1+0x5474] ;  /* 0x0054740001157983 */ /* 0x000ea80000300800 */
[----:B------:R-:W2:Y:S04]  /*f6520*/  LDL.LU R20, [R1+0x5450] ;  /* 0x0054500001147983 */ /* 0x000ea80000300800 */
[----:B------:R-:W2:Y:S01]  /*f6530*/  LDL.LU R19, [R1+0x547c] ;  /* 0x00547c0001137983 */ /* 0x000ea20000300800 */
[----:B------:R-:W-:-:S02]  /*f6540*/  IADD3.X R189, R189, UR7, RZ, P3, !PT ;  /* 0x00000007bdbd7c10 */ /* 0x000fc40009ffe4ff */
[----:B---3--:R-:W-:Y:S01]  /*f6550*/  IADD3 R8, P3, R8, UR15, RZ ;  /* 0x0000000f08087c10 */ /* 0x008fe2000ff7e0ff */
[----:B------:R-:W-:Y:S01]  /*f6560*/  STL [R1+0x5410], R193 ;  /* 0x005410c101007387 */ /* 0x000fe20000100800 */
[----:B----4-:R-:W-:-:S03]  /*f6570*/  IADD3.X R7, R7, UR7, RZ, P2, !PT ;  /* 0x0000000707077c10 */ /* 0x010fc600097fe4ff */
[----:B------:R-:W3:Y:S04]  /*f6580*/  LDL.LU R18, [R1+0x5458] ;  /* 0x0054580001127983 */ /* 0x000ee80000300800 */
[----:B------:R-:W4:Y:S04]  /*f6590*/  LDL.LU R17, [R1+0x5484] ;  /* 0x0054840001117983 */ /* 0x000f280000300800 */
[----:B------:R-:W-:Y:S04]  /*f65a0*/  STL [R1+0x5418], R191 ;  /* 0x005418bf01007387 */ /* 0x000fe80000100800 */
[----:B------:R1:W-:Y:S04]  /*f65b0*/  STL [R1+0x544c], R8 ;  /* 0x00544c0801007387 */ /* 0x0003e80000100800 */
        /* <DEDUP_REMOVED lines=9> */
[----:B-1----:R-:W4:Y:S04]  /*f6650*/  LDL.LU R8, [R1+0x5480] ;  /* 0x0054800001087983 */ /* 0x002f280000300800 */
[----:B------:R-:W4:Y:S01]  /*f6660*/  LDL.LU R7, [R1+0x5488] ;  /* 0x0054880001077983 */ /* 0x000f220000300800 */
[----:B------:R-:W-:-:S05]  /*f6670*/  IADD3 R6, P2, R6, UR15, RZ ;  /* 0x0000000f06067c10 */ /* 0x000fca000ff5e0ff */
[----:B------:R1:W-:Y:S01]  /*f6680*/  STL [R1+0x5454], R6 ;  /* 0x0054540601007387 */ /* 0x0003e20000100800 */
[----:B------:R-:W-:-:S03]  /*f6690*/  IADD3.X R26, R26, UR7, RZ, P1, !PT ;  /* 0x000000071a1a7c10 */ /* 0x000fc60008ffe4ff */
[----:B-1----:R-:W4:Y:S01]  /*f66a0*/  LDL.LU R6, [R1+0x5490] ;  /* 0x0054900001067983 */ /* 0x002f220000300800 */
[----:B------:R-:W-:-:S03]  /*f66b0*/  IADD3 R5, P1, R5, UR15, RZ ;  /* 0x0000000f05057c10 */ /* 0x000fc6000ff3e0ff */
[----:B------:R-:W-:Y:S01]  /*f66c0*/  STL [R1+0x5420], R189 ;  /* 0x005420bd01007387 */ /* 0x000fe20000100800 */
        /* <DEDUP_REMOVED lines=9> */
[----:B-1----:R-:W2:Y:S01]  /*f6760*/  LDL.LU R4, [R1+0x54a0] ;  /* 0x0054a00001047983 */ /* 0x002ea20000300800 */
[----:B------:R-:W-:-:S03]  /*f6770*/  IADD3 R21, P3, R21, UR15, RZ ;  /* 0x0000000f15157c10 */ /* 0x000fc6000ff7e0ff */
[----:B------:R-:W-:Y:S04]  /*f6780*/  STL [R1+0x5438], R25 ;  /* 0x0054381901007387 */ /* 0x000fe80000100800 */
[----:B------:R-:W-:Y:S04]  /*f6790*/  STL [R1+0x5440], R24 ;  /* 0x0054401801007387 */ /* 0x000fe80000100800 */
[----:B------:R-:W-:Y:S04]  /*f67a0*/  STL [R1+0x546c], R23 ;  /* 0x00546c1701007387 */ /* 0x000fe80000100800 */
[----:B------:R-:W2:Y:S04]  /*f67b0*/  LDL.LU R186, [R1+0x55ac] ;  /* 0x0055ac0001ba7983 */ /* 0x000ea80000300800 */
[----:B------:R-:W-:Y:S04]  /*f67c0*/  STL [R1+0x5448], R22 ;  /* 0x0054481601007387 */ /* 0x000fe80000100800 */
[----:B------:R-:W-:Y:S04]  /*f67d0*/  STL [R1+0x5474], R21 ;  /* 0x0054741501007387 */ /* 0x000fe80000100800 */
[----:B------:R-:W2:Y:S01]  /*f67e0*/  LDL.LU R184, [R1+0x55b4] ;  /* 0x0055b40001b87983 */ /* 0x000ea20000300800 */
[----:B------:R-:W-:-:S02]  /*f67f0*/  IADD3.X R20, R20, UR7, RZ, P2, !PT ;  /* 0x0000000714147c10 */ /* 0x000fc400097fe4ff */
[----:B------:R-:W-:-:S03]  /*f6800*/  IADD3 R19, P2, R19, UR15, RZ ;  /* 0x0000000f13137c10 */ /* 0x000fc6000ff5e0ff */
[----:B------:R-:W-:Y:S04]  /*f6810*/  STL [R1+0x5450], R20 ;  /* 0x0054501401007387 */ /* 0x000fe80000100800 */
[----:B------:R-:W2:Y:S04]  /*f6820*/  LDL.LU R182, [R1+0x55bc] ;  /* 0x0055bc0001b67983 */ /* 0x000ea80000300800 */
[----:B------:R-:W-:Y:S04]  /*f6830*/  STL [R1+0x547c], R19 ;  /* 0x00547c1301007387 */ /* 0x000fe80000100800 */
[----:B------:R-:W2:Y:S01]  /*f6840*/  LDL.LU R180, [R1+0x55c4] ;  /* 0x0055c40001b47983 */ /* 0x000ea20000300800 */
[----:B---3--:R-:W-:-:S02]  /*f6850*/  IADD3.X R18, R18, UR7, RZ, P1, !PT ;  /* 0x0000000712127c10 */ /* 0x008fc40008ffe4ff */
[----:B----4-:R-:W-:Y:S02]  /*f6860*/  IADD3 R17, P1, R17, UR15, RZ ;  /* 0x0000000f11117c10 */ /* 0x010fe4000ff3e0ff */
[----:B------:R-:W-:Y:S02]  /*f6870*/  IADD3.X R16, R16, UR7, RZ, P4, !PT ;  /* 0x0000000710107c10 */ /* 0x000fe4000a7fe4ff */
[----:B------:R-:W-:Y:S01]  /*f6880*/  IADD3 R15, P4, R15, UR15, RZ ;  /* 0x0000000f0f0f7c10 */ /* 0x000fe2000ff9e0ff */
[----:B------:R-:W-:Y:S01]  /*f6890*/  STL [R1+0x5458], R18 ;  /* 0x0054581201007387 */ /* 0x000fe20000100800 */
[----:B------:R-:W-:Y:S02]  /*f68a0*/  IADD3.X R14, R14, UR7, RZ, P5, !PT ;  /* 0x000000070e0e7c10 */ /* 0x000fe4000affe4ff */
[----:B------:R-:W-:Y:S01]  /*f68b0*/  IADD3 R13, P5, R13, UR15, RZ ;  /* 0x0000000f0d0d7c10 */ /* 0x000fe2000ffbe0ff */
[----:B------:R-:W-:Y:S01]  /*f68c0*/  STL [R1+0x5484], R17 ;  /* 0x0054841101007387 */ /* 0x000fe20000100800 */
[----:B------:R-:W-:-:S02]  /*f68d0*/  IADD3.X R12, R12, UR7, RZ, P3, !PT ;  /* 0x000000070c0c7c10 */ /* 0x000fc40009ffe4ff */
[----:B------:R-:W-:Y:S01]  /*f68e0*/  IADD3 R11, P3, R11, UR15, RZ ;  /* 0x0000000f0b0b7c10 */ /* 0x000fe2000ff7e0ff */
[----:B------:R-:W-:Y:S01]  /*f68f0*/  STL [R1+0x5460], R16 ;  /* 0x0054601001007387 */ /* 0x000fe20000100800 */
[----:B------:R-:W-:Y:S02]  /*f6900*/  IADD3.X R10, R10, UR7, RZ, P2, !PT ;  /* 0x000000070a0a7c10 */ /* 0x000fe400097fe4ff */
[----:B------:R-:W-:Y:S01]  /*f6910*/  IADD3 R9, P2, R9, UR15, RZ ;  /* 0x0000000f09097c10 */ /* 0x000fe2000ff5e0ff */
[----:B------:R-:W-:Y:S01]  /*f6920*/  STL [R1+0x548c], R15 ;  /* 0x00548c0f01007387 */ /* 0x000fe20000100800 */
[----:B------:R-:W-:-:S03]  /*f6930*/  IADD3.X R8, R8, UR7, RZ, P1, !PT ;  /* 0x0000000708087c10 */ /* 0x000fc60008ffe4ff */
[----:B------:R-:W-:Y:S04]  /*f6940*/  STL [R1+0x5468], R14 ;  /* 0x0054680e01007387 */ /* 0x000fe80000100800 */
[----:B------:R-:W-:Y:S01]  /*f6950*/  STL [R1+0x5494], R13 ;  /* 0x0054940d01007387 */ /* 0x000fe20000100800 */
[----:B------:R-:W-:-:S03]  /*f6960*/  IADD3.X R7, R7, UR7, RZ, P4, !PT ;  /* 0x0000000707077c10 */ /* 0x000fc6000a7fe4ff */
[----:B------:R-:W-:Y:S04]  /*f6970*/  STL [R1+0x5470], R12 ;  /* 0x0054700c01007387 */ /* 0x000fe80000100800 */
[----:B------:R-:W-:Y:S04]  /*f6980*/  STL [R1+0x549c], R11 ;  /* 0x00549c0b01007387 */ /* 0x000fe80000100800 */
[----:B------:R-:W-:Y:S04]  /*f6990*/  STL [R1+0x5478], R10 ;  /* 0x0054780a01007387 */ /* 0x000fe80000100800 */
[----:B------:R-:W-:Y:S04]  /*f69a0*/  STL [R1+0x54a4], R9 ;  /* 0x0054a40901007387 */ /* 0x000fe80000100800 */
[----:B------:R-:W-:Y:S01]  /*f69b0*/  STL [R1+0x5480], R8 ;  /* 0x0054800801007387 */ /* 0x000fe20000100800 */
[----:B------:R-:W-:-:S02]  /*f69c0*/  IADD3.X R6, R6, UR7, RZ, P5, !PT ;  /* 0x0000000706067c10 */ /* 0x000fc4000affe4ff */
[----:B------:R-:W-:Y:S02]  /*f69d0*/  IADD3.X R5, R5, UR7, RZ, P3, !PT ;  /* 0x0000000705057c10 */ /* 0x000fe40009ffe4ff */
[----:B--2---:R-:W-:Y:S02]  /*f69e0*/  IADD3.X R4, R4, UR7, RZ, P2, !PT ;  /* 0x0000000704047c10 */ /* 0x004fe400097fe4ff */
[----:B------:R-:W-:-:S05]  /*f69f0*/  IADD3 R186, P1, R186, UR15, RZ ;  /* 0x0000000fbaba7c10 */ /* 0x000fca000ff3e0ff */
[----:B------:R-:W-:Y:S04]  /*f6a00*/  STL [R1+0x55ac], R186 ;  /* 0x0055acba01007387 */ /* 0x000fe80000100800 */
[----:B------:R1:W-:Y:S01]  /*f6a10*/  STL [R1+0x5488], R7 ;  /* 0x0054880701007387 */ /* 0x0003e20000100800 */
[----:B------:R-:W-:-:S03]  /*f6a20*/  IADD3 R184, P4, R184, UR15, RZ ;  /* 0x0000000fb8b87c10 */ /* 0x000fc6000ff9e0ff */
[----:B------:R2:W-:Y:S04]  /*f6a30*/  STL [R1+0x5490], R6 ;  /* 0x0054900601007387 */ /* 0x0005e80000100800 */
[----:B------:R-:W-:Y:S04]  /*f6a40*/  STL [R1+0x55b4], R184 ;  /* 0x0055b4b801007387 */ /* 0x000fe80000100800 */
[----:B------:R3:W-:Y:S04]  /*f6a50*/  STL [R1+0x5498], R5 ;  /* 0x0054980501007387 */ /* 0x0007e80000100800 */
[----:B-1----:R-:W4:Y:S04]  /*f6a60*/  LDL.LU R7, [R1+0x562c] ;  /* 0x00562c0001077983 */ /* 0x002f280000300800 */
[----:B--2---:R-:W2:Y:S04]  /*f6a70*/  LDL.LU R6, [R1+0x5634] ;  /* 0x0056340001067983 */ /* 0x004ea80000300800 */
[----:B---3--:R-:W3:Y:S01]  /*f6a80*/  LDL.LU R5, [R1+0x563c] ;  /* 0x00563c0001057983 */ /* 0x008ee20000300800 */
[----:B------:R-:W-:-:S03]  /*f6a90*/  IADD3 R182, P5, R182, UR15, RZ ;  /* 0x0000000fb6b67c10 */ /* 0x000fc6000ffbe0ff */
[----:B------:R1:W-:Y:S01]  /*f6aa0*/  STL [R1+0x54a0], R4 ;  /* 0x0054a00401007387 */ /* 0x0003e20000100800 */
[----:B------:R-:W-:-:S03]  /*f6ab0*/  IADD3 R180, P3, R180, UR15, RZ ;  /* 0x0000000fb4b47c10 */ /* 0x000fc6000ff7e0ff */
[----:B-1----:R-:W3:Y:S04]  /*f6ac0*/  LDL.LU R4, [R1+0x5644] ;  /* 0x0056440001047983 */ /* 0x002ee80000300800 */
[----:B------:R-:W3:Y:S04]  /*f6ad0*/  LDL.LU R10, [R1+0x564c] ;  /* 0x00564c00010a7983 */ /* 0x000ee80000300800 */
[----:B------:R-:W3:Y:S04]  /*f6ae0*/  LDL.LU R9, [R1+0x5654] ;  /* 0x0056540001097983 */ /* 0x000ee80000300800 */
[----:B------:R-:W3:Y:S04]  /*f6af0*/  LDL.LU R8, [R1+0x5628] ;  /* 0x0056280001087983 */ /* 0x000ee80000300800 */
[----:B------:R-:W4:Y:S04]  /*f6b00*/  LDL.LU R187, [R1+0x55a8] ;  /* 0x0055a80001bb7983 */ /* 0x000f280000300800 */
[----:B------:R-:W2:Y:S04]  /*f6b10*/  LDL.LU R185, [R1+0x55b0] ;  /* 0x0055b00001b97983 */ /* 0x000ea80000300800 */
[----:B------:R-:W3:Y:S04]  /*f6b20*/  LDL.LU R183, [R1+0x55b8] ;  /* 0x0055b80001b77983 */ /* 0x000ee80000300800 */
[----:B------:R-:W-:Y:S04]  /*f6b30*/  STL [R1+0x55bc], R182 ;  /* 0x0055bcb601007387 */ /* 0x000fe80000100800 */
[----:B------:R-:W3:Y:S04]  /*f6b40*/  LDL.LU R181, [R1+0x55c0] ;  /* 0x0055c00001b57983 */ /* 0x000ee80000300800 */
        /* <DEDUP_REMOVED lines=25> */
[----:B----4-:R-:W-:-:S02]  /*f6ce0*/  IADD3.X R187, R187, UR7, RZ, P1, !PT ;  /* 0x00000007bbbb7c10 */ /* 0x010fc40008ffe4ff */
[----:B--2---:R-:W-:Y:S02]  /*f6cf0*/  IADD3.X R185, R185, UR7, RZ, P4, !PT ;  /* 0x00000007b9b97c10 */ /* 0x004fe4000a7fe4ff */
[----:B---3--:R-:W-:Y:S02]  /*f6d00*/  IADD3.X R183, R183, UR7, RZ, P5, !PT ;  /* 0x00000007b7b77c10 */ /* 0x008fe4000affe4ff */
[----:B------:R-:W-:Y:S02]  /*f6d10*/  IADD3.X R181, R181, UR7, RZ, P3, !PT ;  /* 0x00000007b5b57c10 */ /* 0x000fe40009ffe4ff */
[----:B------:R-:W-:-:S05]  /*f6d20*/  IADD3 R178, P2, R178, UR15, RZ ;  /* 0x0000000fb2b27c10 */ /* 0x000fca000ff5e0ff */
        /* <DEDUP_REMOVED lines=45> */
[----:B------:R-:W-:Y:S01]  /*f7000*/  STL [R1+0x5624], R156 ;  /* 0x0056249c01007387 */ /* 0x000fe20000100800 */
[----:B------:R-:W-:-:S03]  /*f7010*/  IADD3.X R161, R161, UR7, RZ, P4, !PT ;  /* 0x00000007a1a17c10 */ /* 0x000fc6000a7fe4ff */
[----:B------:R1:W-:Y:S01]  /*f7020*/  STL [R1+0x562c], R7 ;  /* 0x00562c0701007387 */ /* 0x0003e20000100800 */
[----:B------:R-:W-:-:S03]  /*f7030*/  IADD3 R4, P4, R4, UR15, RZ ;  /* 0x0000000f04047c10 */ /* 0x000fc6000ff9e0ff */
[----:B-1----:R-:W2:Y:S04]  /*f7040*/  LDL.LU R7, [R1+0x565c] ;  /* 0x00565c0001077983 */ /* 0x002ea80000300800 */
[----:B------:R-:W-:Y:S04]  /*f7050*/  STL [R1+0x5600], R165 ;  /* 0x005600a501007387 */ /* 0x000fe80000100800 */
[----:B------:R1:W-:Y:S04]  /*f7060*/  STL [R1+0x5634], R6 ;  /* 0x0056340601007387 */ /* 0x0003e80000100800 */
[----:B------:R-:W3:Y:S04]  /*f7070*/  LDL.LU R24, [R1+0x5630] ;  /* 0x0056300001187983 */ /* 0x000ee80000300800 */
[----:B------:R4:W-:Y:S04]  /*f7080*/  STL [R1+0x563c], R5 ;  /* 0x00563c0501007387 */ /* 0x0009e80000100800 */
[----:B-1----:R-:W3:Y:S04]  /*f7090*/  LDL.LU R6, [R1+0x5664] ;  /* 0x0056640001067983 */ /* 0x002ee80000300800 */
[----:B------:R-:W3:Y:S04]  /*f70a0*/  LDL.LU R23, [R1+0x5638] ;  /* 0x0056380001177983 */ /* 0x000ee80000300800 */
[----:B------:R1:W-:Y:S04]  /*f70b0*/  STL [R1+0x5644], R4 ;  /* 0x0056440401007387 */ /* 0x0003e80000100800 */
[----:B----4-:R-:W4:Y:S04]  /*f70c0*/  LDL.LU R5, [R1+0x566c] ;  /* 0x00566c0001057983 */ /* 0x010f280000300800 */
[----:B------:R-:W4:Y:S04]  /*f70d0*/  LDL.LU R22, [R1+0x5640] ;  /* 0x0056400001167983 */ /* 0x000f280000300800 */
[----:B-1----:R-:W4:Y:S04]  /*f70e0*/  LDL.LU R4, [R1+0x5674] ;  /* 0x0056740001047983 */ /* 0x002f280000300800 */
[----:B------:R-:W-:Y:S04]  /*f70f0*/  STL [R1+0x5608], R163 ;  /* 0x005608a301007387 */ /* 0x000fe80000100800 */
[----:B------:R-:W4:Y:S04]  /*f7100*/  LDL.LU R21, [R1+0x5648] ;  /* 0x0056480001157983 */ /* 0x000f280000300800 */
[----:B------:R-:W4:Y:S01]  /*f7110*/  LDL.LU R20, [R1+0x567c] ;  /* 0x00567c0001147983 */ /* 0x000f220000300800 */
[----:B------:R-:W-:-:S02]  /*f7120*/  IADD3.X R159, R159, UR7, RZ, P5, !PT ;  /* 0x000000079f9f7c10 */ /* 0x000fc4000affe4ff */
[----:B------:R-:W-:Y:S01]  /*f7130*/  IADD3 R10, P5, R10, UR15, RZ ;  /* 0x0000000f0a0a7c10 */ /* 0x000fe2000ffbe0ff */
[----:B------:R-:W4:Y:S04]  /*f7140*/  LDL.LU R19, [R1+0x5650] ;  /* 0x0056500001137983 */ /* 0x000f280000300800 */
[----:B------:R1:W-:Y:S04]  /*f7150*/  STL [R1+0x564c], R10 ;  /* 0x00564c0a01007387 */ /* 0x0003e80000100800 */
[----:B------:R-:W4:Y:S01]  /*f7160*/  LDL.LU R18, [R1+0x5684] ;  /* 0x0056840001127983 */ /* 0x000f220000300800 */
[----:B------:R-:W-:-:S02]  /*f7170*/  IADD3.X R157, R157, UR7, RZ, P3, !PT ;  /* 0x000000079d9d7c10 */ /* 0x000fc40009ffe4ff */
[----:B------:R-:W-:Y:S01]  /*f7180*/  IADD3 R9, P3, R9, UR15, RZ ;  /* 0x0000000f09097c10 */ /* 0x000fe2000ff7e0ff */
[----:B------:R-:W-:Y:S01]  /*f7190*/  STL [R1+0x5610], R161 ;  /* 0x005610a101007387 */ /* 0x000fe20000100800 */
[----:B------:R-:W-:-:S03]  /*f71a0*/  IADD3.X R8, R8, UR7, RZ, P2, !PT ;  /* 0x0000000708087c10 */ /* 0x000fc600097fe4ff */
[----:B------:R-:W4:Y:S04]  /*f71b0*/  LDL.LU R17, [R1+0x5658] ;  /* 0x0056580001117983 */ /* 0x000f280000300800 */
        /* <DEDUP_REMOVED lines=9> */
[----:B-1----:R-:W4:Y:S04]  /*f7250*/  LDL.LU R10, [R1+0x56a4] ;  /* 0x0056a400010a7983 */ /* 0x002f280000300800 */
[----:B------:R-:W4:Y:S04]  /*f7260*/  LDL.LU R9, [R1+0x5678] ;  /* 0x0056780001097983 */ /* 0x000f280000300800 */
[----:B------:R-:W4:Y:S01]  /*f7270*/  LDL.LU R8, [R1+0x5680] ;  /* 0x0056800001087983 */ /* 0x000f220000300800 */
[----:B--2---:R-:W-:-:S05]  /*f7280*/  IADD3 R7, P2, R7, UR15, RZ ;  /* 0x0000000f07077c10 */ /* 0x004fca000ff5e0ff */
[----:B------:R1:W-:Y:S01]  /*f7290*/  STL [R1+0x565c], R7 ;  /* 0x00565c0701007387 */ /* 0x0003e20000100800 */
[----:B---3--:R-:W-:-:S03]  /*f72a0*/  IADD3.X R24, R24, UR7, RZ, P6, !PT ;  /* 0x0000000718187c10 */ /* 0x008fc6000b7fe4ff */
[----:B-1----:R-:W2:Y:S01]  /*f72b0*/  LDL.LU R7, [R1+0x5688] ;  /* 0x0056880001077983 */ /* 0x002ea20000300800 */
[----:B------:R-:W-:-:S03]  /*f72c0*/  IADD3 R6, P6, R6, UR15, RZ ;  /* 0x0000000f06067c10 */ /* 0x000fc6000ffde0ff */
[----:B------:R-:W-:Y:S01]  /*f72d0*/  STL [R1+0x5620], R157 ;  /* 0x0056209d01007387 */ /* 0x000fe20000100800 */
[----:B------:R-:W-:-:S03]  /*f72e0*/  IADD3.X R23, R23, UR7, RZ, P1, !PT ;  /* 0x0000000717177c10 */ /* 0x000fc60008ffe4ff */
[----:B------:R1:W-:Y:S01]  /*f72f0*/  STL [R1+0x5664], R6 ;  /* 0x0056640601007387 */ /* 0x0003e20000100800 */
[----:B----4-:R-:W-:-:S03]  /*f7300*/  IADD3 R5, P1, R5, UR15, RZ ;  /* 0x0000000f05057c10 */ /* 0x010fc6000ff3e0ff */
[----:B-1----:R-:W3:Y:S01]  /*f7310*/  LDL.LU R6, [R1+0x5690] ;  /* 0x0056900001067983 */ /* 0x002ee20000300800 */
[----:B------:R-:W-:-:S03]  /*f7320*/  IADD3.X R22, R22, UR7, RZ, P4, !PT ;  /* 0x0000000716167c10 */ /* 0x000fc6000a7fe4ff */
[----:B------:R-:W-:Y:S01]  /*f7330*/  STL [R1+0x5630], R24 ;  /* 0x0056301801007387 */ /* 0x000fe20000100800 */
[----:B------:R-:W-:-:S03]  /*f7340*/  IADD3 R4, P4, R4, UR15, RZ ;  /* 0x0000000f04047c10 */ /* 0x000fc6000ff9e0ff */
[----:B------:R1:W-:Y:S01]  /*f7350*/  STL [R1+0x566c], R5 ;  /* 0x00566c0501007387 */ /* 0x0003e20000100800 */
[----:B------:R-:W-:-:S03]  /*f7360*/  IADD3.X R21, R21, UR7, RZ, P5, !PT ;  /* 0x0000000715157c10 */ /* 0x000fc6000affe4ff */
[----:B-1----:R-:W4:Y:S01]  /*f7370*/  LDL.LU R5, [R1+0x5698] ;  /* 0x0056980001057983 */ /* 0x002f220000300800 */
[----:B------:R-:W-:-:S03]  /*f7380*/  IADD3 R20, P5, R20, UR15, RZ ;  /* 0x0000000f14147c10 */ /* 0x000fc6000ffbe0ff */
[----:B------:R-:W-:Y:S04]  /*f7390*/  STL [R1+0x5638], R23 ;  /* 0x0056381701007387 */ /* 0x000fe80000100800 */
[----:B------:R1:W-:Y:S04]  /*f73a0*/  STL [R1+0x5674], R4 ;  /* 0x0056740401007387 */ /* 0x0003e80000100800 */
[----:B-1----:R-:W4:Y:S04]  /*f73b0*/  LDL.LU R4, [R1+0x56a0] ;  /* 0x0056a00001047983 */ /* 0x002f280000300800 */
[----:B------:R-:W-:Y:S04]  /*f73c0*/  STL [R1+0x5640], R22 ;  /* 0x0056401601007387 */ /* 0x000fe80000100800 */
[----:B------:R-:W4:Y:S04]  /*f73d0*/  LDL.LU R154, [R1+0x57ac] ;  /* 0x0057ac00019a7983 */ /* 0x000f280000300800 */
[----:B------:R-:W-:Y:S04]  /*f73e0*/  STL [R1+0x5648], R21 ;  /* 0x0056481501007387 */ /* 0x000fe80000100800 */
[----:B------:R-:W4:Y:S04]  /*f73f0*/  LDL.LU R152, [R1+0x57b4] ;  /* 0x0057b40001987983 */ /* 0x000f280000300800 */
        /* <DEDUP_REMOVED lines=9> */
[----:B------:R-:W-:Y:S02]  /*f7490*/  IADD3 R16, P2, R16, UR15, RZ ;  /* 0x0000000f10107c10 */ /* 0x000fe4000ff5e0ff */
        /* <DEDUP_REMOVED lines=9> */
[----:B------:R-:W-:-:S03]  /*f7530*/  IADD3.X R9, R9, UR7, RZ, P5, !PT ;  /* 0x0000000709097c10 */ /* 0x000fc6000affe4ff */
[----:B------:R-:W-:Y:S01]  /*f7540*/  STL [R1+0x5694], R14 ;  /* 0x0056940e01007387 */ /* 0x000fe20000100800 */
[----:B------:R-:W-:-:S03]  /*f7550*/  IADD3.X R8, R8, UR7, RZ, P3, !PT ;  /* 0x0000000708087c10 */ /* 0x000fc60009ffe4ff */
[----:B------:R-:W-:Y:S04]  /*f7560*/  STL [R1+0x5668], R13 ;  /* 0x0056680d01007387 */ /* 0x000fe80000100800 */
[----:B------:R-:W-:Y:S04]  /*f7570*/  STL [R1+0x569c], R12 ;  /* 0x00569c0c01007387 */ /* 0x000fe80000100800 */
[----:B------:R-:W-:Y:S04]  /*f7580*/  STL [R1+0x5670], R11 ;  /* 0x0056700b01007387 */ /* 0x000fe80000100800 */
[----:B------:R-:W-:Y:S04]  /*f7590*/  STL [R1+0x56a4], R10 ;  /* 0x0056a40a01007387 */ /* 0x000fe80000100800 */
[----:B------:R-:W-:Y:S01]  /*f75a0*/  STL [R1+0x5678], R9 ;  /* 0x0056780901007387 */ /* 0x000fe20000100800 */
[----:B--2---:R-:W-:-:S02]  /*f75b0*/  IADD3.X R7, R7, UR7, RZ, P2, !PT ;  /* 0x0000000707077c10 */ /* 0x004fc400097fe4ff */
[----:B---3--:R-:W-:Y:S02]  /*f75c0*/  IADD3.X R6, R6, UR7, RZ, P6, !PT ;  /* 0x0000000706067c10 */ /* 0x008fe4000b7fe4ff */
[----:B----4-:R-:W-:Y:S02]  /*f75d0*/  IADD3.X R5, R5, UR7, RZ, P1, !PT ;  /* 0x0000000705057c10 */ /* 0x010fe40008ffe4ff */
[----:B------:R-:W-:-:S05]  /*f75e0*/  IADD3 R154, P5, R154, UR15, RZ ;  /* 0x0000000f9a9a7c10 */ /* 0x000fca000ffbe0ff */
[----:B------:R-:W-:Y:S01]  /*f75f0*/  STL [R1+0x57ac], R154 ;  /* 0x0057ac9a01007387 */ /* 0x000fe20000100800 */
[----:B------:R-:W-:-:S03]  /*f7600*/  IADD3 R152, P3, R152, UR15, RZ ;  /* 0x0000000f98987c10 */ /* 0x000fc6000ff7e0ff */
[----:B------:R-:W-:Y:S01]  /*f7610*/  STL [R1+0x5680], R8 ;  /* 0x0056800801007387 */ /* 0x000fe20000100800 */
[----:B------:R-:W-:-:S03]  /*f7620*/  IADD3.X R4, R4, UR7, RZ, P4, !PT ;  /* 0x0000000704047c10 */ /* 0x000fc6000a7fe4ff */
[----:B------:R1:W-:Y:S01]  /*f7630*/  STL [R1+0x5688], R7 ;  /* 0x0056880701007387 */ /* 0x0003e20000100800 */
[----:B------:R-:W-:-:S03]  /*f7640*/  IADD3 R150, P2, R150, UR15, RZ ;  /* 0x0000000f96967c10 */ /* 0x000fc6000ff5e0ff */
[----:B------:R-:W-:Y:S04]  /*f7650*/  STL [R1+0x57b4], R152 ;  /* 0x0057b49801007387 */ /* 0x000fe80000100800 */
[----:B------:R2:W-:Y:S04]  /*f7660*/  STL [R1+0x5690], R6 ;  /* 0x0056900601007387 */ /* 0x0005e80000100800 */
[----:B------:R-:W-:Y:S04]  /*f7670*/  STL [R1+0x57bc], R150 ;  /* 0x0057bc9601007387 */ /* 0x000fe80000100800 */
[----:B------:R3:W-:Y:S04]  /*f7680*/  STL [R1+0x5698], R5 ;  /* 0x0056980501007387 */ /* 0x0007e80000100800 */
[----:B-1----:R-:W4:Y:S04]  /*f7690*/  LDL.LU R7, [R1+0x59ec] ;  /* 0x0059ec0001077983 */ /* 0x002f280000300800 */
[----:B--2---:R-:W2:Y:S04]  /*f76a0*/  LDL.LU R6, [R1+0x59f4] ;  /* 0x0059f40001067983 */ /* 0x004ea80000300800 */
[----:B---3--:R-:W3:Y:S04]  /*f76b0*/  LDL.LU R5, [R1+0x59fc] ;  /* 0x0059fc0001057983 */ /* 0x008ee80000300800 */
[----:B------:R1:W-:Y:S01]  /*f76c0*/  STL [R1+0x56a0], R4 ;  /* 0x0056a00401007387 */ /* 0x0003e20000100800 */
[----:B------:R-:W-:-:S02]  /*f76d0*/  IADD3 R148, P6, R148, UR15, RZ ;  /* 0x0000000f94947c10 */ /* 0x000fc4000ffde0ff */
[----:B------:R-:W-:Y:S01]  /*f76e0*/  IADD3 R146, P1, R146, UR15, RZ ;  /* 0x0000000f92927c10 */ /* 0x000fe2000ff3e0ff */
[----:B-1----:R-:W3:Y:S04]  /*f76f0*/  LDL.LU R4, [R1+0x5a04] ;  /* 0x005a040001047983 */ /* 0x002ee80000300800 */
[----:B------:R-:W3:Y:S04]  /*f7700*/  LDL.LU R10, [R1+0x5a0c] ;  /* 0x005a0c00010a7983 */ /* 0x000ee80000300800 */
[----:B------:R-:W3:Y:S04]  /*f7710*/  LDL.LU R9, [R1+0x5a14] ;  /* 0x005a140001097983 */ /* 0x000ee80000300800 */
[----:B------:R-:W3:Y:S04]  /*f7720*/  LDL.LU R8, [R1+0x59e8] ;  /* 0x0059e80001087983 */ /* 0x000ee80000300800 */
[----:B------:R-:W4:Y:S04]  /*f7730*/  LDL.LU R155, [R1+0x57a8] ;  /* 0x0057a800019b7983 */ /* 0x000f280000300800 */
[----:B------:R-:W2:Y:S04]  /*f7740*/  LDL.LU R153, [R1+0x57b0] ;  /* 0x0057b00001997983 */ /* 0x000ea80000300800 */
[----:B------:R-:W3:Y:S04]  /*f7750*/  LDL.LU R151, [R1+0x57b8] ;  /* 0x0057b80001977983 */ /* 0x000ee80000300800 */
        /* <DEDUP_REMOVED lines=30> */
[----:B------:R-:W-:Y:S02]  /*f7940*/  IADD3.X R147, R147, UR7, RZ, P1, !PT ;  /* 0x0000000793937c10 */ /* 0x000fe40008ffe4ff */
[----:B------:R-:W-:-:S05]  /*f7950*/  IADD3 R144, P4, R144, UR15, RZ ;  /* 0x0000000f90907c10 */ /* 0x000fca000ff9e0ff */
        /* <DEDUP_REMOVED lines=531> */
[----:B------:R-:W2:Y:S01]  /*f9a90*/  LDL.LU R37, [R1+0x5e6c] ;  /* 0x005e6c0001257983 */ /* 0x000ea20000300800 */
[----:B------:R-:W-:-:S03]  /*f9aa0*/  IADD3 R28, P6, R28, UR15, RZ ;  /* 0x0000000f1c1c7c10 */ /* 0x000fc6000ffde0ff */
[----:B------:R-:W3:Y:S04]  /*f9ab0*/  LDL.LU R36, [R1+0x5e74] ;  /* 0x005e740001247983 */ /* 0x000ee80000300800 */
[----:B------:R-:W4:Y:S04]  /*f9ac0*/  LDL.LU R40, [R1+0x5e7c] ;  /* 0x005e7c0001287983 */ /* 0x000f280000300800 */
[----:B------:R1:W-:Y:S04]  /*f9ad0*/  STL [R1+0x5d60], R4 ;  /* 0x005d600401007387 */ /* 0x0003e80000100800 */
[----:B------:R-:W4:Y:S01]  /*f9ae0*/  LDL.LU R39, [R1+0x5e84] ;  /* 0x005e840001277983 */ /* 0x000f220000300800 */
[----:B------:R-:W-:-:S03]  /*f9af0*/  IADD3 R26, P1, R26, UR15, RZ ;  /* 0x0000000f1a1a7c10 */ /* 0x000fc6000ff3e0ff */
[----:B------:R-:W2:Y:S04]  /*f9b00*/  LDL.LU R35, [R1+0x5de8] ;  /* 0x005de80001237983 */ /* 0x000ea80000300800 */
[----:B------:R-:W3:Y:S04]  /*f9b10*/  LDL.LU R33, [R1+0x5df0] ;  /* 0x005df00001217983 */ /* 0x000ee80000300800 */
[----:B------:R-:W4:Y:S04]  /*f9b20*/  LDL.LU R31, [R1+0x5df8] ;  /* 0x005df800011f7983 */ /* 0x000f280000300800 */
[----:B------:R-:W4:Y:S04]  /*f9b30*/  LDL.LU R29, [R1+0x5e00] ;  /* 0x005e0000011d7983 */ /* 0x000f280000300800 */
[----:B------:R-:W-:Y:S04]  /*f9b40*/  STL [R1+0x5e04], R28 ;  /* 0x005e041c01007387 */ /* 0x000fe80000100800 */
[----:B------:R-:W4:Y:S04]  /*f9b50*/  LDL.LU R27, [R1+0x5e08] ;  /* 0x005e0800011b7983 */ /* 0x000f280000300800 */
[----:B------:R-:W4:Y:S04]  /*f9b60*/  LDL.LU R25, [R1+0x5e10] ;  /* 0x005e100001197983 */ /* 0x000f280000300800 */
[----:B------:R-:W4:Y:S04]  /*f9b70*/  LDL.LU R24, [R1+0x5e14] ;  /* 0x005e140001187983 */ /* 0x000f280000300800 */
[----:B------:R-:W-:Y:S04]  /*f9b80*/  STL [R1+0x5e0c], R26 ;  /* 0x005e0c1a01007387 */ /* 0x000fe80000100800 */
        /* <DEDUP_REMOVED lines=20> */
[----:B--2---:R-:W-:-:S02]  /*f9cd0*/  IADD3.X R35, R35, UR7, RZ, P5, !PT ;  /* 0x0000000723237c10 */ /* 0x004fc4000affe4ff */
[----:B---3--:R-:W-:Y:S02]  /*f9ce0*/  IADD3.X R33, R33, UR7, RZ, P3, !PT ;  /* 0x0000000721217c10 */ /* 0x008fe40009ffe4ff */
[----:B----4-:R-:W-:Y:S02]  /*f9cf0*/  IADD3.X R31, R31, UR7, RZ, P2, !PT ;  /* 0x000000071f1f7c10 */ /* 0x010fe400097fe4ff */
        /* <DEDUP_REMOVED lines=42> */
[----:B------:R-:W2:Y:S04]  /*f9fa0*/  LDL.LU R38, [R1+0x5e8c] ;  /* 0x005e8c0001267983 */ /* 0x000ea80000300800 */
[----:B------:R1:W-:Y:S04]  /*f9fb0*/  STL [R1+0x5e6c], R37 ;  /* 0x005e6c2501007387 */ /* 0x0003e80000100800 */
[----:B-1----:R-:W3:Y:S04]  /*f9fc0*/  LDL.LU R37, [R1+0x5e94] ;  /* 0x005e940001257983 */ /* 0x002ee80000300800 */
[----:B------:R-:W-:Y:S04]  /*f9fd0*/  STL [R1+0x5e38], R13 ;  /* 0x005e380d01007387 */ /* 0x000fe80000100800 */
[----:B------:R-:W-:Y:S04]  /*f9fe0*/  STL [R1+0x5e64], R22 ;  /* 0x005e641601007387 */ /* 0x000fe80000100800 */
[----:B------:R1:W-:Y:S04]  /*f9ff0*/  STL [R1+0x5e74], R36 ;  /* 0x005e742401007387 */ /* 0x0003e80000100800 */
[----:B-1----:R-:W4:Y:S01]  /*fa000*/  LDL.LU R36, [R1+0x5e68] ;  /* 0x005e680001247983 */ /* 0x002f220000300800 */
[----:B------:R-:W-:-:S02]  /*fa010*/  IADD3.X R17, R17, UR7, RZ, P5, !PT ;  /* 0x0000000711117c10 */ /* 0x000fc4000affe4ff */
[----:B------:R-:W-:Y:S01]  /*fa020*/  IADD3 R40, P5, R40, UR15, RZ ;  /* 0x0000000f28287c10 */ /* 0x000fe2000ffbe0ff */
[----:B------:R-:W-:Y:S01]  /*fa030*/  STL [R1+0x5e40], R15 ;  /* 0x005e400f01007387 */ /* 0x000fe20000100800 */
[----:B------:R-:W-:Y:S02]  /*fa040*/  IADD3.X R19, R19, UR7, RZ, P3, !PT ;  /* 0x0000000713137c10 */ /* 0x000fe40009ffe4ff */
[----:B------:R-:W-:Y:S01]  /*fa050*/  IADD3 R39, P3, R39, UR15, RZ ;  /* 0x0000000f27277c10 */ /* 0x000fe2000ff7e0ff */
[----:B------:R-:W4:Y:S01]  /*fa060*/  LDL.LU R41, [R1+0x5e70] ;  /* 0x005e700001297983 */ /* 0x000f220000300800 */
[----:B------:R-:W-:-:S03]  /*fa070*/  IADD3.X R21, R21, UR7, RZ, P2, !PT ;  /* 0x0000000715157c10 */ /* 0x000fc600097fe4ff */
[----:B------:R1:W-:Y:S01]  /*fa080*/  STL [R1+0x5e7c], R40 ;  /* 0x005e7c2801007387 */ /* 0x0003e20000100800 */
[----:B------:R-:W-:-:S03]  /*fa090*/  IADD3.X R23, R23, UR7, RZ, P6, !PT ;  /* 0x0000000717177c10 */ /* 0x000fc6000b7fe4ff */
[----:B-1----:R-:W4:Y:S04]  /*fa0a0*/  LDL.LU R40, [R1+0x5e78] ;  /* 0x005e780001287983 */ /* 0x002f280000300800 */
[----:B------:R1:W-:Y:S04]  /*fa0b0*/  STL [R1+0x5e84], R39 ;  /* 0x005e842701007387 */ /* 0x0003e80000100800 */
[----:B-1----:R-:W4:Y:S04]  /*fa0c0*/  LDL.LU R39, [R1+0x5e80] ;  /* 0x005e800001277983 */ /* 0x002f280000300800 */
[----:B------:R-:W-:Y:S01]  /*fa0d0*/  STL [R1+0x5e48], R17 ;  /* 0x005e481101007387 */ /* 0x000fe20000100800 */
[----:B--2---:R-:W-:-:S05]  /*fa0e0*/  IADD3 R38, P2, R38, UR15, RZ ;  /* 0x0000000f26267c10 */ /* 0x004fca000ff5e0ff */
[----:B------:R1:W-:Y:S01]  /*fa0f0*/  STL [R1+0x5e8c], R38 ;  /* 0x005e8c2601007387 */ /* 0x0003e20000100800 */
[----:B---3--:R-:W-:-:S03]  /*fa100*/  IADD3 R37, P6, R37, UR15, RZ ;  /* 0x0000000f25257c10 */ /* 0x008fc6000ffde0ff */
[----:B-1----:R-:W2:Y:S04]  /*fa110*/  LDL.LU R38, [R1+0x5e88] ;  /* 0x005e880001267983 */ /* 0x002ea80000300800 */
[----:B------:R-:W-:Y:S04]  /*fa120*/  STL [R1+0x5e50], R19 ;  /* 0x005e501301007387 */ /* 0x000fe80000100800 */
[----:B------:R1:W-:Y:S04]  /*fa130*/  STL [R1+0x5e94], R37 ;  /* 0x005e942501007387 */ /* 0x0003e80000100800 */
[----:B-1----:R-:W3:Y:S01]  /*fa140*/  LDL.LU R37, [R1+0x5e90] ;  /* 0x005e900001257983 */ /* 0x002ee20000300800 */
[----:B----4-:R-:W-:-:S03]  /*fa150*/  IADD3.X R36, R36, UR7, RZ, P1, !PT ;  /* 0x0000000724247c10 */ /* 0x010fc60008ffe4ff */
[----:B------:R-:W-:Y:S04]  /*fa160*/  STL [R1+0x5e58], R21 ;  /* 0x005e581501007387 */ /* 0x000fe80000100800 */
        /* <DEDUP_REMOVED lines=8> */
[----:B------:R-:W-:Y:S01]  /*fa1f0*/  IADD3 R246, P5, R246, UR15, RZ ;  /* 0x0000000ff6f67c10 */ /* 0x000fe2000ffbe0ff */
[----:B-1----:R-:W4:Y:S01]  /*fa200*/  LDL.LU R41, [R1+0x76d4] ;  /* 0x0076d40001297983 */ /* 0x002f220000300800 */
[----:B------:R-:W-:-:S03]  /*fa210*/  IADD3.X R39, R39, UR7, RZ, P3, !PT ;  /* 0x0000000727277c10 */ /* 0x000fc60009ffe4ff */
[----:B------:R1:W-:Y:S01]  /*fa220*/  STL [R1+0x5e78], R40 ;  /* 0x005e782801007387 */ /* 0x0003e20000100800 */
[----:B------:R-:W-:-:S03]  /*fa230*/  IADD3 R244, P3, R244, UR15, RZ ;  /* 0x0000000ff4f47c10 */ /* 0x000fc6000ff7e0ff */
[----:B-1----:R-:W4:Y:S04]  /*fa240*/  LDL.LU R40, [R1+0x76d0] ;  /* 0x0076d00001287983 */ /* 0x002f280000300800 */
[----:B------:R-:W-:Y:S04]  /*fa250*/  STL [R1+0x5e9c], R251 ;  /* 0x005e9cfb01007387 */ /* 0x000fe80000100800 */
[----:B------:R1:W-:Y:S01]  /*fa260*/  STL [R1+0x5e80], R39 ;  /* 0x005e802701007387 */ /* 0x0003e20000100800 */
[----:B------:R-:W-:-:S03]  /*fa270*/  IADD3.X R250, R250, UR7, RZ, P4, !PT ;  /* 0x00000007fafa7c10 */ /* 0x000fc6000a7fe4ff */
[----:B-1----:R-:W4:Y:S04]  /*fa280*/  LDL.LU R39, [R1+0x76cc] ;  /* 0x0076cc0001277983 */ /* 0x002f280000300800 */
[----:B------:R-:W-:Y:S01]  /*fa290*/  STL [R1+0x5ea4], R249 ;  /* 0x005ea4f901007387 */ /* 0x000fe20000100800 */
[----:B------:R-:W-:Y:S02]  /*fa2a0*/  IADD3.X R247, R247, UR7, RZ, P5, !PT ;  /* 0x00000007f7f77c10 */ /* 0x000fe4000affe4ff */
[----:B------:R-:W-:Y:S02]  /*fa2b0*/  IADD3 R236, P4, R236, UR15, RZ ;  /* 0x0000000fecec7c10 */ /* 0x000fe4000ff9e0ff */
[----:B------:R-:W-:Y:S02]  /*fa2c0*/  IADD3.X R245, R245, UR7, RZ, P3, !PT ;  /* 0x00000007f5f57c10 */ /* 0x000fe40009ffe4ff */
[----:B------:R-:W-:-:S02]  /*fa2d0*/  IADD3 R234, P5, R234, UR15, RZ ;  /* 0x0000000feaea7c10 */ /* 0x000fc4000ffbe0ff */
[----:B------:R-:W-:Y:S02]  /*fa2e0*/  IADD3 R232, P3, R232, UR15, RZ ;  /* 0x0000000fe8e87c10 */ /* 0x000fe4000ff7e0ff */
[----:B------:R-:W-:Y:S02]  /*fa2f0*/  IADD3.X R237, R237, UR7, RZ, P4, !PT ;  /* 0x00000007eded7c10 */ /* 0x000fe4000a7fe4ff */
[----:B------:R-:W-:Y:S02]  /*fa300*/  IADD3.X R233, R233, UR7, RZ, P3, !PT ;  /* 0x00000007e9e97c10 */ /* 0x000fe40009ffe4ff */
[----:B------:R-:W-:Y:S02]  /*fa310*/  IADD3.X R235, R235, UR7, RZ, P5, !PT ;  /* 0x00000007ebeb7c10 */ /* 0x000fe4000affe4ff */
[----:B--2---:R-:W-:Y:S02]  /*fa320*/  IADD3.X R38, R38, UR7, RZ, P2, !PT ;  /* 0x0000000726267c10 */ /* 0x004fe400097fe4ff */
[----:B------:R-:W-:-:S03]  /*fa330*/  IADD3 R242, P2, R242, UR15, RZ ;  /* 0x0000000ff2f27c10 */ /* 0x000fc6000ff5e0ff */
[----:B------:R1:W-:Y:S04]  /*fa340*/  STL [R1+0x5e88], R38 ;  /* 0x005e882601007387 */ /* 0x0003e80000100800 */
[----:B-1----:R-:W2:Y:S01]  /*fa350*/  LDL.LU R38, [R1+0x76c8] ;  /* 0x0076c80001267983 */ /* 0x002ea20000300800 */
[----:B---3--:R-:W-:-:S03]  /*fa360*/  IADD3.X R37, R37, UR7, RZ, P6, !PT ;  /* 0x0000000725257c10 */ /* 0x008fc6000b7fe4ff */
[----:B------:R-:W-:Y:S01]  /*fa370*/  STL [R1+0x5eac], R246 ;  /* 0x005eacf601007387 */ /* 0x000fe20000100800 */
[----:B------:R-:W-:-:S03]  /*fa380*/  IADD3 R240, P6, R240, UR15, RZ ;  /* 0x0000000ff0f07c10 */ /* 0x000fc6000ffde0ff */
[----:B------:R1:W-:Y:S01]  /*fa390*/  STL [R1+0x5e90], R37 ;  /* 0x005e902501007387 */ /* 0x0003e20000100800 */
[----:B------:R-:W-:-:S03]  /*fa3a0*/  IADD3.X R243, R243, UR7, RZ, P2, !PT ;  /* 0x00000007f3f37c10 */ /* 0x000fc600097fe4ff */
[----:B-1----:R-:W3:Y:S01]  /*fa3b0*/  LDL.LU R37, [R1+0x76c4] ;  /* 0x0076c40001257983 */ /* 0x002ee20000300800 */
[----:B----4-:R-:W-:-:S03]  /*fa3c0*/  IADD3.X R36, R36, UR7, RZ, P1, !PT ;  /* 0x0000000724247c10 */ /* 0x010fc60008ffe4ff */
[----:B------:R-:W-:Y:S01]  /*fa3d0*/  STL [R1+0x5eb4], R244 ;  /* 0x005eb4f401007387 */ /* 0x000fe20000100800 */
[----:B------:R-:W-:-:S03]  /*fa3e0*/  IADD3 R238, P1, R238, UR15, RZ ;  /* 0x0000000feeee7c10 */ /* 0x000fc6000ff3e0ff */
[----:B------:R1:W-:Y:S01]  /*fa3f0*/  STL [R1+0x5e98], R36 ;  /* 0x005e982401007387 */ /* 0x0003e20000100800 */
[----:B------:R-:W-:Y:S02]  /*fa400*/  IADD3.X R241, R241, UR7, RZ, P6, !PT ;  /* 0x00000007f1f17c10 */ /* 0x000fe4000b7fe4ff */
[----:B------:R-:W-:Y:S01]  /*fa410*/  IADD3.X R239, R239, UR7, RZ, P1, !PT ;  /* 0x00000007efef7c10 */ /* 0x000fe20008ffe4ff */
[----:B-1----:R-:W3:Y:S04]  /*fa420*/  LDL.LU R36, [R1+0x76c0] ;  /* 0x0076c00001247983 */ /* 0x002ee80000300800 */
        /* <DEDUP_REMOVED lines=16> */
[----:B------:R1:W-:Y:S04]  /*fa530*/  STL.64 [R1+0x7808], R250 ;  /* 0x007808fa01007387 */ /* 0x0003e80000100a00 */
[----:B------:R4:W-:Y:S04]  /*fa540*/  LDGSTS.E [R0+0x3500], desc[UR8][R2.64], P0 ;  /* 0x0350000002007fae */ /* 0x0009e80008121848 */
[----:B-1----:R-:W4:Y:S04]  /*fa550*/  LDL R250, [R1+0x5fcc] ;  /* 0x005fcc0001fa7983 */ /* 0x002f280000100800 */
[----:B------:R1:W-:Y:S04]  /*fa560*/  STL.64 [R1+0x7800], R246 ;  /* 0x007800f601007387 */ /* 0x0003e80000100a00 */
[----:B-1----:R-:W4:Y:S04]  /*fa570*/  LDL R247, [R1+0x5fd0] ;  /* 0x005fd00001f77983 */ /* 0x002f280000100800 */
[----:B------:R-:W4:Y:S04]  /*fa580*/  LDL R246, [R1+0x5fc4] ;  /* 0x005fc40001f67983 */ /* 0x000f280000100800 */
[----:B------:R1:W-:Y:S04]  /*fa590*/  STL.64 [R1+0x77f8], R244 ;  /* 0x0077f8f401007387 */ /* 0x0003e80000100a00 */
[----:B-1----:R-:W4:Y:S04]  /*fa5a0*/  LDL R245, [R1+0x5fc8] ;  /* 0x005fc80001f57983 */ /* 0x002f280000100800 */
[----:B------:R-:W4:Y:S04]  /*fa5b0*/  LDL R244, [R1+0x6140] ;  /* 0x0061400001f47983 */ /* 0x000f280000100800 */
[----:B------:R1:W-:Y:S04]  /*fa5c0*/  STL.64 [R1+0x77f0], R242 ;  /* 0x0077f0f201007387 */ /* 0x0003e80000100a00 */
[----:B-1----:R-:W4:Y:S04]  /*fa5d0*/  LDL R243, [R1+0x616c] ;  /* 0x00616c0001f37983 */ /* 0x002f280000100800 */
[----:B------:R-:W4:Y:S04]  /*fa5e0*/  LDL R242, [R1+0x6168] ;  /* 0x0061680001f27983 */ /* 0x000f280000100800 */
[----:B------:R1:W-:Y:S04]  /*fa5f0*/  STL.64 [R1+0x77e8], R240 ;  /* 0x0077e8f001007387 */ /* 0x0003e80000100a00 */
[----:B------:R-:W4:Y:S04]  /*fa600*/  LDL R249, [R1+0x617c] ;  /* 0x00617c0001f97983 */ /* 0x000f280000100800 */
[----:B------:R-:W4:Y:S04]  /*fa610*/  LDL R251, [R1+0x6170] ;  /* 0x0061700001fb7983 */ /* 0x000f280000100800 */
        /* <DEDUP_REMOVED lines=10> */
[----:B------:R1:W-:Y:S04]  /*fa6c0*/  STL.64 [R1+0x77c8], R232 ;  /* 0x0077c8e801007387 */ /* 0x0003e80000100a00 */
[----:B------:R-:W-:Y:S04]  /*fa6d0*/  STL.64 [R1+0x7738], R210 ;  /* 0x007738d201007387 */ /* 0x000fe80000100a00 */
[----:B------:R4:W-:Y:S04]  /*fa6e0*/  STL.64 [R1+0x7730], R208 ;  /* 0x007730d001007387 */ /* 0x0009e80000100a00 */
[----:B------:R4:W-:Y:S04]  /*fa6f0*/  STL.64 [R1+0x7728], R206 ;  /* 0x007728ce01007387 */ /* 0x0009e80000100a00 */
[----:B------:R4:W-:Y:S04]  /*fa700*/  STL.64 [R1+0x7720], R204 ;  /* 0x007720cc01007387 */ /* 0x0009e80000100a00 */
[----:B------:R4:W-:Y:S04]  /*fa710*/  STL.64 [R1+0x7718], R70 ;  /* 0x0077184601007387 */ /* 0x0009e80000100a00 */
[----:B------:R4:W-:Y:S04]  /*fa720*/  STL.64 [R1+0x7710], R68 ;  /* 0x0077104401007387 */ /* 0x0009e80000100a00 */
        /* <DEDUP_REMOVED lines=8> */
[----:B--2---:R2:W-:Y:S04]  /*fa7b0*/  STL.64 [R1+0x76c8], R38 ;  /* 0x0076c82601007387 */ /* 0x0045e80000100a00 */
[----:B---3--:R3:W-:Y:S04]  /*fa7c0*/  STL.64 [R1+0x76c0], R36 ;  /* 0x0076c02401007387 */ /* 0x0087e80000100a00 */
[----:B-1----:R-:W2:Y:S04]  /*fa7d0*/  LDL R233, [R1+0x5fdc] ;  /* 0x005fdc0001e97983 */ /* 0x002ea80000100800 */
[----:B------:R-:W3:Y:S01]  /*fa7e0*/  LDL R234, [R1+0x5fe0] ;  /* 0x005fe00001ea7983 */ /* 0x000ee20000100800 */
[----:B----4-:R-:W-:-:S03]  /*fa7f0*/  MOV R209, R250 ;  /* 0x000000fa00d17202 */ /* 0x010fc60000000f00 */
[----:B------:R-:W4:Y:S01]  /*fa800*/  LDL R250, [R1+0x5f94] ;  /* 0x005f940001fa7983 */ /* 0x000f220000100800 */
[----:B------:R-:W-:-:S03]  /*fa810*/  IMAD.MOV.U32 R207, RZ, RZ, R246 ;  /* 0x000000ffffcf7224 */ /* 0x000fc600078e00f6 */
[----:B------:R-:W4:Y:S01]  /*fa820*/  LDL R246, [R1+0x5f9c] ;  /* 0x005f9c0001f67983 */ /* 0x000f220000100800 */
[----:B------:R-:W-:-:S03]  /*fa830*/  IMAD.MOV.U32 R210, RZ, RZ, R247 ;  /* 0x000000ffffd27224 */ /* 0x000fc600078e00f7 */
[----:B------:R-:W4:Y:S01]  /*fa840*/  LDL R247, [R1+0x5f88] ;  /* 0x005f880001f77983 */ /* 0x000f220000100800 */
[----:B------:R-:W-:-:S03]  /*fa850*/  IMAD.MOV.U32 R205, RZ, RZ, R244 ;  /* 0x000000ffffcd7224 */ /* 0x000fc600078e00f4 */
[----:B------:R-:W4:Y:S01]  /*fa860*/  LDL R244, [R1+0x5fa4] ;  /* 0x005fa40001f47983 */ /* 0x000f220000100800 */
[----:B------:R-:W-:-:S03]  /*fa870*/  MOV R208, R245 ;  /* 0x000000f500d07202 */ /* 0x000fc60000000f00 */
[----:B------:R-:W4:Y:S01]  /*fa880*/  LDL R245, [R1+0x5f90] ;  /* 0x005f900001f57983 */ /* 0x000f220000100800 */
[----:B------:R-:W-:-:S03]  /*fa890*/  MOV R71, R242 ;  /* 0x000000f200477202 */ /* 0x000fc60000000f00 */
[----:B------:R-:W4:Y:S01]  /*fa8a0*/  LDL R242, [R1+0x5fac] ;  /* 0x005fac0001f27983 */ /* 0x000f220000100800 */
[----:B------:R-:W-:-:S03]  /*fa8b0*/  IMAD.MOV.U32 R206, RZ, RZ, R243 ;  /* 0x000000ffffce7224 */ /* 0x000fc600078e00f3 */
        /* <DEDUP_REMOVED lines=9> */
[----:B------:R-:W-:-:S03]  /*fa950*/  IMAD.MOV.U32 R2, RZ, RZ, R236 ;  /* 0x000000ffff027224 */ /* 0x000fc600078e00ec */
[----:B------:R-:W4:Y:S01]  /*fa960*/  LDL R236, [R1+0x5fe4] ;  /* 0x005fe40001ec7983 */ /* 0x000f220000100800 */
[----:B------:R-:W-:-:S03]  /*fa970*/  IMAD.MOV.U32 R70, RZ, RZ, R237 ;  /* 0x000000ffff467224 */ /* 0x000fc600078e00ed */
[----:B------:R-:W4:Y:S01]  /*fa980*/  LDL R237, [R1+0x5fb0] ;  /* 0x005fb00001ed7983 */ /* 0x000f220000100800 */
[----:B------:R-:W-:-:S03]  /*fa990*/  MOV R3, R235 ;  /* 0x000000eb00037202 */ /* 0x000fc60000000f00 */
[----:B------:R-:W4:Y:S04]  /*fa9a0*/  LDL R235, [R1+0x5fb8] ;  /* 0x005fb80001eb7983 */ /* 0x000f280000100800 */
[----:B------:R1:W-:Y:S02]  /*fa9b0*/  LDGSTS.E [R0+0x3580], desc[UR8][R2.64], P0 ;  /* 0x0358000002007fae */ /* 0x0003e40008121848 */
[----:B-1----:R-:W-:Y:S02]  /*fa9c0*/  IMAD.MOV.U32 R2, RZ, RZ, R70 ;  /* 0x000000ffff027224 */ /* 0x002fe400078e0046 */
[----:B------:R-:W-:Y:S01]  /*fa9d0*/  IMAD.MOV.U32 R3, RZ, RZ, R69 ;  /* 0x000000ffff037224 */ /* 0x000fe200078e0045 */
[----:B------:R-:W-:Y:S01]  /*fa9e0*/  UISETP.GT.AND UP1, UPT, UR17, 0xa, UPT ;  /* 0x0000000a1100788c */ /* 0x000fe2000bf24270 */
[----:B------:R-:W4:Y:S04]  /*fa9f0*/  LDL R69, [R1+0x5f78] ;  /* 0x005f780001457983 */ /* 0x000f280000100800 */
[----:B------:R1:W-:Y:S04]  /*faa00*/  LDGSTS.E [R0+0x3600], desc[UR8][R2.64], P0 ;  /* 0x0360000002007fae */ /* 0x0003e80008121848 */
[----:B------:R-:W4:Y:S01]  /*faa10*/  LDL R70, [R1+0x5f84] ;  /* 0x005f840001467983 */ /* 0x000f220000100800 */
[----:B-1----:R-:W-:-:S03]  /*faa20*/  IMAD.MOV.U32 R3, RZ, RZ, R251 ;  /* 0x000000ffff037224 */ /* 0x002fc600078e00fb */
[----:B------:R-:W4:Y:S01]  /*faa30*/  LDL R251, [R1+0x5f80] ;  /* 0x005f800001fb7983 */ /* 0x000f220000100800 */
[----:B------:R-:W-:-:S03]  /*faa40*/  MOV R2, R249 ;  /* 0x000000f900027202 */ /* 0x000fc60000000f00 */
[----:B------:R-:W4:Y:S01]  /*faa50*/  LDL R249, [R1+0x5f8c] ;  /* 0x005f8c0001f97983 */ /* 0x000f220000100800 */
[----:B------:R-:W-:-:S03]  /*faa60*/  USEL UR14, URZ, 0x4, !UP1 ;  /* 0x000000043f0e7887 */ /* 0x000fc6000c800000 */
[----:B------:R1:W-:Y:S01]  /*faa70*/  LDGSTS.E [R0+0x3680], desc[UR8][R2.64], P0 ;  /* 0x0368000002007fae */ /* 0x0003e20008121848 */
[----:B------:R-:W-:-:S06]  /*faa80*/  USEL UR14, UR14, URZ, !UP0 ;  /* 0x0000003f0e0e7287 */ /* 0x000fcc000c000000 */
[----:B------:R-:W-:Y:S01]  /*faa90*/  ISETP.NE.U32.AND P1, PT, RZ, UR14, PT ;  /* 0x0000000eff007c0c */ /* 0x000fe2000bf25070 */
[----:B-1----:R-:W-:Y:S01]  /*faaa0*/  IMAD.MOV.U32 R2, RZ, RZ, R204 ;  /* 0x000000ffff027224 */ /* 0x002fe200078e00cc */
[----:B------:R-:W-:Y:S01]  /*faab0*/  MOV R3, R71 ;  /* 0x0000004700037202 */ /* 0x000fe20000000f00 */
[----:B------:R-:W4:Y:S04]  /*faac0*/  LDL R204, [R1+0x5f74] ;  /* 0x005f740001cc7983 */ /* 0x000f280000100800 */
[----:B------:R1:W-:Y:S04]  /*faad0*/  LDGSTS.E [R0+0x3700], desc[UR8][R2.64], P0 ;  /* 0x0370000002007fae */ /* 0x0003e80008121848 */
[----:B------:R-:W4:Y:S01]  /*faae0*/  LDL R71, [R1+0x5f68] ;  /* 0x005f680001477983 */ /* 0x000f220000100800 */
[----:B-1----:R-:W-:-:S02]  /*faaf0*/  IMAD.MOV.U32 R2, RZ, RZ, R206 ;  /* 0x000000ffff027224 */ /* 0x002fc400078e00ce */
[----:B------:R-:W-:Y:S01]  /*fab00*/  IMAD.MOV.U32 R3, RZ, RZ, R205 ;  /* 0x000000ffff037224 */ /* 0x000fe200078e00cd */
[----:B------:R-:W4:Y:S04]  /*fab10*/  LDL R206, [R1+0x5f6c] ;  /* 0x005f6c0001ce7983 */ /* 0x000f280000100800 */
[----:B------:R1:W-:Y:S04]  /*fab20*/  LDGSTS.E [R0+0x3780], desc[UR8][R2.64], P0 ;  /* 0x0378000002007fae */ /* 0x0003e80008121848 */
[----:B------:R-:W4:Y:S01]  /*fab30*/  LDL R205, [R1+0x5f40] ;  /* 0x005f400001cd7983 */ /* 0x000f220000100800 */
[----:B-1----:R-:W-:Y:S01]  /*fab40*/  MOV R2, R208 ;  /* 0x000000d000027202 */ /* 0x002fe20000000f00 */
[----:B------:R-:W-:-:S02]  /*fab50*/  IMAD.MOV.U32 R3, RZ, RZ, R207 ;  /* 0x000000ffff037224 */ /* 0x000fc400078e00cf */
[----:B------:R-:W4:Y:S04]  /*fab60*/  LDL R208, [R1+0x3dc4] ;  /* 0x003dc40001d07983 */ /* 0x000f280000100800 */
[----:B------:R1:W-:Y:S04]  /*fab70*/  LDGSTS.E [R0+0x5000], desc[UR8][R2.64], P1 ;  /* 0x0500000002007fae */ /* 0x0003e80008921848 */
[----:B------:R-:W4:Y:S01]  /*fab80*/  LDL R207, [R1+0x3dc0] ;  /* 0x003dc00001cf7983 */ /* 0x000f220000100800 */
[----:B-1----:R-:W-:Y:S01]  /*fab90*/  IMAD.MOV.U32 R2, RZ, RZ, R210 ;  /* 0x000000ffff027224 */ /* 0x002fe200078e00d2 */
[----:B------:R-:W-:-:S02]  /*faba0*/  MOV R3, R209 ;  /* 0x000000d100037202 */ /* 0x000fc40000000f00 */
[----:B------:R-:W4:Y:S04]  /*fabb0*/  LDL R210, [R1+0x3dcc] ;  /* 0x003dcc0001d27983 */ /* 0x000f280000100800 */
[----:B------:R1:W-:Y:S04]  /*fabc0*/  LDGSTS.E [R0+0x5080], desc[UR8][R2.64], P1 ;  /* 0x0508000002007fae */ /* 0x0003e80008921848 */
[----:B------:R-:W4:Y:S01]  /*fabd0*/  LDL R209, [R1+0x3dc8] ;  /* 0x003dc80001d17983 */ /* 0x000f220000100800 */
[----:B-1----:R-:W-:Y:S02]  /*fabe0*/  IMAD.MOV.U32 R2, RZ, RZ, R232 ;  /* 0x000000ffff027224 */ /* 0x002fe400078e00e8 */
[----:B------:R-:W-:Y:S01]  /*fabf0*/  IMAD.MOV.U32 R3, RZ, RZ, R211 ;  /* 0x000000ffff037224 */ /* 0x000fe200078e00d3 */
[----:B------:R-:W4:Y:S04]  /*fac00*/  LDL R232, [R1+0x3dd4] ;  /* 0x003dd40001e87983 */ /* 0x000f280000100800 */
[----:B------:R3:W-:Y:S04]  /*fac10*/  LDGSTS.E [R0+0x5100], desc[UR8][R2.64], P1 ;  /* 0x0510000002007fae */ /* 0x0007e80008921848 */
[----:B------:R-:W4:Y:S01]  /*fac20*/  LDL R211, [R1+0x3dd0] ;  /* 0x003dd00001d37983 */ /* 0x000f220000100800 */
[----:B---3--:R-:W-:Y:S01]  /*fac30*/  MOV R2, R234 ;  /* 0x000000ea00027202 */ /* 0x008fe20000000f00 */
[----:B--2---:R-:W-:-:S02]  /*fac40*/  IMAD.MOV.U32 R3, RZ, RZ, R233 ;  /* 0x000000ffff037224 */ /* 0x004fc400078e00e9 */
[----:B------:R-:W2:Y:S04]  /*fac50*/  LDL R234, [R1+0x3ddc] ;  /* 0x003ddc0001ea7983 */ /* 0x000ea80000100800 */
[----:B------:R4:W-:Y:S04]  /*fac60*/  LDGSTS.E [R0+0x5180], desc[UR8][R2.64], P1 ;  /* 0x0518000002007fae */ /* 0x0009e80008921848 */
[----:B------:R-:W3:Y:S01]  /*fac70*/  LDL R233, [R1+0x3dd8] ;  /* 0x003dd80001e97983 */ /* 0x000ee20000100800 */
[----:B----4-:R-:W-:-:S03]  /*fac80*/  IMAD.MOV.U32 R2, RZ, RZ, R236 ;  /* 0x000000ffff027224 */ /* 0x010fc600078e00ec */
[----:B------:R-:W4:Y:S01]  /*fac90*/  LDL R236, [R1+0x3de4] ;  /* 0x003de40001ec7983 */ /* 0x000f220000100800 */
[----:B------:R-:W-:-:S03]  /*faca0*/  MOV R3, R235 ;  /* 0x000000eb00037202 */ /* 0x000fc60000000f00 */
[----:B------:R-:W4:Y:S04]  /*facb0*/  LDL R235, [R1+0x3de0] ;  /* 0x003de00001eb7983 */ /* 0x000f280000100800 */
[----:B------:R1:W-:Y:S02]  /*facc0*/  LDGSTS.E [R0+0x5200], desc[UR8][R2.64], P1 ;  /* 0x0520000002007fae */ /* 0x0003e40008921848 */
[----:B-1----:R-:W-:Y:S02]  /*facd0*/  IMAD.MOV.U32 R2, RZ, RZ, R238 ;  /* 0x000000ffff027224 */ /* 0x002fe400078e00ee */
        /* <DEDUP_REMOVED lines=29> */
[----:B-1----:R-:W-:-:S03]  /*faeb0*/  IMAD.MOV.U32 R3, RZ, RZ, R251 ;  /* 0x000000ffff037224 */ /* 0x002fc600078e00fb */
[----:B------:R-:W2:Y:S01]  /*faec0*/  LDL R251, [R1+0x5f70] ;  /* 0x005f700001fb7983 */ /* 0x000ea20000100800 */
[----:B------:R-:W-:-:S03]  /*faed0*/  IMAD.MOV.U32 R2, RZ, RZ, R249 ;  /* 0x000000ffff027224 */ /* 0x000fc600078e00f9 */
[----:B------:R-:W3:Y:S04]  /*faee0*/  LDL R249, [R1+0x5f7c] ;  /* 0x005f7c0001f97983 */ /* 0x000ee80000100800 */
[----:B------:R1:W-:Y:S02]  /*faef0*/  LDGSTS.E [R0+0x5580], desc[UR8][R2.64], P1 ;  /* 0x0558000002007fae */ /* 0x0003e40008921848 */
[----:B-1----:R-:W-:Y:S01]  /*faf00*/  MOV R2, R70 ;  /* 0x0000004600027202 */ /* 0x002fe20000000f00 */
[----:B------:R-:W-:Y:S01]  /*faf10*/  IMAD.MOV.U32 R3, RZ, RZ, R69 ;  /* 0x000000ffff037224 */ /* 0x000fe200078e0045 */
[----:B------:R-:W-:Y:S01]  /*faf20*/  UISETP.GT.AND UP1, UPT, UR17, 0xe, UPT ;  /* 0x0000000e1100788c */ /* 0x000fe2000bf24270 */
[----:B------:R-:W4:Y:S04]  /*faf30*/  LDL R69, [R1+0x3e20] ;  /* 0x003e200001457983 */ /* 0x000f280000100800 */
[----:B------:R2:W-:Y:S01]  /*faf40*/  LDGSTS.E [R0+0x5600], desc[UR8][R2.64], P1 ;  /* 0x0560000002007fae */ /* 0x0005e20008921848 */
[----:B------:R-:W-:-:S03]  /*faf50*/  USEL UR14, URZ, 0x4, !UP1 ;  /* 0x000000043f0e7887 */ /* 0x000fc6000c800000 */
[----:B------:R-:W4:Y:S01]  /*faf60*/  LDL R70, [R1+0x3e24] ;  /* 0x003e240001467983 */ /* 0x000f220000100800 */
[----:B------:R-:W-:-:S06]  /*faf70*/  USEL UR14, UR14, URZ, !UP0 ;  /* 0x0000003f0e0e7287 */ /* 0x000fcc000c000000 */
[----:B------:R-:W-:Y:S02]  /*faf80*/  ISETP.NE.U32.AND P0, PT, RZ, UR14, PT ;  /* 0x0000000eff007c0c */ /* 0x000fe4000bf05070 */
[----:B--2---:R-:W-:Y:S02]  /*faf90*/  MOV R3, R251 ;  /* 0x000000fb00037202 */ /* 0x004fe40000000f00 */
[----:B------:R-:W2:Y:S01]  /*fafa0*/  LDL R251, [R1+0x3e18] ;  /* 0x003e180001fb7983 */ /* 0x000ea20000100800 */
[----:B---3--:R-:W-:-:S03]  /*fafb0*/  IMAD.MOV.U32 R2, RZ, RZ, R249 ;  /* 0x000000ffff027224 */ /* 0x008fc600078e00f9 */
[----:B------:R-:W3:Y:S04]  /*fafc0*/  LDL R249, [R1+0x3e1c] ;  /* 0x003e1c0001f97983 */ /* 0x000ee80000100800 */
[----:B------:R1:W-:Y:S02]  /*fafd0*/  LDGSTS.E [R0+0x5680], desc[UR8][R2.64], P1 ;  /* 0x0568000002007fae */ /* 0x0003e40008921848 */
[----:B-1----:R-:W-:Y:S02]  /*fafe0*/  IMAD.MOV.U32 R2, RZ, RZ, R204 ;  /* 0x000000ffff027224 */ /* 0x002fe400078e00cc */
[----:B------:R-:W-:Y:S01]  /*faff0*/  IMAD.MOV.U32 R3, RZ, RZ, R71 ;  /* 0x000000ffff037224 */ /* 0x000fe200078e0047 */
[----:B------:R-:W3:Y:S04]  /*fb000*/  LDL R204, [R1+0x3e34] ;  /* 0x003e340001cc7983 */ /* 0x000ee80000100800 */
[----:B------:R1:W-:Y:S04]  /*fb010*/  LDGSTS.E [R0+0x5700], desc[UR8][R2.64], P1 ;  /* 0x0570000002007fae */ /* 0x0003e80008921848 */
[----:B------:R-:W3:Y:S01]  /*fb020*/  LDL R71, [R1+0x3e30] ;  /* 0x003e300001477983 */ /* 0x000ee20000100800 */
[----:B-1----:R-:W-:Y:S01]  /*fb030*/  MOV R2, R206 ;  /* 0x000000ce00027202 */ /* 0x002fe20000000f00 */
[----:B------:R-:W-:-:S02]  /*fb040*/  IMAD.MOV.U32 R3, RZ, RZ, R205 ;  /* 0x000000ffff037224 */ /* 0x000fc400078e00cd */
[----:B------:R-:W3:Y:S04]  /*fb050*/  LDL R206, [R1+0x3e3c] ;  /* 0x003e3c0001ce7983 */ /* 0x000ee80000100800 */
[----:B------:R1:W-:Y:S04]  /*fb060*/  LDGSTS.E [R0+0x5780], desc[UR8][R2.64], P1 ;  /* 0x0578000002007fae */ /* 0x0003e80008921848 */
[----:B------:R-:W3:Y:S01]  /*fb070*/  LDL R205, [R1+0x3e38] ;  /* 0x003e380001cd7983 */ /* 0x000ee20000100800 */
[----:B-1----:R-:W-:Y:S01]  /*fb080*/  IMAD.MOV.U32 R2, RZ, RZ, R208 ;  /* 0x000000ffff027224 */ /* 0x002fe200078e00d0 */
[----:B------:R-:W-:-:S02]  /*fb090*/  MOV R3, R207 ;  /* 0x000000cf00037202 */ /* 0x000fc40000000f00 */
[----:B------:R-:W3:Y:S04]  /*fb0a0*/  LDL R208, [R1+0x3fc4] ;  /* 0x003fc40001d07983 */ /* 0x000ee80000100800 */
[----:B------:R1:W-:Y:S04]  /*fb0b0*/  LDGSTS.E [R0+0x7000], desc[UR8][R2.64], P0 ;  /* 0x0700000002007fae */ /* 0x0003e80008121848 */
[----:B------:R-:W3:Y:S01]  /*fb0c0*/  LDL R207, [R1+0x3fc0] ;  /* 0x003fc00001cf7983 */ /* 0x000ee20000100800 */
        /* <DEDUP_REMOVED lines=15> */
[----:B----4-:R-:W-:Y:S02]  /*fb1c0*/  IMAD.MOV.U32 R2, RZ, RZ, R236 ;  /* 0x000000ffff027224 */ /* 0x010fe400078e00ec */
        /* <DEDUP_REMOVED lines=34> */
[----:B--2---:R-:W-:-:S03]  /*fb3f0*/  IMAD.MOV.U32 R3, RZ, RZ, R251 ;  /* 0x000000ffff037224 */ /* 0x004fc600078e00fb */
[----:B------:R-:W2:Y:S01]  /*fb400*/  LDL R251, [R1+0x3e28] ;  /* 0x003e280001fb7983 */ /* 0x000ea20000100800 */
[----:B---3--:R-:W-:-:S03]  /*fb410*/  MOV R2, R249 ;  /* 0x000000f900027202 */ /* 0x008fc60000000f00 */
[----:B------:R-:W3:Y:S04]  /*fb420*/  LDL R249, [R1+0x3e2c] ;  /* 0x003e2c0001f97983 */ /* 0x000ee80000100800 */
[----:B------:R1:W-:Y:S02]  /*fb430*/  LDGSTS.E [R0+0x7580], desc[UR8][R2.64], P0 ;  /* 0x0758000002007fae */ /* 0x0003e40008121848 */
[----:B-1----:R-:W-:Y:S01]  /*fb440*/  IMAD.MOV.U32 R2, RZ, RZ, R70 ;  /* 0x000000ffff027224 */ /* 0x002fe200078e0046 */
[----:B------:R-:W-:Y:S01]  /*fb450*/  MOV R3, R69 ;  /* 0x0000004500037202 */ /* 0x000fe20000000f00 */
[----:B------:R-:W-:Y:S01]  /*fb460*/  UISETP.GT.AND UP1, UPT, UR17, 0x12, UPT ;  /* 0x000000121100788c */ /* 0x000fe2000bf24270 */
[----:B------:R-:W4:Y:S04]  /*fb470*/  LDL R69, [R1+0x4020] ;  /* 0x0040200001457983 */ /* 0x000f280000100800 */
[----:B------:R2:W-:Y:S01]  /*fb480*/  LDGSTS.E [R0+0x7600], desc[UR8][R2.64], P0 ;  /* 0x0760000002007fae */ /* 0x0005e20008121848 */
[----:B------:R-:W-:-:S03]  /*fb490*/  USEL UR14, URZ, 0x4, !UP1 ;  /* 0x000000043f0e7887 */ /* 0x000fc6000c800000 */
[----:B------:R-:W4:Y:S01]  /*fb4a0*/  LDL R70, [R1+0x4024] ;  /* 0x0040240001467983 */ /* 0x000f220000100800 */
[----:B------:R-:W-:-:S06]  /*fb4b0*/  USEL UR14, UR14, URZ, !UP0 ;  /* 0x0000003f0e0e7287 */ /* 0x000fcc000c000000 */
[----:B------:R-:W-:Y:S01]  /*fb4c0*/  ISETP.NE.U32.AND P1, PT, RZ, UR14, PT ;  /* 0x0000000eff007c0c */ /* 0x000fe2000bf25070 */
[----:B--2---:R-:W-:Y:S02]  /*fb4d0*/  IMAD.MOV.U32 R3, RZ, RZ, R251 ;  /* 0x000000ffff037224 */ /* 0x004fe400078e00fb */
[----:B------:R-:W2:Y:S01]  /*fb4e0*/  LDL R251, [R1+0x4018] ;  /* 0x0040180001fb7983 */ /* 0x000ea20000100800 */
[----:B---3--:R-:W-:-:S03]  /*fb4f0*/  IMAD.MOV.U32 R2, RZ, RZ, R249 ;  /* 0x000000ffff027224 */ /* 0x008fc600078e00f9 */
[----:B------:R-:W3:Y:S04]  /*fb500*/  LDL R249, [R1+0x401c] ;  /* 0x00401c0001f97983 */ /* 0x000ee80000100800 */
[----:B------:R1:W-:Y:S02]  /*fb510*/  LDGSTS.E [R0+0x7680], desc[UR8][R2.64], P0 ;  /* 0x0768000002007fae */ /* 0x0003e40008121848 */
[----:B-1----:R-:W-:Y:S01]  /*fb520*/  MOV R2, R204 ;  /* 0x000000cc00027202 */ /* 0x002fe20000000f00 */
[----:B------:R-:W-:Y:S01]  /*fb530*/  IMAD.MOV.U32 R3, RZ, RZ, R71 ;  /* 0x000000ffff037224 */ /* 0x000fe200078e0047 */
        /* <DEDUP_REMOVED lines=28> */
[----:B----4-:R-:W-:Y:S01]  /*fb700*/  MOV R2, R236 ;  /* 0x000000ec00027202 */ /* 0x010fe20000000f00 */
        /* <DEDUP_REMOVED lines=34> */
[----:B--2---:R-:W-:-:S03]  /*fb930*/  MOV R3, R251 ;  /* 0x000000fb00037202 */ /* 0x004fc60000000f00 */
[----:B------:R-:W2:Y:S01]  /*fb940*/  LDL R251, [R1+0x4028] ;  /* 0x0040280001fb7983 */ /* 0x000ea20000100800 */
[----:B---3--:R-:W-:-:S03]  /*fb950*/  IMAD.MOV.U32 R2, RZ, RZ, R249 ;  /* 0x000000ffff027224 */ /* 0x008fc600078e00f9 */
[----:B------:R-:W3:Y:S04]  /*fb960*/  LDL R249, [R1+0x402c] ;  /* 0x00402c0001f97983 */ /* 0x000ee80000100800 */
[----:B------:R1:W-:Y:S02]  /*fb970*/  LDGSTS.E [R0+0x9580], desc[UR8][R2.64], P1 ;  /* 0x0958000002007fae */ /* 0x0003e40008921848 */
[----:B-1----:R-:W-:Y:S02]  /*fb980*/  IMAD.MOV.U32 R2, RZ, RZ, R70 ;  /* 0x000000ffff027224 */ /* 0x002fe400078e0046 */
[----:B------:R-:W-:Y:S01]  /*fb990*/  IMAD.MOV.U32 R3, RZ, RZ, R69 ;  /* 0x000000ffff037224 */ /* 0x000fe200078e0045 */
        /* <DEDUP_REMOVED lines=9> */
[----:B---3--:R-:W-:-:S03]  /*fba30*/  MOV R2, R249 ;  /* 0x000000f900027202 */ /* 0x008fc60000000f00 */
[----:B------:R-:W3:Y:S04]  /*fba40*/  LDL R249, [R1+0x421c] ;  /* 0x00421c0001f97983 */ /* 0x000ee80000100800 */
[----:B------:R1:W-:Y:S02]  /*fba50*/  LDGSTS.E [R0+0x9680], desc[UR8][R2.64], P1 ;  /* 0x0968000002007fae */ /* 0x0003e40008921848 */
[----:B-1----:R-:W-:Y:S01]  /*fba60*/  IMAD.MOV.U32 R2, RZ, RZ, R204 ;  /* 0x000000ffff027224 */ /* 0x002fe200078e00cc */
[----:B------:R-:W-:Y:S01]  /*fba70*/  MOV R3, R71 ;  /* 0x0000004700037202 */ /* 0x000fe20000000f00 */
[----:B------:R-:W3:Y:S04]  /*fba80*/  LDL R204, [R1+0x4234] ;  /* 0x0042340001cc7983 */ /* 0x000ee80000100800 */
[----:B------:R1:W-:Y:S04]  /*fba90*/  LDGSTS.E [R0+0x9700], desc[UR8][R2.64], P1 ;  /* 0x0970000002007fae */ /* 0x0003e80008921848 */
[----:B------:R-:W3:Y:S01]  /*fbaa0*/  LDL R71, [R1+0x4230] ;  /* 0x0042300001477983 */ /* 0x000ee20000100800 */
[----:B-1----:R-:W-:-:S02]  /*fbab0*/  IMAD.MOV.U32 R2, RZ, RZ, R206 ;  /* 0x000000ffff027224 */ /* 0x002fc400078e00ce */
        /* <DEDUP_REMOVED lines=24> */
[----:B----4-:R-:W-:Y:S01]  /*fbc40*/  IMAD.MOV.U32 R2, RZ, RZ, R236 ;  /* 0x000000ffff027224 */ /* 0x010fe200078e00ec */
        /* <DEDUP_REMOVED lines=34> */
[----:B--2---:R-:W-:-:S03]  /*fbe70*/  IMAD.MOV.U32 R3, RZ, RZ, R251 ;  /* 0x000000ffff037224 */ /* 0x004fc600078e00fb */
[----:B------:R-:W2:Y:S01]  /*fbe80*/  LDL R251, [R1+0x4228] ;  /* 0x0042280001fb7983 */ /* 0x000ea20000100800 */
[----:B---3--:R-:W-:-:S03]  /*fbe90*/  IMAD.MOV.U32 R2, RZ, RZ, R249 ;  /* 0x000000ffff027224 */ /* 0x008fc600078e00f9 */
        /* <DEDUP_REMOVED lines=227> */
[----:B------:R1:W-:Y:S01]  /*fccd0*/  LDGSTS.E [R0+0x11300], desc[UR8][R2.64], P1 ;  /* 0x1130000002007fae */ /* 0x0003e20008921848 */
[----:B------:R-:W-:-:S03]  /*fcce0*/  UISETP.GT.AND UP1, UPT, UR17, 0x26, UPT ;  /* 0x000000261100788c */ /* 0x000fc6000bf24270 */
[----:B------:R-:W4:Y:S01]  /*fccf0*/  LDL R239, [R1+0x49f0] ;  /* 0x0049f00001ef7983 */ /* 0x000f220000100800 */
[----:B-1----:R-:W-:Y:S01]  /*fcd00*/  IMAD.MOV.U32 R2, RZ, RZ, R242 ;  /* 0x000000ffff027224 */ /* 0x002fe200078e00f2 */
[----:B------:R-:W-:Y:S01]  /*fcd10*/  MOV R3, R241 ;  /* 0x000000f100037202 */ /* 0x000fe20000000f00 */
[----:B------:R-:W-:Y:S01]  /*fcd20*/  USEL UR14, URZ, 0x4, !UP1 ;  /* 0x000000043f0e7887 */ /* 0x000fe2000c800000 */
[----:B------:R-:W4:Y:S04]  /*fcd30*/  LDL R241, [R1+0x49f8] ;  /* 0x0049f80001f17983 */ /* 0x000f280000100800 */
[----:B------:R1:W-:Y:S04]  /*fcd40*/  LDGSTS.E [R0+0x11380], desc[UR8][R2.64], P1 ;  /* 0x1138000002007fae */ /* 0x0003e80008921848 */
[----:B------:R-:W4:Y:S01]  /*fcd50*/  LDL R242, [R1+0x49fc] ;  /* 0x0049fc0001f27983 */ /* 0x000f220000100800 */
[----:B-1----:R-:W-:-:S02]  /*fcd60*/  IMAD.MOV.U32 R2, RZ, RZ, R244 ;  /* 0x000000ffff027224 */ /* 0x002fc400078e00f4 */
[----:B------:R-:W-:Y:S01]  /*fcd70*/  IMAD.MOV.U32 R3, RZ, RZ, R243 ;  /* 0x000000ffff037224 */ /* 0x000fe200078e00f3 */
[----:B------:R-:W-:Y:S01]  /*fcd80*/  USEL UR14, UR14, URZ, !UP0 ;  /* 0x0000003f0e0e7287 */ /* 0x000fe2000c000000 */
[----:B------:R-:W4:Y:S04]  /*fcd90*/  LDL R243, [R1+0x4a00] ;  /* 0x004a000001f37983 */ /* 0x000f280000100800 */
[----:B------:R1:W-:Y:S04]  /*fcda0*/  LDGSTS.E [R0+0x11400], desc[UR8][R2.64], P1 ;  /* 0x1140000002007fae */ /* 0x0003e80008921848 */
[----:B------:R-:W4:Y:S01]  /*fcdb0*/  LDL R244, [R1+0x4a04] ;  /* 0x004a040001f47983 */ /* 0x000f220000100800 */
[----:B-1----:R-:W-:Y:S01]  /*fcdc0*/  MOV R2, R246 ;  /* 0x000000f600027202 */ /* 0x002fe20000000f00 */
[----:B------:R-:W-:Y:S01]  /*fcdd0*/  IMAD.MOV.U32 R3, RZ, RZ, R245 ;  /* 0x000000ffff037224 */ /* 0x000fe200078e00f5 */
[----:B------:R-:W-:Y:S01]  /*fcde0*/  ISETP.NE.U32.AND P0, PT, RZ, UR14, PT ;  /* 0x0000000eff007c0c */ /* 0x000fe2000bf05070 */
        /* <DEDUP_REMOVED lines=14> */
[----:B------:R-:W-:-:S05]  /*fced0*/  IMAD.MOV.U32 R3, RZ, RZ, R69 ;  /* 0x000000ffff037224 */ /* 0x000fca00078e0045 */
[----:B------:R1:W-:Y:S02]  /*fcee0*/  LDGSTS.E [R0+0x11600], desc[UR8][R2.64], P1 ;  /* 0x1160000002007fae */ /* 0x0003e40008921848 */
[----:B-1----:R-:W-:Y:S01]  /*fcef0*/  IMAD.MOV.U32 R2, RZ, RZ, R204 ;  /* 0x000000ffff027224 */ /* 0x002fe200078e00cc */
[----:B------:R-:W-:Y:S01]  /*fcf00*/  MOV R3, R71 ;  /* 0x0000004700037202 */ /* 0x000fe20000000f00 */
[----:B------:R-:W-:Y:S01]  /*fcf10*/  UISETP.GT.AND UP1, UPT, UR17, 0x2a, UPT ;  /* 0x0000002a1100788c */ /* 0x000fe2000bf24270 */
[----:B------:R-:W4:Y:S04]  /*fcf20*/  LDL R204, [R1+0x51d8] ;  /* 0x0051d80001cc7983 */ /* 0x000f280000100800 */
[----:B------:R1:W-:Y:S02]  /*fcf30*/  LDGSTS.E [R0+0x11680], desc[UR8][R2.64], P1 ;  /* 0x1168000002007fae */ /* 0x0003e40008921848 */
        /* <DEDUP_REMOVED lines=30> */
[----:B----4-:R-:W-:-:S02]  /*fd120*/  IMAD.MOV.U32 R2, RZ, RZ, R236 ;  /* 0x000000ffff027224 */ /* 0x010fc400078e00ec */
        /* <DEDUP_REMOVED lines=16> */
[----:B------:R-:W-:Y:S01]  /*fd230*/  USEL UR14, URZ, 0x4, !UP1 ;  /* 0x000000043f0e7887 */ /* 0x000fe2000c800000 */
[----:B------:R-:W4:Y:S04]  /*fd240*/  LDL R241, [R1+0x4bf0] ;  /* 0x004bf00001f17983 */ /* 0x000f280000100800 */
[----:B------:R1:W-:Y:S04]  /*fd250*/  LDGSTS.E [R0+0x13380], desc[UR8][R2.64], P0 ;  /* 0x1338000002007fae */ /* 0x0003e80008121848 */
[----:B------:R-:W4:Y:S01]  /*fd260*/  LDL R242, [R1+0x4bf4] ;  /* 0x004bf40001f27983 */ /* 0x000f220000100800 */
[----:B-1----:R-:W-:Y:S01]  /*fd270*/  MOV R2, R244 ;  /* 0x000000f400027202 */ /* 0x002fe20000000f00 */
[----:B------:R-:W-:Y:S01]  /*fd280*/  IMAD.MOV.U32 R3, RZ, RZ, R243 ;  /* 0x000000ffff037224 */ /* 0x000fe200078e00f3 */
[----:B------:R-:W-:Y:S01]  /*fd290*/  USEL UR14, UR14, URZ, !UP0 ;  /* 0x0000003f0e0e7287 */ /* 0x000fe2000c000000 */
[----:B------:R-:W4:Y:S04]  /*fd2a0*/  LDL R243, [R1+0x4bf8] ;  /* 0x004bf80001f37983 */ /* 0x000f280000100800 */
[----:B------:R1:W-:Y:S04]  /*fd2b0*/  LDGSTS.E [R0+0x13400], desc[UR8][R2.64], P0 ;  /* 0x1340000002007fae */ /* 0x0003e80008121848 */
[----:B------:R-:W4:Y:S01]  /*fd2c0*/  LDL R244, [R1+0x4bfc] ;  /* 0x004bfc0001f47983 */ /* 0x000f220000100800 */
[----:B-1----:R-:W-:Y:S01]  /*fd2d0*/  IMAD.MOV.U32 R2, RZ, RZ, R246 ;  /* 0x000000ffff027224 */ /* 0x002fe200078e00f6 */
[----:B------:R-:W-:-:S02]  /*fd2e0*/  MOV R3, R245 ;  /* 0x000000f500037202 */ /* 0x000fc40000000f00 */
[----:B------:R-:W4:Y:S04]  /*fd2f0*/  LDL R246, [R1+0x4c04] ;  /* 0x004c040001f67983 */ /* 0x000f280000100800 */
[----:B------:R1:W-:Y:S01]  /*fd300*/  LDGSTS.E [R0+0x13480], desc[UR8][R2.64], P0 ;  /* 0x1348000002007fae */ /* 0x0003e20008121848 */
[----:B------:R-:W-:-:S03]  /*fd310*/  ISETP.NE.U32.AND P1, PT, RZ, UR14, PT ;  /* 0x0000000eff007c0c */ /* 0x000fc6000bf25070 */
[----:B------:R-:W4:Y:S01]  /*fd320*/  LDL R245, [R1+0x4c00] ;  /* 0x004c000001f57983 */ /* 0x000f220000100800 */
[----:B-1----:R-:W-:Y:S02]  /*fd330*/  IMAD.MOV.U32 R2, RZ, RZ, R250 ;  /* 0x000000ffff027224 */ /* 0x002fe400078e00fa */
[----:B------:R-:W-:Y:S01]  /*fd340*/  IMAD.MOV.U32 R3, RZ, RZ, R247 ;  /* 0x000000ffff037224 */ /* 0x000fe200078e00f7 */
[----:B------:R-:W4:Y:S04]  /*fd350*/  LDL R250, [R1+0x4bc4] ;  /* 0x004bc40001fa7983 */ /* 0x000f280000100800 */
[----:B------:R-:W4:Y:S04]  /*fd360*/  LDL R247, [R1+0x4bc0] ;  /* 0x004bc00001f77983 */ /* 0x000f280000100800 */
[----:B------:R2:W-:Y:S02]  /*fd370*/  LDGSTS.E [R0+0x13500], desc[UR8][R2.64], P0 ;  /* 0x1350000002007fae */ /* 0x0005e40008121848 */
[----:B--2---:R-:W-:-:S02]  /*fd380*/  IMAD.MOV.U32 R3, RZ, RZ, R251 ;  /* 0x000000ffff037224 */ /* 0x004fc400078e00fb */
[----:B------:R-:W2:Y:S01]  /*fd390*/  LDL R251, [R1+0x4bd0] ;  /* 0x004bd00001fb7983 */ /* 0x000ea20000100800 */
[----:B---3--:R-:W-:-:S03]  /*fd3a0*/  MOV R2, R249 ;  /* 0x000000f900027202 */ /* 0x008fc60000000f00 */
[----:B------:R-:W3:Y:S04]  /*fd3b0*/  LDL R249, [R1+0x4bd4] ;  /* 0x004bd40001f97983 */ /* 0x000ee80000100800 */
[----:B------:R1:W-:Y:S02]  /*fd3c0*/  LDGSTS.E [R0+0x13580], desc[UR8][R2.64], P0 ;  /* 0x1358000002007fae */ /* 0x0003e40008121848 */
[----:B-1----:R-:W-:Y:S01]  /*fd3d0*/  IMAD.MOV.U32 R2, RZ, RZ, R206 ;  /* 0x000000ffff027224 */ /* 0x002fe200078e00ce */
[----:B------:R-:W-:Y:S01]  /*fd3e0*/  MOV R3, R205 ;  /* 0x000000cd00037202 */ /* 0x000fe20000000f00 */
[----:B------:R-:W-:Y:S01]  /*fd3f0*/  UISETP.GT.AND UP1, UPT, UR17, 0x2e, UPT ;  /* 0x0000002e1100788c */ /* 0x000fe2000bf24270 */
[----:B------:R-:W3:Y:S04]  /*fd400*/  LDL R205, [R1+0x51dc] ;  /* 0x0051dc0001cd7983 */ /* 0x000ee80000100800 */
[----:B------:R1:W-:Y:S04]  /*fd410*/  LDGSTS.E [R0+0x13600], desc[UR8][R2.64], P0 ;  /* 0x1360000002007fae */ /* 0x0003e80008121848 */
[----:B------:R-:W3:Y:S01]  /*fd420*/  LDL R206, [R1+0x51e0] ;  /* 0x0051e00001ce7983 */ /* 0x000ee20000100800 */
[----:B-1----:R-:W-:-:S02]  /*fd430*/  IMAD.MOV.U32 R2, RZ, RZ, R208 ;  /* 0x000000ffff027224 */ /* 0x002fc400078e00d0 */
[----:B------:R-:W-:Y:S01]  /*fd440*/  IMAD.MOV.U32 R3, RZ, RZ, R207 ;  /* 0x000000ffff037224 */ /* 0x000fe200078e00cf */
[----:B------:R-:W-:Y:S01]  /*fd450*/  USEL UR14, URZ, 0x4, !UP1 ;  /* 0x000000043f0e7887 */ /* 0x000fe2000c800000 */
        /* <DEDUP_REMOVED lines=14> */
[----:B------:R-:W4:Y:S01]  /*fd540*/  LDL R250, [R1+0x4c14] ;  /* 0x004c140001fa7983 */ /* 0x000f220000100800 */
[----:B------:R-:W-:-:S03]  /*fd550*/  IMAD.MOV.U32 R3, RZ, RZ, R247 ;  /* 0x000000ffff037224 */ /* 0x000fc600078e00f7 */
[----:B------:R-:W4:Y:S04]  /*fd560*/  LDL R247, [R1+0x4c10] ;  /* 0x004c100001f77983 */ /* 0x000f280000100800 */
[----:B------:R1:W-:Y:S02]  /*fd570*/  LDGSTS.E [R0+0x15000], desc[UR8][R2.64], P1 ;  /* 0x1500000002007fae */ /* 0x0003e40008921848 */
[----:B-1----:R-:W-:Y:S01]  /*fd580*/  MOV R2, R232 ;  /* 0x000000e800027202 */ /* 0x002fe20000000f00 */
[----:B------:R-:W-:Y:S01]  /*fd590*/  IMAD.MOV.U32 R3, RZ, RZ, R211 ;  /* 0x000000ffff037224 */ /* 0x000fe200078e00d3 */
        /* <DEDUP_REMOVED lines=43> */
[----:B-1----:R-:W-:-:S03]  /*fd850*/  MOV R2, R250 ;  /* 0x000000fa00027202 */ /* 0x002fc60000000f00 */
[----:B------:R-:W4:Y:S01]  /*fd860*/  LDL R250, [R1+0x4df4] ;  /* 0x004df40001fa7983 */ /* 0x000f220000100800 */
[----:B------:R-:W-:-:S03]  /*fd870*/  IMAD.MOV.U32 R3, RZ, RZ, R247 ;  /* 0x000000ffff037224 */ /* 0x000fc600078e00f7 */
[----:B------:R-:W4:Y:S04]  /*fd880*/  LDL R247, [R1+0x4df0] ;  /* 0x004df00001f77983 */ /* 0x000f280000100800 */
[----:B------:R2:W-:Y:S02]  /*fd890*/  LDGSTS.E [R0+0x15500], desc[UR8][R2.64], P1 ;  /* 0x1550000002007fae */ /* 0x0005e40008921848 */
[----:B--2---:R-:W-:Y:S02]  /*fd8a0*/  MOV R3, R251 ;  /* 0x000000fb00037202 */ /* 0x004fe40000000f00 */
[----:B------:R-:W2:Y:S01]  /*fd8b0*/  LDL R251, [R1+0x4dd0] ;  /* 0x004dd00001fb7983 */ /* 0x000ea20000100800 */
[----:B---3--:R-:W-:-:S03]  /*fd8c0*/  IMAD.MOV.U32 R2, RZ, RZ, R249 ;  /* 0x000000ffff027224 */ /* 0x008fc600078e00f9 */
[----:B------:R-:W3:Y:S04]  /*fd8d0*/  LDL R249, [R1+0x4dd4] ;  /* 0x004dd40001f97983 */ /* 0x000ee80000100800 */
[----:B------:R1:W-:Y:S01]  /*fd8e0*/  LDGSTS.E [R0+0x15580], desc[UR8][R2.64], P1 ;  /* 0x1558000002007fae */ /* 0x0003e20008921848 */
[----:B------:R-:W-:Y:S01]  /*fd8f0*/  USEL UR14, UR14, URZ, !UP0 ;  /* 0x0000003f0e0e7287 */ /* 0x000fe2000c000000 */
[----:B-1----:R-:W-:Y:S02]  /*fd900*/  IMAD.MOV.U32 R2, RZ, RZ, R210 ;  /* 0x000000ffff027224 */ /* 0x002fe400078e00d2 */
[----:B------:R-:W-:-:S03]  /*fd910*/  IMAD.MOV.U32 R3, RZ, RZ, R209 ;  /* 0x000000ffff037224 */ /* 0x000fc600078e00d1 */
[----:B------:R-:W-:Y:S01]  /*fd920*/  ISETP.NE.U32.AND P0, PT, RZ, UR14, PT ;  /* 0x0000000eff007c0c */ /* 0x000fe2000bf05070 */
[----:B------:R-:W-:Y:S01]  /*fd930*/  UISETP.GT.AND UP1, UPT, UR17, 0x32, UPT ;  /* 0x000000321100788c */ /* 0x000fe2000bf24270 */
        /* <DEDUP_REMOVED lines=8> */
[----:B-1----:R-:W-:-:S03]  /*fd9c0*/  IMAD.MOV.U32 R2, RZ, RZ, R242 ;  /* 0x000000ffff027224 */ /* 0x002fc600078e00f2 */
        /* <DEDUP_REMOVED lines=69> */
[----:B------:R1:W-:Y:S01]  /*fde20*/  LDGSTS.E [R0+0x17580], desc[UR8][R2.64], P0 ;  /* 0x1758000002007fae */ /* 0x0003e20008121848 */
[----:B------:R-:W-:Y:S01]  /*fde30*/  USEL UR14, UR14, URZ, !UP0 ;  /* 0x0000003f0e0e7287 */ /* 0x000fe2000c000000 */
[----:B-1----:R-:W-:Y:S01]  /*fde40*/  MOV R2, R234 ;  /* 0x000000ea00027202 */ /* 0x002fe20000000f00 */
[----:B------:R-:W-:-:S04]  /*fde50*/  IMAD.MOV.U32 R3, RZ, RZ, R233 ;  /* 0x000000ffff037224 */ /* 0x000fc800078e00e9 */
[----:B------:R-:W-:Y:S01]  /*fde60*/  ISETP.NE.U32.AND P1, PT, RZ, UR14, PT ;  /* 0x0000000eff007c0c */ /* 0x000fe2000bf25070 */
        /* <DEDUP_REMOVED lines=24> */
[----:B------:R-:W4:Y:S01]  /*fdff0*/  LDL R242, [R1+0x5034] ;  /* 0x0050340001f27983 */ /* 0x000f220000100800 */
[----:B------:R-:W-:-:S03]  /*fe000*/  IMAD.MOV.U32 R3, RZ, RZ, R241 ;  /* 0x000000ffff037224 */ /* 0x000fc600078e00f1 */
[----:B------:R-:W4:Y:S04]  /*fe010*/  LDL R241, [R1+0x5030] ;  /* 0x0050300001f17983 */ /* 0x000f280000100800 */
[----:B------:R2:W-:Y:S02]  /*fe020*/  LDGSTS.E [R0+0x19080], desc[UR8][R2.64], P1 ;  /* 0x1908000002007fae */ /* 0x0005e40008921848 */
        /* <DEDUP_REMOVED lines=43> */
[----:B------:R-:W4:Y:S04]  /*fe2e0*/  LDL R247, [R1+0x51c8] ;  /* 0x0051c80001f77983 */ /* 0x000f280000100800 */
[----:B------:R2:W-:Y:S02]  /*fe2f0*/  LDGSTS.E [R0+0x19500], desc[UR8][R2.64], P1 ;  /* 0x1950000002007fae */ /* 0x0005e40008921848 */
[----:B--2---:R-:W-:-:S02]  /*fe300*/  IMAD.MOV.U32 R3, RZ, RZ, R251 ;  /* 0x000000ffff037224 */ /* 0x004fc400078e00fb */
[----:B------:R-:W2:Y:S01]  /*fe310*/  LDL R251, [R1+0x51d0] ;  /* 0x0051d00001fb7983 */ /* 0x000ea20000100800 */
[----:B---3--:R-:W-:-:S03]  /*fe320*/  MOV R2, R249 ;  /* 0x000000f900027202 */ /* 0x008fc60000000f00 */
[----:B------:R-:W3:Y:S01]  /*fe330*/  LDL R249, [R1+0x51d4] ;  /* 0x0051d40001f97983 */ /* 0x000ee20000100800 */
[----:B------:R-:W-:-:S03]  /*fe340*/  UISETP.GT.AND UP1, UPT, UR17, 0x36, UPT ;  /* 0x000000361100788c */ /* 0x000fc6000bf24270 */
[----:B------:R1:W-:Y:S01]  /*fe350*/  LDGSTS.E [R0+0x19580], desc[UR8][R2.64], P1 ;  /* 0x1958000002007fae */ /* 0x0003e20008921848 */
[----:B------:R-:W-:Y:S01]  /*fe360*/  USEL UR14, URZ, 0x4, !UP1 ;  /* 0x000000043f0e7887 */ /* 0x000fe2000c800000 */
[----:B-1----:R-:W-:Y:S01]  /*fe370*/  IMAD.MOV.U32 R2, RZ, RZ, R238 ;  /* 0x000000ffff027224 */ /* 0x002fe200078e00ee */
[----:B------:R-:W-:Y:S01]  /*fe380*/  MOV R3, R237 ;  /* 0x000000ed00037202 */ /* 0x000fe20000000f00 */
[----:B------:R-:W3:Y:S04]  /*fe390*/  LDL R238, [R1+0x5210] ;  /* 0x0052100001ee7983 */ /* 0x000ee80000100800 */
[----:B------:R-:W3:Y:S04]  /*fe3a0*/  LDL R237, [R1+0x520c] ;  /* 0x00520c0001ed7983 */ /* 0x000ee80000100800 */
[----:B------:R1:W-:Y:S01]  /*fe3b0*/  LDGSTS.E [R0+0x19600], desc[UR8][R2.64], P1 ;  /* 0x1960000002007fae */ /* 0x0003e20008921848 */
[----:B------:R-:W-:Y:S01]  /*fe3c0*/  USEL UR14, UR14, URZ, !UP0 ;  /* 0x0000003f0e0e7287 */ /* 0x000fe2000c000000 */
[----:B-1----:R-:W-:-:S02]  /*fe3d0*/  IMAD.MOV.U32 R2, RZ, RZ, R240 ;  /* 0x000000ffff027224 */ /* 0x002fc400078e00f0 */
[----:B------:R-:W-:Y:S01]  /*fe3e0*/  IMAD.MOV.U32 R3, RZ, RZ, R239 ;  /* 0x000000ffff037224 */ /* 0x000fe200078e00ef */
[----:B------:R-:W3:Y:S04]  /*fe3f0*/  LDL R240, [R1+0x5218] ;  /* 0x0052180001f07983 */ /* 0x000ee80000100800 */
[----:B------:R-:W3:Y:S04]  /*fe400*/  LDL R239, [R1+0x5214] ;  /* 0x0052140001ef7983 */ /* 0x000ee80000100800 */
[----:B------:R1:W-:Y:S01]  /*fe410*/  LDGSTS.E [R0+0x19680], desc[UR8][R2.64], P1 ;  /* 0x1968000002007fae */ /* 0x0003e20008921848 */
[----:B------:R-:W-:-:S02]  /*fe420*/  ISETP.NE.U32.AND P0, PT, RZ, UR14, PT ;  /* 0x0000000eff007c0c */ /* 0x000fc4000bf05070 */
[----:B-1----:R-:W-:Y:S01]  /*fe430*/  MOV R2, R242 ;  /* 0x000000f200027202 */ /* 0x002fe20000000f00 */
[----:B------:R-:W-:Y:S01]  /*fe440*/  IMAD.MOV.U32 R3, RZ, RZ, R241 ;  /* 0x000000ffff037224 */ /* 0x000fe200078e00f1 */
[----:B------:R-:W3:Y:S04]  /*fe450*/  LDL R242, [R1+0x5220] ;  /* 0x0052200001f27983 */ /* 0x000ee80000100800 */
[----:B------:R-:W3:Y:S04]  /*fe460*/  LDL R241, [R1+0x521c] ;  /* 0x00521c0001f17983 */ /* 0x000ee80000100800 */
[----:B------:R1:W-:Y:S02]  /*fe470*/  LDGSTS.E [R0+0x19700], desc[UR8][R2.64], P1 ;  /* 0x1970000002007fae */ /* 0x0003e40008921848 */
[----:B-1----:R-:W-:Y:S01]  /*fe480*/  IMAD.MOV.U32 R2, RZ, RZ, R244 ;  /* 0x000000ffff027224 */ /* 0x002fe200078e00f4 */
[----:B------:R-:W-:Y:S01]  /*fe490*/  MOV R3, R243 ;  /* 0x000000f300037202 */ /* 0x000fe20000000f00 */
[----:B------:R-:W3:Y:S04]  /*fe4a0*/  LDL R244, [R1+0x5228] ;  /* 0x0052280001f47983 */ /* 0x000ee80000100800 */
[----:B------:R-:W3:Y:S04]  /*fe4b0*/  LDL R243, [R1+0x5224] ;  /* 0x0052240001f37983 */ /* 0x000ee80000100800 */
[----:B------:R1:W-:Y:S02]  /*fe4c0*/  LDGSTS.E [R0+0x19780], desc[UR8][R2.64], P1 ;  /* 0x1978000002007fae */ /* 0x0003e40008921848 */
[----:B-1----:R-:W-:-:S02]  /*fe4d0*/  IMAD.MOV.U32 R2, RZ, RZ, R246 ;  /* 0x000000ffff027224 */ /* 0x002fc400078e00f6 */
[----:B------:R-:W-:Y:S01]  /*fe4e0*/  IMAD.MOV.U32 R3, RZ, RZ, R245 ;  /* 0x000000ffff037224 */ /* 0x000fe200078e00f5 */
[----:B------:R-:W3:Y:S04]  /*fe4f0*/  LDL R246, [R1+0x5230] ;  /* 0x0052300001f67983 */ /* 0x000ee80000100800 */
[----:B------:R-:W3:Y:S04]  /*fe500*/  LDL R245, [R1+0x522c] ;  /* 0x00522c0001f57983 */ /* 0x000ee80000100800 */
[----:B------:R4:W-:Y:S02]  /*fe510*/  LDGSTS.E [R0+0x1b000], desc[UR8][R2.64], P0 ;  /* 0x1b00000002007fae */ /* 0x0009e40008121848 */
[----:B----4-:R-:W-:-:S02]  /*fe520*/  MOV R2, R250 ;  /* 0x000000fa00027202 */ /* 0x010fc40000000f00 */
        /* <DEDUP_REMOVED lines=8> */
[----:B------:R1:W-:Y:S02]  /*fe5b0*/  LDGSTS.E [R0+0x1b100], desc[UR8][R2.64], P0 ;  /* 0x1b10000002007fae */ /* 0x0003e40008121848 */
[----:B-1----:R-:W-:Y:S02]  /*fe5c0*/  IMAD.MOV.U32 R2, RZ, RZ, R205 ;  /* 0x000000ffff027224 */ /* 0x002fe400078e00cd */
[----:B------:R-:W-:-:S05]  /*fe5d0*/  IMAD.MOV.U32 R3, RZ, RZ, R204 ;  /* 0x000000ffff037224 */ /* 0x000fca00078e00cc */
[----:B------:R1:W-:Y:S02]  /*fe5e0*/  LDGSTS.E [R0+0x1b180], desc[UR8][R2.64], P0 ;  /* 0x1b18000002007fae */ /* 0x0003e40008121848 */
[----:B-1----:R-:W-:Y:S01]  /*fe5f0*/  MOV R2, R207 ;  /* 0x000000cf00027202 */ /* 0x002fe20000000f00 */
[----:B------:R-:W-:-:S05]  /*fe600*/  IMAD.MOV.U32 R3, RZ, RZ, R206 ;  /* 0x000000ffff037224 */ /* 0x000fca00078e00ce */
[----:B------:R1:W-:Y:S02]  /*fe610*/  LDGSTS.E [R0+0x1b200], desc[UR8][R2.64], P0 ;  /* 0x1b20000002007fae */ /* 0x0003e40008121848 */
        /* <DEDUP_REMOVED lines=18> */
[----:B------:R-:W-:Y:S01]  /*fe740*/  UISETP.GT.AND UP1, UPT, UR17, 0x3a, UPT ;  /* 0x0000003a1100788c */ /* 0x000fe2000bf24270 */
[----:B-1----:R-:W-:Y:S01]  /*fe750*/  IMAD.MOV.U32 R2, RZ, RZ, R241 ;  /* 0x000000ffff027224 */ /* 0x002fe200078e00f1 */
[----:B------:R-:W-:-:S05]  /*fe760*/  MOV R3, R240 ;  /* 0x000000f000037202 */ /* 0x000fca0000000f00 */
[----:B------:R1:W-:Y:S01]  /*fe770*/  LDGSTS.E [R0+0x1b580], desc[UR8][R2.64], P0 ;  /* 0x1b58000002007fae */ /* 0x0003e20008121848 */
[----:B------:R-:W-:Y:S01]  /*fe780*/  USEL UR14, URZ, 0x4, !UP1 ;  /* 0x000000043f0e7887 */ /* 0x000fe2000c800000 */
[----:B-1----:R-:W-:Y:S02]  /*fe790*/  IMAD.MOV.U32 R2, RZ, RZ, R243 ;  /* 0x000000ffff027224 */ /* 0x002fe400078e00f3 */
[----:B------:R-:W-:-:S05]  /*fe7a0*/  IMAD.MOV.U32 R3, RZ, RZ, R242 ;  /* 0x000000ffff037224 */ /* 0x000fca00078e00f2 */
[----:B------:R1:W-:Y:S01]  /*fe7b0*/  LDGSTS.E [R0+0x1b600], desc[UR8][R2.64], P0 ;  /* 0x1b60000002007fae */ /* 0x0003e20008121848 */
[----:B------:R-:W-:Y:S01]  /*fe7c0*/  USEL UR14, UR14, URZ, !UP0 ;  /* 0x0000003f0e0e7287 */ /* 0x000fe2000c000000 */
[----:B-1----:R-:W-:Y:S01]  /*fe7d0*/  MOV R2, R245 ;  /* 0x000000f500027202 */ /* 0x002fe20000000f00 */
[----:B------:R-:W-:-:S05]  /*fe7e0*/  IMAD.MOV.U32 R3, RZ, RZ, R244 ;  /* 0x000000ffff037224 */ /* 0x000fca00078e00f4 */
[----:B------:R4:W-:Y:S01]  /*fe7f0*/  LDGSTS.E [R0+0x1b680], desc[UR8][R2.64], P0 ;  /* 0x1b68000002007fae */ /* 0x0009e20008121848 */
[----:B------:R-:W-:Y:S01]  /*fe800*/  ISETP.NE.U32.AND P1, PT, RZ, UR14, PT ;  /* 0x0000000eff007c0c */ /* 0x000fe2000bf25070 */
[----:B----4-:R-:W-:Y:S01]  /*fe810*/  IMAD.MOV.U32 R2, RZ, RZ, R247 ;  /* 0x000000ffff027224 */ /* 0x010fe200078e00f7 */
[----:B------:R-:W-:-:S05]  /*fe820*/  MOV R3, R246 ;  /* 0x000000f600037202 */ /* 0x000fca0000000f00 */
[----:B------:R1:W-:Y:S02]  /*fe830*/  LDGSTS.E [R0+0x1b700], desc[UR8][R2.64], P0 ;  /* 0x1b70000002007fae */ /* 0x0003e40008121848 */
[----:B-1----:R-:W-:Y:S02]  /*fe840*/  IMAD.MOV.U32 R3, RZ, RZ, R250 ;  /* 0x000000ffff037224 */ /* 0x002fe400078e00fa */
[----:B--2---:R-:W-:-:S05]  /*fe850*/  IMAD.MOV.U32 R2, RZ, RZ, R251 ;  /* 0x000000ffff027224 */ /* 0x004fca00078e00fb */
[----:B------:R1:W-:Y:S02]  /*fe860*/  LDGSTS.E [R0+0x1b780], desc[UR8][R2.64], P0 ;  /* 0x1b78000002007fae */ /* 0x0003e40008121848 */
[----:B-1----:R-:W-:Y:S01]  /*fe870*/  MOV R2, R248 ;  /* 0x000000f800027202 */ /* 0x002fe20000000f00 */
[----:B---3--:R-:W-:-:S05]  /*fe880*/  IMAD.MOV.U32 R3, RZ, RZ, R249 ;  /* 0x000000ffff037224 */ /* 0x008fca00078e00f9 */
        /* <DEDUP_REMOVED lines=30> */
[----:B------:R1:W-:Y:S01]  /*fea70*/  LDGSTS.E [R0+0x1d500], desc[UR8][R2.64], P1 ;  /* 0x1d50000002007fae */ /* 0x0003e20008921848 */
[----:B------:R-:W-:Y:S01]  /*fea80*/  UISETP.GT.AND UP1, UPT, UR17, 0x3e, UPT ;  /* 0x0000003e1100788c */ /* 0x000fe2000bf24270 */
[----:B-1----:R-:W-:Y:S02]  /*fea90*/  IMAD.MOV.U32 R2, RZ, RZ, R196 ;  /* 0x000000ffff027224 */ /* 0x002fe400078e00c4 */
[----:B------:R-:W-:-:S05]  /*feaa0*/  IMAD.MOV.U32 R3, RZ, RZ, R197 ;  /* 0x000000ffff037224 */ /* 0x000fca00078e00c5 */
[----:B------:R1:W-:Y:S01]  /*feab0*/  LDGSTS.E [R0+0x1d580], desc[UR8][R2.64], P1 ;  /* 0x1d58000002007fae */ /* 0x0003e20008921848 */
[----:B------:R-:W-:Y:S01]  /*feac0*/  USEL UR14, URZ, 0x4, !UP1 ;  /* 0x000000043f0e7887 */ /* 0x000fe2000c800000 */
[----:B-1----:R-:W-:Y:S01]  /*fead0*/  MOV R2, R194 ;  /* 0x000000c200027202 */ /* 0x002fe20000000f00 */
[----:B------:R-:W-:-:S05]  /*feae0*/  IMAD.MOV.U32 R3, RZ, RZ, R195 ;  /* 0x000000ffff037224 */ /* 0x000fca00078e00c3 */
[----:B------:R1:W-:Y:S01]  /*feaf0*/  LDGSTS.E [R0+0x1d600], desc[UR8][R2.64], P1 ;  /* 0x1d60000002007fae */ /* 0x0003e20008921848 */
[----:B------:R-:W-:Y:S01]  /*feb00*/  USEL UR14, UR14, URZ, !UP0 ;  /* 0x0000003f0e0e7287 */ /* 0x000fe2000c000000 */
[----:B-1----:R-:W-:Y:S01]  /*feb10*/  IMAD.MOV.U32 R2, RZ, RZ, R192 ;  /* 0x000000ffff027224 */ /* 0x002fe200078e00c0 */
[----:B------:R-:W-:-:S05]  /*feb20*/  MOV R3, R193 ;  /* 0x000000c100037202 */ /* 0x000fca0000000f00 */
[----:B------:R1:W-:Y:S01]  /*feb30*/  LDGSTS.E [R0+0x1d680], desc[UR8][R2.64], P1 ;  /* 0x1d68000002007fae */ /* 0x0003e20008921848 */
[----:B------:R-:W-:Y:S01]  /*feb40*/  ISETP.NE.U32.AND P0, PT, RZ, UR14, PT ;  /* 0x0000000eff007c0c */ /* 0x000fe2000bf05070 */
        /* <DEDUP_REMOVED lines=38> */
[----:B------:R1:W-:Y:S01]  /*fedb0*/  LDGSTS.E [R0+0x1f500], desc[UR8][R2.64], P0 ;  /* 0x1f50000002007fae */ /* 0x0003e20008121848 */
[----:B------:R-:W-:Y:S01]  /*fedc0*/  UISETP.GT.AND UP1, UPT, UR17, 0x42, UPT ;  /* 0x000000421100788c */ /* 0x000fe2000bf24270 */
[----:B-1----:R-:W-:Y:S01]  /*fedd0*/  MOV R2, R164 ;  /* 0x000000a400027202 */ /* 0x002fe20000000f00 */
[----:B------:R-:W-:-:S05]  /*fede0*/  IMAD.MOV.U32 R3, RZ, RZ, R165 ;  /* 0x000000ffff037224 */ /* 0x000fca00078e00a5 */
[----:B------:R1:W-:Y:S01]  /*fedf0*/  LDGSTS.E [R0+0x1f580], desc[UR8][R2.64], P0 ;  /* 0x1f58000002007fae */ /* 0x0003e20008121848 */
[----:B------:R-:W-:Y:S01]  /*fee00*/  USEL UR14, URZ, 0x4, !UP1 ;  /* 0x000000043f0e7887 */ /* 0x000fe2000c800000 */
[----:B-1----:R-:W-:Y:S01]  /*fee10*/  IMAD.MOV.U32 R2, RZ, RZ, R162 ;  /* 0x000000ffff027224 */ /* 0x002fe200078e00a2 */
[----:B------:R-:W-:-:S05]  /*fee20*/  MOV R3, R163 ;  /* 0x000000a300037202 */ /* 0x000fca0000000f00 */
[----:B------:R1:W-:Y:S01]  /*fee30*/  LDGSTS.E [R0+0x1f600], desc[UR8][R2.64], P0 ;  /* 0x1f60000002007fae */ /* 0x0003e20008121848 */
[----:B------:R-:W-:Y:S01]  /*fee40*/  USEL UR14, UR14, URZ, !UP0 ;  /* 0x0000003f0e0e7287 */ /* 0x000fe2000c000000 */
[----:B-1----:R-:W-:Y:S02]  /*fee50*/  IMAD.MOV.U32 R2, RZ, RZ, R160 ;  /* 0x000000ffff027224 */ /* 0x002fe400078e00a0 */
[----:B------:R-:W-:-:S05]  /*fee60*/  IMAD.MOV.U32 R3, RZ, RZ, R161 ;  /* 0x000000ffff037224 */ /* 0x000fca00078e00a1 */
[----:B------:R1:W-:Y:S01]  /*fee70*/  LDGSTS.E [R0+0x1f680], desc[UR8][R2.64], P0 ;  /* 0x1f68000002007fae */ /* 0x0003e20008121848 */
[----:B------:R-:W-:Y:S02]  /*fee80*/  ISETP.NE.U32.AND P1, PT, RZ, UR14, PT ;  /* 0x0000000eff007c0c */ /* 0x000fe4000bf25070 */
        /* <DEDUP_REMOVED lines=181> */
[----:B------:R-:W-:Y:S02]  /*ff9e0*/  IMAD.MOV.U32 R3, RZ, RZ, R5 ;  /* 0x000000ffff037224 */ /* 0x000fe400078e0005 */
[----:B------:R-:W2:Y:S04]  /*ff9f0*/  LDL.LU.64 R4, [R1+0x3a70] ;  /* 0x003a700001047983 */ /* 0x000ea80000300a00 */
[----:B------:R1:W-:Y:S02]  /*ffa00*/  LDGSTS.E [R0+0x27300], desc[UR8][R2.64], P0 ;  /* 0x2730000002007fae */ /* 0x0003e40008121848 */
[----:B-1----:R-:W-:Y:S01]  /*ffa10*/  MOV R2, R6 ;  /* 0x0000000600027202 */ /* 0x002fe20000000f00 */
[----:B------:R-:W-:-:S02]  /*ffa20*/  IMAD.MOV.U32 R3, RZ, RZ, R7 ;  /* 0x000000ffff037224 */ /* 0x000fc400078e0007 */
[----:B------:R-:W3:Y:S04]  /*ffa30*/  LDL.LU.64 R6, [R1+0x3a68] ;  /* 0x003a680001067983 */ /* 0x000ee80000300a00 */
[----:B------:R1:W-:Y:S02]  /*ffa40*/  LDGSTS.E [R0+0x27380], desc[UR8][R2.64], P0 ;  /* 0x2738000002007fae */ /* 0x0003e40008121848 */
[----:B-1----:R-:W-:Y:S01]  /*ffa50*/  IMAD.MOV.U32 R2, RZ, RZ, R8 ;  /* 0x000000ffff027224 */ /* 0x002fe200078e0008 */
[----:B------:R-:W-:Y:S02]  /*ffa60*/  MOV R3, R9 ;  /* 0x0000000900037202 */ /* 0x000fe40000000f00 */
[----:B------:R-:W4:Y:S04]  /*ffa70*/  LDL.LU.64 R8, [R1+0x3a60] ;  /* 0x003a600001087983 */ /* 0x000f280000300a00 */
[----:B------:R1:W-:Y:S02]  /*ffa80*/  LDGSTS.E [R0+0x27400], desc[UR8][R2.64], P0 ;  /* 0x2740000002007fae */ /* 0x0003e40008121848 */
[----:B-1----:R-:W-:-:S02]  /*ffa90*/  IMAD.MOV.U32 R2, RZ, RZ, R10 ;  /* 0x000000ffff027224 */ /* 0x002fc400078e000a */
[----:B------:R-:W-:Y:S02]  /*ffaa0*/  IMAD.MOV.U32 R3, RZ, RZ, R11 ;  /* 0x000000ffff037224 */ /* 0x000fe400078e000b */
[----:B------:R-:W4:Y:S04]  /*ffab0*/  LDL.LU.64 R10, [R1+0x3a58] ;  /* 0x003a5800010a7983 */ /* 0x000f280000300a00 */
[----:B------:R1:W-:Y:S02]  /*ffac0*/  LDGSTS.E [R0+0x27480], desc[UR8][R2.64], P0 ;  /* 0x2748000002007fae */ /* 0x0003e40008121848 */
[----:B-1----:R-:W-:Y:S01]  /*ffad0*/  MOV R2, R12 ;  /* 0x0000000c00027202 */ /* 0x002fe20000000f00 */
[----:B------:R-:W-:Y:S02]  /*ffae0*/  IMAD.MOV.U32 R3, RZ, RZ, R13 ;  /* 0x000000ffff037224 */ /* 0x000fe400078e000d */
[----:B------:R-:W4:Y:S04]  /*ffaf0*/  LDL.LU.64 R12, [R1+0x3a50] ;  /* 0x003a5000010c7983 */ /* 0x000f280000300a00 */
[----:B------:R1:W-:Y:S02]  /*ffb00*/  LDGSTS.E [R0+0x27500], desc[UR8][R2.64], P0 ;  /* 0x2750000002007fae */ /* 0x0003e40008121848 */
[----:B-1----:R-:W-:Y:S01]  /*ffb10*/  IMAD.MOV.U32 R2, RZ, RZ, R14 ;  /* 0x000000ffff027224 */ /* 0x002fe200078e000e */
[----:B------:R-:W-:-:S02]  /*ffb20*/  MOV R3, R15 ;  /* 0x0000000f00037202 */ /* 0x000fc40000000f00 */
[----:B------:R-:W4:Y:S04]  /*ffb30*/  LDL.LU.64 R14, [R1+0x3a48] ;  /* 0x003a4800010e7983 */ /* 0x000f280000300a00 */
[----:B------:R1:W-:Y:S02]  /*ffb40*/  LDGSTS.E [R0+0x27580], desc[UR8][R2.64], P0 ;  /* 0x2758000002007fae */ /* 0x0003e40008121848 */
[----:B-1----:R-:W-:Y:S02]  /*ffb50*/  IMAD.MOV.U32 R2, RZ, RZ, R16 ;  /* 0x000000ffff027224 */ /* 0x002fe400078e0010 */
[----:B------:R-:W-:Y:S02]  /*ffb60*/  IMAD.MOV.U32 R3, RZ, RZ, R17 ;  /* 0x000000ffff037224 */ /* 0x000fe400078e0011 */
[----:B------:R-:W4:Y:S04]  /*ffb70*/  LDL.LU.64 R16, [R1+0x3a40] ;  /* 0x003a400001107983 */ /* 0x000f280000300a00 */
[----:B------:R1:W-:Y:S02]  /*ffb80*/  LDGSTS.E [R0+0x27600], desc[UR8][R2.64], P0 ;  /* 0x2760000002007fae */ /* 0x0003e40008121848 */
[----:B-1----:R-:W-:Y:S01]  /*ffb90*/  MOV R2, R18 ;  /* 0x0000001200027202 */ /* 0x002fe20000000f00 */
[----:B------:R-:W-:-:S02]  /*ffba0*/  IMAD.MOV.U32 R3, RZ, RZ, R19 ;  /* 0x000000ffff037224 */ /* 0x000fc400078e0013 */
[----:B------:R-:W4:Y:S04]  /*ffbb0*/  LDL.LU.64 R18, [R1+0x3a38] ;  /* 0x003a380001127983 */ /* 0x000f280000300a00 */
        /* <DEDUP_REMOVED lines=22> */
[----:B------:R2:W-:Y:S04]  /*ffd20*/  LDGSTS.E [R0+0x27780], desc[UR8][R2.64], P0 ;  /* 0x2778000002007fae */ /* 0x0005e80008121848 */
[----:B------:R-:W4:Y:S04]  /*ffd30*/  LDL.LU.64 R52, [R1+0x39b0] ;  /* 0x0039b00001347983 */ /* 0x000f280000300a00 */
[----:B------:R-:W4:Y:S04]  /*ffd40*/  LDL.LU.64 R50, [R1+0x39a8] ;  /* 0x0039a80001327983 */ /* 0x000f280000300a00 */
[----:B------:R-:W4:Y:S01]  /*ffd50*/  LDL.LU.64 R48, [R1+0x39a0] ;  /* 0x0039a00001307983 */ /* 0x000f220000300a00 */
[----:B--2---:R-:W-:-:S04]  /*ffd60*/  IADD3 R2, P0, R4, UR15, RZ ;  /* 0x0000000f04027c10 */ /* 0x004fc8000ff1e0ff */
[----:B------:R-:W-:Y:S02]  /*ffd70*/  IADD3.X R3, R5, UR7, RZ, P0, !PT ;  /* 0x0000000705037c10 */ /* 0x000fe400087fe4ff */
[----:B---3--:R-:W-:-:S04]  /*ffd80*/  IADD3 R4, P0, R6, UR15, RZ ;  /* 0x0000000f06047c10 */ /* 0x008fc8000ff1e0ff */
[----:B------:R-:W-:Y:S02]  /*ffd90*/  IADD3.X R5, R7, UR7, RZ, P0, !PT ;  /* 0x0000000707057c10 */ /* 0x000fe400087fe4ff */
[----:B----4-:R-:W-:-:S04]  /*ffda0*/  IADD3 R6, P0, R8, UR15, RZ ;  /* 0x0000000f08067c10 */ /* 0x010fc8000ff1e0ff */
[----:B------:R-:W-:Y:S02]  /*ffdb0*/  IADD3.X R7, R9, UR7, RZ, P0, !PT ;  /* 0x0000000709077c10 */ /* 0x000fe400087fe4ff */
        /* <DEDUP_REMOVED lines=28> */
[----:B------:R-:W2:Y:S01]  /*fff80*/  LDL.LU.64 R46, [R1+0x3998] ;  /* 0x00399800012e7983 */ /* 0x000ea20000300a00 */
[----:B------:R-:W-:-:S04]  /*fff90*/  IADD3 R56, P0, R44, UR15, RZ ;  /* 0x0000000f2c387c10 */ /* 0x000fc8000ff1e0ff */
[----:B------:R-:W-:Y:S02]  /*fffa0*/  IADD3.X R57, R45, UR7, RZ, P0, !PT ;  /* 0x000000072d397c10 */ /* 0x000fe400087fe4ff */
[----:B------:R-:W3:Y:S01]  /*fffb0*/  LDL.LU.64 R44, [R1+0x3990] ;  /* 0x00399000012c7983 */ /* 0x000ee20000300a00 */
[----:B------:R-:W-:-:S04]  /*fffc0*/  IADD3 R58, P0, R54, UR15, RZ ;  /* 0x0000000f363a7c10 */ /* 0x000fc8000ff1e0ff */
[----:B------:R-:W-:Y:S02]  /*fffd0*/  IADD3.X R59, R55, UR7, RZ, P0, !PT ;  /* 0x00000007373b7c10 */ /* 0x000fe400087fe4ff */
[----:B------:R-:W4:Y:S01]  /*fffe0*/  LDL.LU.64 R54, [R1+0x3988] ;  /* 0x0039880001367983 */ /* 0x000f220000300a00 */
        /* <DEDUP_REMOVED lines=24> */
[----:B--2---:R-:W-:-:S04]  /*100170*/  IADD3 R80, P0, R46, UR15, RZ ;  /* 0x0000000f2e507c10 */ /* 0x004fc8000ff1e0ff */
[----:B------:R-:W-:Y:S02]  /*100180*/  IADD3.X R81, R47, UR7, RZ, P0, !PT ;  /* 0x000000072f517c10 */ /* 0x000fe400087fe4ff */
[----:B------:R-:W2:Y:S01]  /*100190*/  LDL.LU.64 R46, [R1+0x3940] ;  /* 0x00394000012e7983 */ /* 0x000ea20000300a00 */
[----:B---3--:R-:W-:-:S04]  /*1001a0*/  IADD3 R82, P0, R44, UR15, RZ ;  /* 0x0000000f2c527c10 */ /* 0x008fc8000ff1e0ff */
[----:B------:R-:W-:Y:S02]  /*1001b0*/  IADD3.X R83, R45, UR7, RZ, P0, !PT ;  /* 0x000000072d537c10 */ /* 0x000fe400087fe4ff */
[----:B------:R-:W3:Y:S01]  /*1001c0*/  LDL.LU.64 R44, [R1+0x3938] ;  /* 0x00393800012c7983 */ /* 0x000ee20000300a00 */
[----:B----4-:R-:W-:-:S04]  /*1001d0*/  IADD3 R84, P0, R54, UR15, RZ ;  /* 0x0000000f36547c10 */ /* 0x010fc8000ff1e0ff */
        /* <DEDUP_REMOVED lines=57> */
[----:B------:R-:W4:Y:S04]  /*100570*/  LDL.LU.64 R48, [R1+0x38a0] ;  /* 0x0038a00001307983 */ /* 0x000f280000300a00 */
[----:B------:R-:W4:Y:S01]  /*100580*/  LDL.LU.64 R70, [R1+0x3898] ;  /* 0x0038980001467983 */ /* 0x000f220000300a00 */
[----:B--2---:R-:W-:-:S04]  /*100590*/  IADD3 R124, P0, R46, UR15, RZ ;  /* 0x0000000f2e7c7c10 */ /* 0x004fc8000ff1e0ff */
[----:B------:R-:W-:Y:S02]  /*1005a0*/  IADD3.X R125, R47, UR7, RZ, P0, !PT ;  /* 0x000000072f7d7c10 */ /* 0x000fe400087fe4ff */
[----:B------:R-:W2:Y:S01]  /*1005b0*/  LDL.LU.64 R46, [R1+0x3890] ;  /* 0x00389000012e7983 */ /* 0x000ea20000300a00 */
[----:B---3--:R-:W-:-:S04]  /*1005c0*/  IADD3 R126, P0, R44, UR15, RZ ;  /* 0x0000000f2c7e7c10 */ /* 0x008fc8000ff1e0ff */
[----:B------:R-:W-:Y:S02]  /*1005d0*/  IADD3.X R127, R45, UR7, RZ, P0, !PT ;  /* 0x000000072d7f7c10 */ /* 0x000fe400087fe4ff */
[----:B------:R-:W3:Y:S01]  /*1005e0*/  LDL.LU.64 R44, [R1+0x3888] ;  /* 0x00388800012c7983 */ /* 0x000ee20000300a00 */
[----:B----4-:R-:W-:-:S03]  /*1005f0*/  IADD3 R128, P0, R54, UR15, RZ ;  /* 0x0000000f36807c10 */ /* 0x010fc6000ff1e0ff */
[----:B------:R-:W4:Y:S01]  /*100600*/  LDL.LU.64 R68, [R1+0x3880] ;  /* 0x0038800001447983 */ /* 0x000f220000300a00 */
[----:B------:R-:W-:Y:S02]  /*100610*/  IADD3.X R129, R55, UR7, RZ, P0, !PT ;  /* 0x0000000737817c10 */ /* 0x000fe400087fe4ff */
[----:B------:R-:W-:-:S04]  /*100620*/  IADD3 R130, P0, R42, UR15, RZ ;  /* 0x0000000f2a827c10 */ /* 0x000fc8000ff1e0ff */
[----:B------:R-:W-:Y:S02]  /*100630*/  IADD3.X R131, R43, UR7, RZ, P0, !PT ;  /* 0x000000072b837c10 */ /* 0x000fe400087fe4ff */
[----:B------:R-:W4:Y:S01]  /*100640*/  LDL.LU.64 R42, [R1+0x3878] ;  /* 0x00387800012a7983 */ /* 0x000f220000300a00 */
[----:B------:R-:W-:-:S04]  /*100650*/  IADD3 R132, P0, R40, UR15, RZ ;  /* 0x0000000f28847c10 */ /* 0x000fc8000ff1e0ff */
[----:B------:R-:W-:Y:S02]  /*100660*/  IADD3.X R133, R41, UR7, RZ, P0, !PT ;  /* 0x0000000729857c10 */ /* 0x000fe400087fe4ff */
[----:B------:R-:W4:Y:S01]  /*100670*/  LDL.LU.64 R40, [R1+0x3a78] ;  /* 0x003a780001287983 */ /* 0x000f220000300a00 */
[----:B------:R-:W-:-:S03]  /*100680*/  IADD3 R134, P0, R38, UR15, RZ ;  /* 0x0000000f26867c10 */ /* 0x000fc6000ff1e0ff */
[----:B------:R-:W4:Y:S01]  /*100690*/  LDL.LU.64 R54, [R1+0x3870] ;  /* 0x0038700001367983 */ /* 0x000f220000300a00 */
[----:B------:R-:W-:-:S03]  /*1006a0*/  IADD3.X R135, R39, UR7, RZ, P0, !PT ;  /* 0x0000000727877c10 */ /* 0x000fc600087fe4ff */
        /* <DEDUP_REMOVED lines=12> */
[----:B------:R-:W-:Y:S01]  /*100770*/  IADD3 R144, P0, R70, UR15, RZ ;  /* 0x0000000f46907c10 */ /* 0x000fe2000ff1e0ff */
[----:B------:R-:W4:Y:S03]  /*100780*/  LDL.LU.64 R48, [R1+0x3848] ;  /* 0x0038480001307983 */ /* 0x000f260000300a00 */
[----:B------:R-:W-:Y:S02]  /*100790*/  IADD3.X R145, R71, UR7, RZ, P0, !PT ;  /* 0x0000000747917c10 */ /* 0x000fe400087fe4ff */
[----:B--2---:R-:W-:-:S04]  /*1007a0*/  IADD3 R146, P0, R46, UR15, RZ ;  /* 0x0000000f2e927c10 */ /* 0x004fc8000ff1e0ff */
[----:B------:R-:W-:Y:S02]  /*1007b0*/  IADD3.X R147, R47, UR7, RZ, P0, !PT ;  /* 0x000000072f937c10 */ /* 0x000fe400087fe4ff */
[----:B------:R-:W2:Y:S01]  /*1007c0*/  LDL.LU.64 R46, [R1+0x3840] ;  /* 0x00384000012e7983 */ /* 0x000ea20000300a00 */
[----:B---3--:R-:W-:-:S04]  /*1007d0*/  IADD3 R148, P0, R44, UR15, RZ ;  /* 0x0000000f2c947c10 */ /* 0x008fc8000ff1e0ff */
[----:B------:R-:W-:Y:S02]  /*1007e0*/  IADD3.X R149, R45, UR7, RZ, P0, !PT ;  /* 0x000000072d957c10 */ /* 0x000fe400087fe4ff */
[----:B----4-:R-:W-:Y:S01]  /*1007f0*/  IADD3 R150, P0, R68, UR15, RZ ;  /* 0x0000000f44967c10 */ /* 0x010fe2000ff1e0ff */
[----:B------:R-:W3:Y:S03]  /*100800*/  LDL.LU.64 R44, [R1+0x3838] ;  /* 0x00383800012c7983 */ /* 0x000ee60000300a00 */
[----:B------:R-:W-:Y:S02]  /*100810*/  IADD3.X R151, R69, UR7, RZ, P0, !PT ;  /* 0x0000000745977c10 */ /* 0x000fe400087fe4ff */
        /* <DEDUP_REMOVED lines=8> */
[----:B------:R-:W-:-:S04]  /*1008a0*/  IADD3 R158, P0, R38, UR15, RZ ;  /* 0x0000000f269e7c10 */ /* 0x000fc8000ff1e0ff */
[----:B------:R-:W-:Y:S02]  /*1008b0*/  IADD3.X R159, R39, UR7, RZ, P0, !PT ;  /* 0x00000007279f7c10 */ /* 0x000fe400087fe4ff */
[----:B------:R-:W4:Y:S01]  /*1008c0*/  LDL.LU.64 R38, [R1+0x3820] ;  /* 0x0038200001267983 */ /* 0x000f220000300a00 */
[----:B------:R-:W-:-:S04]  /*1008d0*/  IADD3 R160, P0, R36, UR15, RZ ;  /* 0x0000000f24a07c10 */ /* 0x000fc8000ff1e0ff */
[----:B------:R-:W-:Y:S02]  /*1008e0*/  IADD3.X R161, R37, UR7, RZ, P0, !PT ;  /* 0x0000000725a17c10 */ /* 0x000fe400087fe4ff */
[----:B------:R-:W4:Y:S04]  /*1008f0*/  LDL.LU.64 R36, [R1+0x3818] ;  /* 0x0038180001247983 */ /* 0x000f280000300a00 */
[----:B------:R-:W4:Y:S04]  /*100900*/  LDL.LU.64 R182, [R1+0x3810] ;  /* 0x0038100001b67983 */ /* 0x000f280000300a00 */
[----:B------:R-:W4:Y:S04]  /*100910*/  LDL.LU.64 R184, [R1+0x3808] ;  /* 0x0038080001b87983 */ /* 0x000f280000300a00 */
[----:B------:R-:W4:Y:S04]  /*100920*/  LDL.LU.64 R186, [R1+0x3800] ;  /* 0x0038000001ba7983 */ /* 0x000f280000300a00 */
[----:B------:R-:W4:Y:S04]  /*100930*/  LDL.LU.64 R188, [R1+0x37f8] ;  /* 0x0037f80001bc7983 */ /* 0x000f280000300a00 */
[----:B------:R-:W4:Y:S04]  /*100940*/  LDL.LU.64 R70, [R1+0x37f0] ;  /* 0x0037f00001467983 */ /* 0x000f280000300a00 */
[----:B------:R-:W4:Y:S01]  /*100950*/  LDL.LU.64 R68, [R1+0x37e8] ;  /* 0x0037e80001447983 */ /* 0x000f220000300a00 */
[----:B------:R-:W-:-:S03]  /*100960*/  IADD3 R162, P0, R52, UR15, RZ ;  /* 0x0000000f34a27c10 */ /* 0x000fc6000ff1e0ff */
[----:B------:R-:W4:Y:S01]  /*100970*/  LDL.LU.64 R54, [R1+0x37e0] ;  /* 0x0037e00001367983 */ /* 0x000f220000300a00 */
[----:B------:R-:W-:Y:S02]  /*100980*/  IADD3.X R163, R53, UR7, RZ, P0, !PT ;  /* 0x0000000735a37c10 */ /* 0x000fe400087fe4ff */
[----:B------:R-:W-:Y:S01]  /*100990*/  IADD3 R164, P0, R50, UR15, RZ ;  /* 0x0000000f32a47c10 */ /* 0x000fe2000ff1e0ff */
[----:B------:R-:W4:Y:S03]  /*1009a0*/  LDL.LU.64 R52, [R1+0x37d8] ;  /* 0x0037d80001347983 */ /* 0x000f260000300a00 */
[----:B------:R-:W-:Y:S02]  /*1009b0*/  IADD3.X R165, R51, UR7, RZ, P0, !PT ;  /* 0x0000000733a57c10 */ /* 0x000fe400087fe4ff */
[----:B------:R-:W-:Y:S01]  /*1009c0*/  IADD3 R166, P0, R48, UR15, RZ ;  /* 0x0000000f30a67c10 */ /* 0x000fe2000ff1e0ff */
[----:B------:R-:W4:Y:S03]  /*1009d0*/  LDL.LU.64 R50, [R1+0x37d0] ;  /* 0x0037d00001327983 */ /* 0x000f260000300a00 */
[----:B------:R-:W-:-:S02]  /*1009e0*/  IADD3.X R167, R49, UR7, RZ, P0, !PT ;  /* 0x0000000731a77c10 */ /* 0x000fc400087fe4ff */
        /* <DEDUP_REMOVED lines=21> */
[----:B------:R-:W-:Y:S02]  /*100b40*/  IADD3.X R181, R183, UR7, RZ, P0, !PT ;  /* 0x00000007b7b57c10 */ /* 0x000fe400087fe4ff */
[----:B------:R-:W-:Y:S01]  /*100b50*/  IADD3 R182, P0, R184, UR15, RZ ;  /* 0x0000000fb8b67c10 */ /* 0x000fe2000ff1e0ff */
[----:B------:R-:W4:Y:S03]  /*100b60*/  LDL.LU.64 R224, [R1+0x3788] ;  /* 0x0037880001e07983 */ /* 0x000f260000300a00 */
        /* <DEDUP_REMOVED lines=29> */
[----:B------:R-:W2:Y:S04]  /*100d40*/  LDL.LU.64 R36, [R1+0x3780] ;  /* 0x0037800001247983 */ /* 0x000ea80000300a00 */
        /* <DEDUP_REMOVED lines=50> */
[----:B------:R-:W-:-:S04]  /*101070*/  IADD3 R220, P0, R222, UR15, RZ ;  /* 0x0000000fdedc7c10 */ /* 0x000fc8000ff1e0ff */
[----:B------:R-:W-:Y:S02]  /*101080*/  IADD3.X R221, R223, UR7, RZ, P0, !PT ;  /* 0x00000007dfdd7c10 */ /* 0x000fe400087fe4ff */
[----:B------:R-:W-:-:S04]  /*101090*/  IADD3 R222, P0, R224, UR15, RZ ;  /* 0x0000000fe0de7c10 */ /* 0x000fc8000ff1e0ff */
[----:B------:R-:W-:Y:S02]  /*1010a0*/  IADD3.X R223, R225, UR7, RZ, P0, !PT ;  /* 0x00000007e1df7c10 */ /* 0x000fe400087fe4ff */
[----:B--2---:R-:W-:-:S04]  /*1010b0*/  IADD3 R224, P0, R36, UR15, RZ ;  /* 0x0000000f24e07c10 */ /* 0x004fc8000ff1e0ff */
[----:B------:R-:W-:Y:S01]  /*1010c0*/  IADD3.X R225, R37, UR7, RZ, P0, !PT ;  /* 0x0000000725e17c10 */ /* 0x000fe200087fe4ff */
[----:B---3--:R-:W-:Y:S01]  /*1010d0*/  IMAD.MOV.U32 R37, RZ, RZ, R38 ;  /* 0x000000ffff257224 */ /* 0x008fe200078e0026 */
[----:B----4-:R-:W-:Y:S02]  /*1010e0*/  MOV R36, R39 ;  /* 0x0000002700247202 */ /* 0x010fe40000000f00 */
[----:B------:R-:W-:-:S04]  /*1010f0*/  LOP3.LUT R41, R41, R40, RZ, 0x3c, !PT ;  /* 0x0000002829297212 */ /* 0x000fc800078e3cff */
[C---:B------:R-:W-:Y:S01]  /*101100*/  LOP3.LUT R40, R41.reuse, R40, RZ, 0x3c, !PT ;  /* 0x0000002829287212 */ /* 0x040fe200078e3cff */
[----:B------:R1:W-:Y:S01]  /*101110*/  STL.64 [R1+0x1e70], R36 ;  /* 0x001e702401007387 */ /* 0x0003e20000100a00 */
[----:B------:R-:W-:Y:S02]  /*101120*/  MOV R39, R42 ;  /* 0x0000002a00277202 */ /* 0x000fe40000000f00 */
[----:B------:R-:W-:Y:S01]  /*101130*/  LOP3.LUT R41, R41, R40, RZ, 0x3c, !PT ;  /* 0x0000002829297212 */ /* 0x000fe200078e3cff */
[----:B------:R-:W-:-:S04]  /*101140*/  IMAD.MOV.U32 R38, RZ, RZ, R43 ;  /* 0x000000ffff267224 */ /* 0x000fc800078e002b */
[----:B------:R2:W-:Y:S01]  /*101150*/  STL.64 [R1+0x1e90], R40 ;  /* 0x001e902801007387 */ /* 0x0005e20000100a00 */
[----:B-1----:R-:W-:Y:S02]  /*101160*/  IMAD.MOV.U32 R36, RZ, RZ, R45 ;  /* 0x000000ffff247224 */ /* 0x002fe400078e002d */
[----:B------:R-:W-:Y:S01]  /*101170*/  IMAD.MOV.U32 R37, RZ, RZ, R44 ;  /* 0x000000ffff257224 */ /* 0x000fe200078e002c */
[----:B------:R1:W-:Y:S01]  /*101180*/  STL.64 [R1+0x1e88], R38 ;  /* 0x001e882601007387 */ /* 0x0003e20000100a00 */
[----:B--2---:R-:W-:Y:S01]  /*101190*/  MOV R40, R47 ;  /* 0x0000002f00287202 */ /* 0x004fe20000000f00 */
[----:B------:R-:W-:Y:S02]  /*1011a0*/  IMAD.MOV.U32 R41, RZ, RZ, R46 ;  /* 0x000000ffff297224 */ /* 0x000fe400078e002e */
[----:B------:R2:W-:Y:S01]  /*1011b0*/  STL.64 [R1+0x1e80], R36 ;  /* 0x001e802401007387 */ /* 0x0005e20000100a00 */
[----:B-1----:R-:W-:Y:S01]  /*1011c0*/  IMAD.MOV.U32 R38, RZ, RZ, R49 ;  /* 0x000000ffff267224 */ /* 0x002fe200078e0031 */
[----:B------:R-:W-:-:S02]  /*1011d0*/  MOV R39, R48 ;  /* 0x0000003000277202 */ /* 0x000fc40000000f00 */
[----:B------:R1:W-:Y:S01]  /*1011e0*/  STL.64 [R1+0x1e78], R40 ;  /* 0x001e782801007387 */ /* 0x0003e20000100a00 */
[----:B--2---:R-:W-:Y:S02]  /*1011f0*/  IMAD.MOV.U32 R37, RZ, RZ, R50 ;  /* 0x000000ffff257224 */ /* 0x004fe400078e0032 */
[----:B------:R-:W-:Y:S01]  /*101200*/  IMAD.MOV.U32 R36, RZ, RZ, R51 ;  /* 0x000000ffff247224 */ /* 0x000fe200078e0033 */
[----:B------:R2:W-:Y:S01]  /*101210*/  STL.64 [R1+0x1eb0], R38 ;  /* 0x001eb02601007387 */ /* 0x0005e20000100a00 */
[----:B-1----:R-:W-:Y:S01]  /*101220*/  IMAD.MOV.U32 R41, RZ, RZ, R52 ;  /* 0x000000ffff297224 */ /* 0x002fe200078e0034 */
[----:B------:R-:W-:Y:S02]  /*101230*/  MOV R40, R53 ;  /* 0x0000003500287202 */ /* 0x000fe40000000f00 */
[----:B------:R1:W-:Y:S01]  /*101240*/  STL.64 [R1+0x1ea8], R36 ;  /* 0x001ea82401007387 */ /* 0x0003e20000100a00 */
[----:B--2---:R-:W-:Y:S01]  /*101250*/  MOV R39, R54 ;  /* 0x0000003600277202 */ /* 0x004fe20000000f00 */
[----:B------:R-:W-:-:S02]  /*101260*/  IMAD.MOV.U32 R38, RZ, RZ, R55 ;  /* 0x000000ffff267224 */ /* 0x000fc400078e0037 */
[----:B------:R2:W-:Y:S01]  /*101270*/  STL.64 [R1+0x1ea0], R40 ;  /* 0x001ea02801007387 */ /* 0x0005e20000100a00 */
[----:B-1----:R-:W-:Y:S02]  /*101280*/  IMAD.MOV.U32 R37, RZ, RZ, R68 ;  /* 0x000000ffff257224 */ /* 0x002fe400078e0044 */
[----:B------:R-:W-:Y:S01]  /*101290*/  IMAD.MOV.U32 R36, RZ, RZ, R69 ;  /* 0x000000ffff247224 */ /* 0x000fe200078e0045 */
[----:B------:R1:W-:Y:S01]  /*1012a0*/  STL.64 [R1+0x1e98], R38 ;  /* 0x001e982601007387 */ /* 0x0003e20000100a00 */
[----:B--2---:R-:W-:Y:S01]  /*1012b0*/  IMAD.MOV.U32 R41, RZ, RZ, R70 ;  /* 0x000000ffff297224 */ /* 0x004fe200078e0046 */
[----:B------:R-:W-:Y:S02]  /*1012c0*/  MOV R40, R71 ;  /* 0x0000004700287202 */ /* 0x000fe40000000f00 */
[----:B------:R2:W-:Y:S01]  /*1012d0*/  STL.64 [R1+0x1ed0], R36 ;  /* 0x001ed02401007387 */ /* 0x0005e20000100a00 */
[----:B-1----:R-:W-:Y:S01]  /*1012e0*/  MOV R39, R204 ;  /* 0x000000cc00277202 */ /* 0x002fe20000000f00 */
[----:B------:R-:W-:-:S02]  /*1012f0*/  IMAD.MOV.U32 R38, RZ, RZ, R205 ;  /* 0x000000ffff267224 */ /* 0x000fc400078e00cd */
        /* <DEDUP_REMOVED lines=37> */
[----:B--2---:R-:W-:-:S03]  /*101550*/  IMAD.MOV.U32 R37, RZ, RZ, R249 ;  /* 0x000000ffff257224 */ /* 0x004fc600078e00f9 */
[----:B------:R-:W1:Y:S01]  /*101560*/  LDL.LU R46, [R1+0x1c30] ;  /* 0x001c3000012e7983 */ /* 0x000e620000300800 */
[----:B------:R-:W-:-:S03]  /*101570*/  IMAD.MOV.U32 R36, RZ, RZ, R248 ;  /* 0x000000ffff247224 */ /* 0x000fc600078e00f8 */
[----:B------:R2:W-:Y:S04]  /*101580*/  STL.64 [R1+0x1f10], R38 ;  /* 0x001f102601007387 */ /* 0x0005e80000100a00 */
[----:B------:R-:W3:Y:S04]  /*101590*/  LDL.LU R47, [R1+0x1c34] ;  /* 0x001c3400012f7983 */ /* 0x000ee80000300800 */
[----:B------:R4:W-:Y:S04]  /*1015a0*/  STL.64 [R1+0x1f48], R36 ;  /* 0x001f482401007387 */ /* 0x0009e80000100a00 */
        /* <DEDUP_REMOVED lines=40> */
[----:B-1----:R-:W-:Y:S01]  /*101830*/  IMAD.MOV.U32 R41, RZ, RZ, R46 ;  /* 0x000000ffff297224 */ /* 0x002fe200078e002e */
[----:B---3--:R-:W-:-:S05]  /*101840*/  MOV R40, R47 ;  /* 0x0000002f00287202 */ /* 0x008fca0000000f00 */
[----:B------:R1:W-:Y:S01]  /*101850*/  STL.64 [R1+0x1f40], R40 ;  /* 0x001f402801007387 */ /* 0x0003e20000100a00 */
[----:B--2---:R-:W-:Y:S01]  /*101860*/  MOV R39, R48 ;  /* 0x0000003000277202 */ /* 0x004fe20000000f00 */
[----:B----4-:R-:W-:Y:S02]  /*101870*/  IMAD.MOV.U32 R38, RZ, RZ, R49 ;  /* 0x000000ffff267224 */ /* 0x010fe400078e0031 */
[----:B------:R-:W-:-:S03]  /*101880*/  IMAD.MOV.U32 R37, RZ, RZ, R240 ;  /* 0x000000ffff257224 */ /* 0x000fc600078e00f0 */
[----:B------:R2:W-:Y:S01]  /*101890*/  STL.64 [R1+0x1f38], R38 ;  /* 0x001f382601007387 */ /* 0x0005e20000100a00 */
[----:B------:R-:W-:Y:S02]  /*1018a0*/  IMAD.MOV.U32 R36, RZ, RZ, R241 ;  /* 0x000000ffff247224 */ /* 0x000fe400078e00f1 */
[----:B-1----:R-:W-:-:S03]  /*1018b0*/  IMAD.MOV.U32 R41, RZ, RZ, R242 ;  /* 0x000000ffff297224 */ /* 0x002fc600078e00f2 */
[----:B------:R1:W-:Y:S01]  /*1018c0*/  STL.64 [R1+0x1f30], R36 ;  /* 0x001f302401007387 */ /* 0x0003e20000100a00 */
[----:B------:R-:W-:Y:S02]  /*1018d0*/  MOV R40, R243 ;  /* 0x000000f300287202 */ /* 0x000fe40000000f00 */
[----:B--2---:R-:W-:-:S03]  /*1018e0*/  MOV R39, R246 ;  /* 0x000000f600277202 */ /* 0x004fc60000000f00 */
[----:B------:R-:W-:Y:S01]  /*1018f0*/  STL.64 [R1+0x1f60], R40 ;  /* 0x001f602801007387 */ /* 0x000fe20000100a00 */
[----:B------:R-:W-:-:S03]  /*101900*/  IMAD.MOV.U32 R38, RZ, RZ, R247 ;  /* 0x000000ffff267224 */ /* 0x000fc600078e00f7 */
[----:B------:R-:W2:Y:S01]  /*101910*/  LDL.LU R240, [R1+0x1b88] ;  /* 0x001b880001f07983 */ /* 0x000ea20000300800 */
[----:B-1----:R-:W-:-:S03]  /*101920*/  IMAD.MOV.U32 R37, RZ, RZ, R250 ;  /* 0x000000ffff257224 */ /* 0x002fc600078e00fa */
[----:B------:R-:W-:Y:S01]  /*101930*/  STL.64 [R1+0x1f58], R38 ;  /* 0x001f582601007387 */ /* 0x000fe20000100a00 */
[----:B------:R-:W-:-:S03]  /*101940*/  IMAD.MOV.U32 R36, RZ, RZ, R251 ;  /* 0x000000ffff247224 */ /* 0x000fc600078e00fb */
[----:B------:R-:W3:Y:S04]  /*101950*/  LDL.LU R241, [R1+0x1b8c] ;  /* 0x001b8c0001f17983 */ /* 0x000ee80000300800 */
[----:B------:R1:W-:Y:S04]  /*101960*/  STL.64 [R1+0x1f50], R36 ;  /* 0x001f502401007387 */ /* 0x0003e80000100a00 */
[----:B------:R-:W4:Y:S04]  /*101970*/  LDL.LU R242, [R1+0x1b90] ;  /* 0x001b900001f27983 */ /* 0x000f280000300800 */
[----:B------:R-:W4:Y:S01]  /*101980*/  LDL.LU R243, [R1+0x1b94] ;  /* 0x001b940001f37983 */ /* 0x000f220000300800 */
[----:B-1----:R-:W-:Y:S01]  /*101990*/  MOV R36, R248 ;  /* 0x000000f800247202 */ /* 0x002fe20000000f00 */
[----:B------:R-:W-:-:S02]  /*1019a0*/  IMAD.MOV.U32 R37, RZ, RZ, R249 ;  /* 0x000000ffff257224 */ /* 0x000fc400078e00f9 */
[----:B------:R-:W4:Y:S04]  /*1019b0*/  LDL.LU R246, [R1+0x1b78] ;  /* 0x001b780001f67983 */ /* 0x000f280000300800 */
[----:B------:R-:W4:Y:S04]  /*1019c0*/  LDL.LU R247, [R1+0x1b7c] ;  /* 0x001b7c0001f77983 */ /* 0x000f280000300800 */
[----:B------:R1:W-:Y:S04]  /*1019d0*/  STL.64 [R1+0x1f68], R36 ;  /* 0x001f682401007387 */ /* 0x0003e80000100a00 */
[----:B------:R-:W4:Y:S04]  /*1019e0*/  LDL.LU R250, [R1+0x1b80] ;  /* 0x001b800001fa7983 */ /* 0x000f280000300800 */
[----:B------:R-:W4:Y:S04]  /*1019f0*/  LDL.LU R251, [R1+0x1b84] ;  /* 0x001b840001fb7983 */ /* 0x000f280000300800 */
[----:B------:R-:W4:Y:S04]  /*101a00*/  LDL.LU R249, [R1+0x1b58] ;  /* 0x001b580001f97983 */ /* 0x000f280000300800 */
[----:B------:R-:W4:Y:S01]  /*101a10*/  LDL.LU R248, [R1+0x1b5c] ;  /* 0x001b5c0001f87983 */ /* 0x000f220000300800 */
[----:B------:R-:W-:Y:S01]  /*101a20*/  IMAD.MOV.U32 R38, RZ, RZ, R51 ;  /* 0x000000ffff267224 */ /* 0x000fe200078e0033 */
[----:B------:R-:W-:Y:S01]  /*101a30*/  MOV R39, R50 ;  /* 0x0000003200277202 */ /* 0x000fe20000000f00 */
[----:B-1----:R-:W-:-:S02]  /*101a40*/  IMAD.MOV.U32 R36, RZ, RZ, R53 ;  /* 0x000000ffff247224 */ /* 0x002fc400078e0035 */
        /* <DEDUP_REMOVED lines=32> */
[----:B------:R-:W-:Y:S01]  /*101c50*/  STL.64 [R1+0x1fd8], R40 ;  /* 0x001fd82801007387 */ /* 0x000fe20000100a00 */
[----:B-1----:R-:W-:Y:S01]  /*101c60*/  IMAD.MOV.U32 R38, RZ, RZ, R239 ;  /* 0x000000ffff267224 */ /* 0x002fe200078e00ef */
[----:B------:R-:W-:-:S02]  /*101c70*/  MOV R39, R238 ;  /* 0x000000ee00277202 */ /* 0x000fc40000000f00 */
[----:B------:R-:W4:Y:S01]  /*101c80*/  LDL.LU R70, [R1+0x1b60] ;  /* 0x001b600001467983 */ /* 0x000f220000300800 */
[----:B------:R-:W-:Y:S02]  /*101c90*/  IMAD.MOV.U32 R36, RZ, RZ, R245 ;  /* 0x000000ffff247224 */ /* 0x000fe400078e00f5 */
[----:B------:R-:W-:Y:S01]  /*101ca0*/  IMAD.MOV.U32 R37, RZ, RZ, R244 ;  /* 0x000000ffff257224 */ /* 0x000fe200078e00f4 */
[----:B------:R2:W-:Y:S04]  /*101cb0*/  STL.64 [R1+0x1fd0], R38 ;  /* 0x001fd02601007387 */ /* 0x0005e80000100a00 */
        /* <DEDUP_REMOVED lines=10> */
[----:B---3--:R-:W-:-:S05]  /*101d60*/  MOV R38, R241 ;  /* 0x000000f100267202 */ /* 0x008fca0000000f00 */
[----:B------:R1:W-:Y:S01]  /*101d70*/  STL.64 [R1+0x1fe8], R38 ;  /* 0x001fe82601007387 */ /* 0x0003e20000100a00 */
[----:B----4-:R-:W-:-:S03]  /*101d80*/  MOV R37, R242 ;  /* 0x000000f200257202 */ /* 0x010fc60000000f00 */
[----:B------:R-:W2:Y:S01]  /*101d90*/  LDL.LU R211, [R1+0x1b44] ;  /* 0x001b440001d37983 */ /* 0x000ea20000300800 */
[----:B------:R-:W-:-:S05]  /*101da0*/  IMAD.MOV.U32 R36, RZ, RZ, R243 ;  /* 0x000000ffff247224 */ /* 0x000fca00078e00f3 */
[----:B------:R3:W-:Y:S04]  /*101db0*/  STL.64 [R1+0x1fe0], R36 ;  /* 0x001fe02401007387 */ /* 0x0007e80000100a00 */
[----:B------:R-:W4:Y:S01]  /*101dc0*/  LDL.LU R242, [R1+0x1b48] ;  /* 0x001b480001f27983 */ /* 0x000f220000300800 */
[----:B------:R-:W-:-:S03]  /*101dd0*/  IMAD.MOV.U32 R40, RZ, RZ, R247 ;  /* 0x000000ffff287224 */ /* 0x000fc600078e00f7 */
[----:B------:R-:W4:Y:S01]  /*101de0*/  LDL.LU R243, [R1+0x1b4c] ;  /* 0x001b4c0001f37983 */ /* 0x000f220000300800 */
[----:B------:R-:W-:Y:S02]  /*101df0*/  IMAD.MOV.U32 R41, RZ, RZ, R246 ;  /* 0x000000ffff297224 */ /* 0x000fe400078e00f6 */
[----:B-1----:R-:W-:-:S03]  /*101e00*/  IMAD.MOV.U32 R39, RZ, RZ, R250 ;  /* 0x000000ffff277224 */ /* 0x002fc600078e00fa */
[----:B------:R-:W-:Y:S01]  /*101e10*/  STL.64 [R1+0x1ff8], R40 ;  /* 0x001ff82801007387 */ /* 0x000fe20000100a00 */
[----:B------:R-:W-:-:S03]  /*101e20*/  MOV R38, R251 ;  /* 0x000000fb00267202 */ /* 0x000fc60000000f00 */
[----:B------:R-:W4:Y:S01]  /*101e30*/  LDL.LU R240, [R1+0x1b50] ;  /* 0x001b500001f07983 */ /* 0x000f220000300800 */
[----:B---3--:R-:W-:-:S03]  /*101e40*/  MOV R37, R249 ;  /* 0x000000f900257202 */ /* 0x008fc60000000f00 */
[----:B------:R-:W-:Y:S01]  /*101e50*/  STL.64 [R1+0x1ff0], R38 ;  /* 0x001ff02601007387 */ /* 0x000fe20000100a00 */
[----:B------:R-:W-:-:S03]  /*101e60*/  IMAD.MOV.U32 R36, RZ, RZ, R248 ;  /* 0x000000ffff247224 */ /* 0x000fc600078e00f8 */
[----:B------:R-:W3:Y:S04]  /*101e70*/  LDL.LU R241, [R1+0x1b54] ;  /* 0x001b540001f17983 */ /* 0x000ee80000300800 */
        /* <DEDUP_REMOVED lines=17> */
[----:B-1----:R-:W-:-:S02]  /*101f90*/  IMAD.MOV.U32 R37, RZ, RZ, R70 ;  /* 0x000000ffff257224 */ /* 0x002fc400078e0046 */
[----:B------:R-:W-:-:S05]  /*101fa0*/  IMAD.MOV.U32 R36, RZ, RZ, R71 ;  /* 0x000000ffff247224 */ /* 0x000fca00078e0047 */
[----:B------:R1:W-:Y:S01]  /*101fb0*/  STL.64 [R1+0x2010], R36 ;  /* 0x0020102401007387 */ /* 0x0003e20000100a00 */
[----:B------:R-:W-:Y:S01]  /*101fc0*/  IMAD.MOV.U32 R41, RZ, RZ, R204 ;  /* 0x000000ffff297224 */ /* 0x000fe200078e00cc */
[----:B------:R-:W-:Y:S02]  /*101fd0*/  MOV R40, R205 ;  /* 0x000000cd00287202 */ /* 0x000fe40000000f00 */
[----:B------:R-:W-:-:S03]  /*101fe0*/  MOV R39, R236 ;  /* 0x000000ec00277202 */ /* 0x000fc60000000f00 */
[----:B------:R-:W-:Y:S01]  /*101ff0*/  STL.64 [R1+0x2008], R40 ;  /* 0x0020082801007387 */ /* 0x000fe20000100a00 */
[----:B------:R-:W-:-:S03]  /*102000*/  IMAD.MOV.U32 R38, RZ, RZ, R237 ;  /* 0x000000ffff267224 */ /* 0x000fc600078e00ed */
[----:B------:R-:W3:Y:S01]  /*102010*/  LDL.LU R236, [R1+0x1ae8] ;  /* 0x001ae80001ec7983 */ /* 0x000ee20000300800 */
[----:B-1----:R-:W-:-:S03]  /*102020*/  IMAD.MOV.U32 R37, RZ, RZ, R244 ;  /* 0x000000ffff257224 */ /* 0x002fc600078e00f4 */
[----:B------:R1:W-:Y:S01]  /*102030*/  STL.64 [R1+0x2000], R38 ;  /* 0x0020002601007387 */ /* 0x0003e20000100a00 */
[----:B------:R-:W-:-:S03]  /*102040*/  IMAD.MOV.U32 R36, RZ, RZ, R245 ;  /* 0x000000ffff247224 */ /* 0x000fc600078e00f5 */
[----:B------:R-:W3:Y:S04]  /*102050*/  LDL.LU R237, [R1+0x1aec] ;  /* 0x001aec0001ed7983 */ /* 0x000ee80000300800 */
[----:B------:R4:W-:Y:S04]  /*102060*/  STL.64 [R1+0x2038], R36 ;  /* 0x0020382401007387 */ /* 0x0009e80000100a00 */
[----:B------:R-:W3:Y:S01]  /*102070*/  LDL.LU R244, [R1+0x1af0] ;  /* 0x001af00001f47983 */ /* 0x000ee20000300800 */
[----:B-1----:R-:W-:-:S03]  /*102080*/  IMAD.MOV.U32 R39, RZ, RZ, R210 ;  /* 0x000000ffff277224 */ /* 0x002fc600078e00d2 */
[----:B------:R-:W3:Y:S04]  /*102090*/  LDL.LU R245, [R1+0x1af4] ;  /* 0x001af40001f57983 */ /* 0x000ee80000300800 */
[----:B------:R-:W3:Y:S01]  /*1020a0*/  LDL.LU R210, [R1+0x1af8] ;  /* 0x001af80001d27983 */ /* 0x000ee20000300800 */
[----:B--2---:R-:W-:-:S05]  /*1020b0*/  MOV R38, R211 ;  /* 0x000000d300267202 */ /* 0x004fca0000000f00 */
[----:B------:R-:W-:Y:S04]  /*1020c0*/  STL.64 [R1+0x2030], R38 ;  /* 0x0020302601007387 */ /* 0x000fe80000100a00 */
[----:B------:R-:W2:Y:S01]  /*1020d0*/  LDL.LU R211, [R1+0x1afc] ;  /* 0x001afc0001d37983 */ /* 0x000ea20000300800 */
[----:B----4-:R-:W-:Y:S01]  /*1020e0*/  MOV R37, R242 ;  /* 0x000000f200257202 */ /* 0x010fe20000000f00 */
[----:B------:R-:W-:-:S05]  /*1020f0*/  IMAD.MOV.U32 R36, RZ, RZ, R243 ;  /* 0x000000ffff247224 */ /* 0x000fca00078e00f3 */
[----:B------:R1:W-:Y:S04]  /*102100*/  STL.64 [R1+0x2028], R36 ;  /* 0x0020282401007387 */ /* 0x0003e80000100a00 */
[----:B------:R-:W4:Y:S04]  /*102110*/  LDL.LU R242, [R1+0x1ac0] ;  /* 0x001ac00001f27983 */ /* 0x000f280000300800 */
[----:B------:R-:W4:Y:S01]  /*102120*/  LDL.LU R243, [R1+0x1ac4] ;  /* 0x001ac40001f37983 */ /* 0x000f220000300800 */
[----:B-1----:R-:W-:Y:S02]  /*102130*/  IMAD.MOV.U32 R37, RZ, RZ, R240 ;  /* 0x000000ffff257224 */ /* 0x002fe400078e00f0 */
[----:B---3--:R-:W-:Y:S01]  /*102140*/  IMAD.MOV.U32 R36, RZ, RZ, R241 ;  /* 0x000000ffff247224 */ /* 0x008fe200078e00f1 */
[----:B------:R-:W3:Y:S04]  /*102150*/  LDL.LU R240, [R1+0x1ac8] ;  /* 0x001ac80001f07983 */ /* 0x000ee80000300800 */
[----:B------:R-:W3:Y:S01]  /*102160*/  LDL.LU R241, [R1+0x1acc] ;  /* 0x001acc0001f17983 */ /* 0x000ee20000300800 */
[----:B------:R-:W-:-:S03]  /*102170*/  IMAD.MOV.U32 R39, RZ, RZ, R206 ;  /* 0x000000ffff277224 */ /* 0x000fc600078e00ce */
[----:B------:R1:W-:Y:S01]  /*102180*/  STL.64 [R1+0x2020], R36 ;  /* 0x0020202401007387 */ /* 0x0003e20000100a00 */
[----:B------:R-:W-:Y:S02]  /*102190*/  MOV R38, R207 ;  /* 0x000000cf00267202 */ /* 0x000fe40000000f00 */
[----:B-1----:R-:W-:Y:S01]  /*1021a0*/  MOV R37, R238 ;  /* 0x000000ee00257202 */ /* 0x002fe20000000f00 */
[----:B------:R-:W-:Y:S01]  /*1021b0*/  IMAD.MOV.U32 R36, RZ, RZ, R239 ;  /* 0x000000ffff247224 */ /* 0x000fe200078e00ef */
[----:B------:R-:W3:Y:S04]  /*1021c0*/  LDL.LU R238, [R1+0x1ad0] ;  /* 0x001ad00001ee7983 */ /* 0x000ee80000300800 */
[----:B------:R1:W-:Y:S04]  /*1021d0*/  STL.64 [R1+0x2050], R38 ;  /* 0x0020502601007387 */ /* 0x0003e80000100a00 */
[----:B------:R-:W3:Y:S04]  /*1021e0*/  LDL.LU R239, [R1+0x1ad4] ;  /* 0x001ad40001ef7983 */ /* 0x000ee80000300800 */
[----:B------:R1:W-:Y:S02]  /*1021f0*/  STL.64 [R1+0x2048], R36 ;  /* 0x0020482401007387 */ /* 0x0003e40000100a00 */
[----:B-1----:R-:W-:-:S02]  /*102200*/  IMAD.MOV.U32 R38, RZ, RZ, R209 ;  /* 0x000000ffff267224 */ /* 0x002fc400078e00d1 */
[----:B------:R-:W-:Y:S02]  /*102210*/  IMAD.MOV.U32 R39, RZ, RZ, R208 ;  /* 0x000000ffff277224 */ /* 0x000fe400078e00d0 */
[----:B------:R-:W-:Y:S01]  /*102220*/  IMAD.MOV.U32 R37, RZ, RZ, R249 ;  /* 0x000000ffff257224 */ /* 0x000fe200078e00f9 */
[----:B------:R-:W-:Y:S01]  /*102230*/  MOV R36, R248 ;  /* 0x000000f800247202 */ /* 0x000fe20000000f00 */
[----:B------:R-:W3:Y:S04]  /*102240*/  LDL.LU R249, [R1+0x1ad8] ;  /* 0x001ad80001f97983 */ /* 0x000ee80000300800 */
[----:B------:R1:W-:Y:S04]  /*102250*/  STL.64 [R1+0x2040], R38 ;  /* 0x0020402601007387 */ /* 0x0003e80000100a00 */
[----:B------:R-:W3:Y:S04]  /*102260*/  LDL.LU R248, [R1+0x1adc] ;  /* 0x001adc0001f87983 */ /* 0x000ee80000300800 */
[----:B------:R1:W-:Y:S02]  /*102270*/  STL.64 [R1+0x2068], R36 ;  /* 0x0020682401007387 */ /* 0x0003e40000100a00 */
[----:B-1----:R-:W-:Y:S01]  /*102280*/  IMAD.MOV.U32 R38, RZ, RZ, R233 ;  /* 0x000000ffff267224 */ /* 0x002fe200078e00e9 */
[----:B------:R-:W-:Y:S01]  /*102290*/  MOV R39, R232 ;  /* 0x000000e800277202 */ /* 0x000fe20000000f00 */
[----:B------:R-:W-:-:S02]  /*1022a0*/  IMAD.MOV.U32 R36, RZ, RZ, R251 ;  /* 0x000000ffff247224 */ /* 0x000fc400078e00fb */
[----:B------:R-:W-:Y:S02]  /*1022b0*/  IMAD.MOV.U32 R37, RZ, RZ, R250 ;  /* 0x000000ffff257224 */ /* 0x000fe400078e00fa */
[----:B------:R-:W3:Y:S04]  /*1022c0*/  LDL.LU R250, [R1+0x1aa8] ;  /* 0x001aa80001fa7983 */ /* 0x000ee80000300800 */
[----:B------:R1:W-:Y:S04]  /*1022d0*/  STL.64 [R1+0x2060], R38 ;  /* 0x0020602601007387 */ /* 0x0003e80000100a00 */
[----:B------:R-:W3:Y:S04]  /*1022e0*/  LDL.LU R251, [R1+0x1ab4] ;  /* 0x001ab40001fb7983 */ /* 0x000ee80000300800 */
[----:B------:R1:W-:Y:S02]  /*1022f0*/  STL.64 [R1+0x2058], R36 ;  /* 0x0020582401007387 */ /* 0x0003e40000100a00 */
[----:B-1----:R-:W-:Y:S01]  /*102300*/  MOV R38, R235 ;  /* 0x000000eb00267202 */ /* 0x002fe20000000f00 */
[----:B------:R-:W-:Y:S01]  /*102310*/  IMAD.MOV.U32 R39, RZ, RZ, R234 ;  /* 0x000000ffff277224 */ /* 0x000fe200078e00ea */
[----:B------:R-:W3:Y:S01]  /*102320*/  LDL.LU R232, [R1+0x1aac] ;  /* 0x001aac0001e87983 */ /* 0x000ee20000300800 */
[----:B------:R-:W-:Y:S01]  /*102330*/  IMAD.MOV.U32 R36, RZ, RZ, R247 ;  /* 0x000000ffff247224 */ /* 0x000fe200078e00f7 */
[----:B------:R-:W-:-:S02]  /*102340*/  MOV R37, R246 ;  /* 0x000000f600257202 */ /* 0x000fc40000000f00 */
[----:B------:R1:W-:Y:S04]  /*102350*/  STL.64 [R1+0x2070], R38 ;  /* 0x0020702601007387 */ /* 0x0003e80000100a00 */
[----:B------:R-:W3:Y:S04]  /*102360*/  LDL.LU R233, [R1+0x1ab8] ;  /* 0x001ab80001e97983 */ /* 0x000ee80000300800 */
[----:B------:R1:W-:Y:S04]  /*102370*/  STL.64 [R1+0x2090], R36 ;  /* 0x0020902401007387 */ /* 0x0003e80000100a00 */
[----:B------:R-:W3:Y:S01]  /*102380*/  LDL.LU R234, [R1+0x1ab0] ;  /* 0x001ab00001ea7983 */ /* 0x000ee20000300800 */
[----:B-1----:R-:W-:-:S02]  /*102390*/  IMAD.MOV.U32 R38, RZ, RZ, R237 ;  /* 0x000000ffff267224 */ /* 0x002fc400078e00ed */
[----:B------:R-:W-:Y:S01]  /*1023a0*/  IMAD.MOV.U32 R39, RZ, RZ, R236 ;  /* 0x000000ffff277224 */ /* 0x000fe200078e00ec */
[----:B------:R-:W3:Y:S04]  /*1023b0*/  LDL.LU R235, [R1+0x1abc] ;  /* 0x001abc0001eb7983 */ /* 0x000ee80000300800 */
[----:B------:R-:W3:Y:S01]  /*1023c0*/  LDL.LU R246, [R1+0x1a88] ;  /* 0x001a880001f67983 */ /* 0x000ee20000300800 */
[----:B------:R-:W-:Y:S01]  /*1023d0*/  IMAD.MOV.U32 R37, RZ, RZ, R244 ;  /* 0x000000ffff257224 */ /* 0x000fe200078e00f4 */
[----:B------:R-:W-:Y:S02]  /*1023e0*/  MOV R36, R245 ;  /* 0x000000f500247202 */ /* 0x000fe40000000f00 */
[----:B------:R-:W3:Y:S04]  /*1023f0*/  LDL.LU R247, [R1+0x1a8c] ;  /* 0x001a8c0001f77983 */ /* 0x000ee80000300800 */
[----:B------:R-:W3:Y:S04]  /*102400*/  LDL.LU R236, [R1+0x1a90] ;  /* 0x001a900001ec7983 */ /* 0x000ee80000300800 */
[----:B------:R1:W-:Y:S04]  /*102410*/  STL.64 [R1+0x2088], R38 ;  /* 0x0020882601007387 */ /* 0x0003e80000100a00 */
[----:B------:R-:W3:Y:S04]  /*102420*/  LDL.LU R237, [R1+0x1a94] ;  /* 0x001a940001ed7983 */ /* 0x000ee80000300800 */
[----:B------:R4:W-:Y:S04]  /*102430*/  STL.64 [R1+0x2080], R36 ;  /* 0x0020802401007387 */ /* 0x0009e80000100a00 */
[----:B------:R-:W3:Y:S01]  /*102440*/  LDL.LU R244, [R1+0x1a98] ;  /* 0x001a980001f47983 */ /* 0x000ee20000300800 */
[----:B-1----:R-:W-:-:S03]  /*102450*/  MOV R39, R210 ;  /* 0x000000d200277202 */ /* 0x002fc60000000f00 */
[----:B------:R-:W3:Y:S01]  /*102460*/  LDL.LU R245, [R1+0x1a9c] ;  /* 0x001a9c0001f57983 */ /* 0x000ee20000300800 */
[----:B--2---:R-:W-:Y:S02]  /*102470*/  IMAD.MOV.U32 R38, RZ, RZ, R211 ;  /* 0x000000ffff267224 */ /* 0x004fe400078e00d3 */
[----:B----4-:R-:W-:Y:S02]  /*102480*/  IMAD.MOV.U32 R37, RZ, RZ, R242 ;  /* 0x000000ffff257224 */ /* 0x010fe400078e00f2 */
[----:B------:R-:W2:Y:S01]  /*102490*/  LDL.LU R242, [R1+0x1aa0] ;  /* 0x001aa00001f27983 */ /* 0x000ea20000300800 */
[----:B------:R-:W-:-:S03]  /*1024a0*/  IMAD.MOV.U32 R36, RZ, RZ, R243 ;  /* 0x000000ffff247224 */ /* 0x000fc600078e00f3 */
[----:B------:R-:W-:Y:S04]  /*1024b0*/  STL.64 [R1+0x2078], R38 ;  /* 0x0020782601007387 */ /* 0x000fe80000100a00 */
[----:B------:R-:W4:Y:S04]  /*1024c0*/  LDL.LU R243, [R1+0x1aa4] ;  /* 0x001aa40001f37983 */ /* 0x000f280000300800 */
[----:B------:R3:W-:Y:S02]  /*1024d0*/  STL.64 [R1+0x20b0], R36 ;  /* 0x0020b02401007387 */ /* 0x0007e40000100a00 */
[----:B---3--:R-:W-:Y:S01]  /*1024e0*/  MOV R36, R241 ;  /* 0x000000f100247202 */ /* 0x008fe20000000f00 */
[----:B------:R-:W-:-:S02]  /*1024f0*/  IMAD.MOV.U32 R37, RZ, RZ, R240 ;  /* 0x000000ffff257224 */ /* 0x000fc400078e00f0 */
[----:B------:R-:W3:Y:S04]  /*102500*/  LDL.LU R240, [R1+0x1a68] ;  /* 0x001a680001f07983 */ /* 0x000ee80000300800 */
[----:B------:R-:W3:Y:S04]  /*102510*/  LDL.LU R241, [R1+0x1a6c] ;  /* 0x001a6c0001f17983 */ /* 0x000ee80000300800 */
[----:B------:R1:W-:Y:S02]  /*102520*/  STL.64 [R1+0x20a8], R36 ;  /* 0x0020a82401007387 */ /* 0x0003e40000100a00 */
[----:B-1----:R-:W-:Y:S01]  /*102530*/  MOV R37, R238 ;  /* 0x000000ee00257202 */ /* 0x002fe20000000f00 */
[----:B------:R-:W-:Y:S01]  /*102540*/  IMAD.MOV.U32 R36, RZ, RZ, R239 ;  /* 0x000000ffff247224 */ /* 0x000fe200078e00ef */
[----:B------:R-:W3:Y:S04]  /*102550*/  LDL.LU R238, [R1+0x1a70] ;  /* 0x001a700001ee7983 */ /* 0x000ee80000300800 */
[----:B------:R-:W3:Y:S04]  /*102560*/  LDL.LU R239, [R1+0x1a74] ;  /* 0x001a740001ef7983 */ /* 0x000ee80000300800 */
[----:B------:R1:W-:Y:S02]  /*102570*/  STL.64 [R1+0x20a0], R36 ;  /* 0x0020a02401007387 */ /* 0x0003e40000100a00 */
[----:B-1----:R-:W-:-:S02]  /*102580*/  IMAD.MOV.U32 R37, RZ, RZ, R249 ;  /* 0x000000ffff257224 */ /* 0x002fc400078e00f9 */
[----:B------:R-:W-:Y:S01]  /*102590*/  IMAD.MOV.U32 R36, RZ, RZ, R248 ;  /* 0x000000ffff247224 */ /* 0x000fe200078e00f8 */
[----:B------:R-:W3:Y:S04]  /*1025a0*/  LDL.LU R249, [R1+0x1a78] ;  /* 0x001a780001f97983 */ /* 0x000ee80000300800 */
[----:B------:R-:W3:Y:S04]  /*1025b0*/  LDL.LU R248, [R1+0x1a7c] ;  /* 0x001a7c0001f87983 */ /* 0x000ee80000300800 */
[----:B------:R1:W-:Y:S02]  /*1025c0*/  STL.64 [R1+0x2098], R36 ;  /* 0x0020982401007387 */ /* 0x0003e40000100a00 */
[----:B-1----:R-:W-:Y:S01]  /*1025d0*/  IMAD.MOV.U32 R37, RZ, RZ, R250 ;  /* 0x000000ffff257224 */ /* 0x002fe200078e00fa */
[----:B------:R-:W-:Y:S01]  /*1025e0*/  MOV R36, R251 ;  /* 0x000000fb00247202 */ /* 0x000fe20000000f00 */
[----:B------:R-:W3:Y:S04]  /*1025f0*/  LDL.LU R250, [R1+0x1a80] ;  /* 0x001a800001fa7983 */ /* 0x000ee80000300800 */
[----:B------:R-:W3:Y:S04]  /*102600*/  LDL.LU R251, [R1+0x1a84] ;  /* 0x001a840001fb7983 */ /* 0x000ee80000300800 */
[----:B------:R1:W-:Y:S02]  /*102610*/  STL.64 [R1+0x20c8], R36 ;  /* 0x0020c82401007387 */ /* 0x0003e40000100a00 */
[----:B-1----:R-:W-:Y:S01]  /*102620*/  MOV R37, R232 ;  /* 0x000000e800257202 */ /* 0x002fe20000000f00 */
[----:B------:R-:W-:-:S05]  /*102630*/  IMAD.MOV.U32 R36, RZ, RZ, R233 ;  /* 0x000000ffff247224 */ /* 0x000fca00078e00e9 */
[----:B------:R1:W-:Y:S01]  /*102640*/  STL.64 [R1+0x20c0], R36 ;  /* 0x0020c02401007387 */ /* 0x0003e20000100a00 */
[----:B------:R-:W-:Y:S02]  /*102650*/  IMAD.MOV.U32 R39, RZ, RZ, R234 ;  /* 0x000000ffff277224 */ /* 0x000fe400078e00ea */
[----:B------:R-:W-:Y:S02]  /*102660*/  IMAD.MOV.U32 R38, RZ, RZ, R235 ;  /* 0x000000ffff267224 */ /* 0x000fe400078e00eb */
[----:B-1----:R-:W-:-:S03]  /*102670*/  IMAD.MOV.U32 R37, RZ, RZ, R246 ;  /* 0x000000ffff257224 */ /* 0x002fc600078e00f6 */
[----:B------:R1:W-:Y:S01]  /*102680*/  STL.64 [R1+0x20b8], R38 ;  /* 0x0020b82601007387 */ /* 0x0003e20000100a00 */
[----:B------:R-:W-:-:S03]  /*102690*/  MOV R36, R247 ;  /* 0x000000f700247202 */ /* 0x000fc60000000f00 */
[----:B------:R-:W3:Y:S04]  /*1026a0*/  LDL.LU R246, [R1+0xf64] ;  /* 0x000f640001f67983 */ /* 0x000ee80000300800 */
[----:B------:R-:W3:Y:S01]  /*1026b0*/  LDL.LU R247, [R1+0xf68] ;  /* 0x000f680001f77983 */ /* 0x000ee20000300800 */
[----:B-1----:R-:W-:-:S03]  /*1026c0*/  MOV R39, R236 ;  /* 0x000000ec00277202 */ /* 0x002fc60000000f00 */
[----:B------:R1:W-:Y:S01]  /*1026d0*/  STL.64 [R1+0x20e8], R36 ;  /* 0x0020e82401007387 */ /* 0x0003e20000100a00 */
[----:B------:R-:W-:-:S05]  /*1026e0*/  IMAD.MOV.U32 R38, RZ, RZ, R237 ;  /* 0x000000ffff267224 */ /* 0x000fca00078e00ed */
[----:B------:R-:W-:Y:S01]  /*1026f0*/  STL.64 [R1+0x20e0], R38 ;  /* 0x0020e02601007387 */ /* 0x000fe20000100a00 */
[----:B-1----:R-:W-:Y:S02]  /*102700*/  IMAD.MOV.U32 R37, RZ, RZ, R244 ;  /* 0x000000ffff257224 */ /* 0x002fe400078e00f4 */
[----:B------:R-:W-:Y:S01]  /*102710*/  IMAD.MOV.U32 R36, RZ, RZ, R245 ;  /* 0x000000ffff247224 */ /* 0x000fe200078e00f5 */
[----:B------:R-:W3:Y:S04]  /*102720*/  LDL.LU R244, [R1+0xf6c] ;  /* 0x000f6c0001f47983 */ /* 0x000ee80000300800 */
[----:B------:R-:W3:Y:S04]  /*102730*/  LDL.LU R245, [R1+0xf70] ;  /* 0x000f700001f57983 */ /* 0x000ee80000300800 */
[----:B------:R2:W-:Y:S02]  /*102740*/  STL.64 [R1+0x20d8], R36 ;  /* 0x0020d82401007387 */ /* 0x0005e40000100a00 */
[----:B--2---:R-:W-:-:S02]  /*102750*/  IMAD.MOV.U32 R37, RZ, RZ, R242 ;  /* 0x000000ffff257224 */ /* 0x004fc400078e00f2 */
[----:B------:R-:W2:Y:S01]  /*102760*/  LDL.LU R242, [R1+0xf74] ;  /* 0x000f740001f27983 */ /* 0x000ea20000300800 */
[----:B----4-:R-:W-:-:S03]  /*102770*/  MOV R36, R243 ;  /* 0x000000f300247202 */ /* 0x010fc60000000f00 */
[----:B------:R-:W2:Y:S04]  /*102780*/  LDL.LU R243, [R1+0xf78] ;  /* 0x000f780001f37983 */ /* 0x000ea80000300800 */
[----:B------:R3:W-:Y:S02]  /*102790*/  STL.64 [R1+0x20d0], R36 ;  /* 0x0020d02401007387 */ /* 0x0007e40000100a00 */
[----:B---3--:R-:W-:Y:S02]  /*1027a0*/  MOV R37, R240 ;  /* 0x000000f000257202 */ /* 0x008fe40000000f00 */
[----:B------:R-:W3:Y:S01]  /*1027b0*/  LDL.LU R240, [R1+0xf7c] ;  /* 0x000f7c0001f07983 */ /* 0x000ee20000300800 */
[----:B------:R-:W-:-:S03]  /*1027c0*/  IMAD.MOV.U32 R36, RZ, RZ, R241 ;  /* 0x000000ffff247224 */ /* 0x000fc600078e00f1 */
[----:B------:R-:W3:Y:S04]  /*1027d0*/  LDL.LU R241, [R1+0x1a64] ;  /* 0x001a640001f17983 */ /* 0x000ee80000300800 */
[----:B------:R1:W-:Y:S02]  /*1027e0*/  STL.64 [R1+0x2168], R36 ;  /* 0x0021682401007387 */ /* 0x0003e40000100a00 */
[----:B-1----:R-:W-:Y:S02]  /*1027f0*/  IMAD.MOV.U32 R37, RZ, RZ, R238 ;  /* 0x000000ffff257224 */ /* 0x002fe400078e00ee */
[----:B------:R-:W4:Y:S01]  /*102800*/  LDL.LU R238, [R1+0xf00] ;  /* 0x000f000001ee7983 */ /* 0x000f220000300800 */
[----:B------:R-:W-:-:S03]  /*102810*/  IMAD.MOV.U32 R36, RZ, RZ, R239 ;  /* 0x000000ffff247224 */ /* 0x000fc600078e00ef */
        /* <DEDUP_REMOVED lines=10> */
[----:B------:R-:W4:Y:S01]  /*1028c0*/  LDL.LU R211, [R1+0xf60] ;  /* 0x000f600001d37983 */ /* 0x000f220000300800 */
[----:B------:R-:W-:-:S04]  /*1028d0*/  LOP3.LUT R251, R251, R250, RZ, 0x3c, !PT ;  /* 0x000000fafbfb7212 */ /* 0x000fc800078e3cff */
[----:B------:R-:W-:-:S04]  /*1028e0*/  LOP3.LUT R250, R251, R250, RZ, 0x3c, !PT ;  /* 0x000000fafbfa7212 */ /* 0x000fc800078e3cff */
[----:B------:R-:W-:-:S05]  /*1028f0*/  LOP3.LUT R251, R251, R250, RZ, 0x3c, !PT ;  /* 0x000000fafbfb7212 */ /* 0x000fca00078e3cff */
[----:B------:R-:W-:Y:S04]  /*102900*/  STL.64 [R1+0x2150], R250 ;  /* 0x002150fa01007387 */ /* 0x000fe80000100a00 */
[----:B------:R-:W-:Y:S01]  /*102910*/  STL.64 [R1+0x7820], R250 ;  /* 0x007820fa01007387 */ /* 0x000fe20000100a00 */
[----:B------:R-:W-:-:S04]  /*102920*/  LOP3.LUT R247, R247, R246, RZ, 0x3c, !PT ;  /* 0x000000f6f7f77212 */ /* 0x000fc800078e3cff */
[----:B------:R-:W-:-:S04]  /*102930*/  LOP3.LUT R246, R247, R246, RZ, 0x3c, !PT ;  /* 0x000000f6f7f67212 */ /* 0x000fc800078e3cff */
[----:B------:R-:W-:-:S05]  /*102940*/  LOP3.LUT R247, R247, R246, RZ, 0x3c, !PT ;  /* 0x000000f6f7f77212 */ /* 0x000fca00078e3cff */
[----:B------:R-:W-:Y:S01]  /*102950*/  STL.64 [R1+0x2148], R246 ;  /* 0x002148f601007387 */ /* 0x000fe20000100a00 */
[----:B------:R-:W-:-:S04]  /*102960*/  LOP3.LUT R245, R245, R244, RZ, 0x3c, !PT ;  /* 0x000000f4f5f57212 */ /* 0x000fc800078e3cff */
[----:B------:R-:W-:-:S04]  /*102970*/  LOP3.LUT R244, R245, R244, RZ, 0x3c, !PT ;  /* 0x000000f4f5f47212 */ /* 0x000fc800078e3cff */
[----:B------:R-:W-:Y:S01]  /*102980*/  LOP3.LUT R245, R245, R244, RZ, 0x3c, !PT ;  /* 0x000000f4f5f57212 */ /* 0x000fe200078e3cff */
[----:B------:R-:W-:Y:S04]  /*102990*/  STL.64 [R1+0x7828], R246 ;  /* 0x007828f601007387 */ /* 0x000fe80000100a00 */
[----:B------:R-:W-:Y:S04]  /*1029a0*/  STL.64 [R1+0x2140], R244 ;  /* 0x002140f401007387 */ /* 0x000fe80000100a00 */
[----:B------:R4:W-:Y:S01]  /*1029b0*/  STL.64 [R1+0x7830], R244 ;  /* 0x007830f401007387 */ /* 0x0009e20000100a00 */
[----:B------:R-:W-:Y:S01]  /*1029c0*/  IMAD.MOV.U32 R208, RZ, RZ, R252 ;  /* 0x000000ffffd07224 */ /* 0x000fe200078e00fc */
[----:B------:R-:W-:Y:S01]  /*1029d0*/  MOV R209, R231 ;  /* 0x000000e700d17202 */ /* 0x000fe20000000f00 */
[----:B------:R-:W-:-:S02]  /*1029e0*/  IMAD.MOV.U32 R206, RZ, RZ, R227 ;  /* 0x000000ffffce7224 */ /* 0x000fc400078e00e3 */
[----:B------:R-:W-:Y:S01]  /*1029f0*/  IMAD.MOV.U32 R207, RZ, RZ, R226 ;  /* 0x000000ffffcf7224 */ /* 0x000fe200078e00e2 */
[----:B------:R-:W-:Y:S01]  /*102a00*/  MOV R204, R229 ;  /* 0x000000e500cc7202 */ /* 0x000fe20000000f00 */
[----:B------:R-:W-:Y:S01]  /*102a10*/  IMAD.MOV.U32 R205, RZ, RZ, R228 ;  /* 0x000000ffffcd7224 */ /* 0x000fe200078e00e4 */
[----:B-1----:R-:W-:Y:S01]  /*102a20*/  MOV R37, R155 ;  /* 0x0000009b00257202 */ /* 0x002fe20000000f00 */
[----:B------:R-:W-:Y:S01]  /*102a30*/  IMAD.MOV.U32 R36, RZ, RZ, R154 ;  /* 0x000000ffff247224 */ /* 0x000fe200078e009a */
[----:B--2---:R-:W-:-:S04]  /*102a40*/  LOP3.LUT R243, R243, R242, RZ, 0x3c, !PT ;  /* 0x000000f2f3f37212 */ /* 0x004fc800078e3cff */
[----:B------:R-:W-:-:S04]  /*102a50*/  LOP3.LUT R242, R243, R242, RZ, 0x3c, !PT ;  /* 0x000000f2f3f27212 */ /* 0x000fc800078e3cff */
[----:B------:R-:W-:Y:S02]  /*102a60*/  LOP3.LUT R243, R243, R242, RZ, 0x3c, !PT ;  /* 0x000000f2f3f37212 */ /* 0x000fe400078e3cff */
[----:B---3--:R-:W-:-:S04]  /*102a70*/  LOP3.LUT R241, R241, R240, RZ, 0x3c, !PT ;  /* 0x000000f0f1f17212 */ /* 0x008fc800078e3cff */
[C---:B------:R-:W-:Y:S01]  /*102a80*/  LOP3.LUT R240, R241.reuse, R240, RZ, 0x3c, !PT ;  /* 0x000000f0f1f07212 */ /* 0x040fe200078e3cff */
[----:B------:R-:W-:Y:S03]  /*102a90*/  STL.64 [R1+0x2138], R242 ;  /* 0x002138f201007387 */ /* 0x000fe60000100a00 */
[----:B------:R-:W-:Y:S01]  /*102aa0*/  LOP3.LUT R241, R241, R240, RZ, 0x3c, !PT ;  /* 0x000000f0f1f17212 */ /* 0x000fe200078e3cff */
[----:B------:R-:W-:Y:S01]  /*102ab0*/  STL.64 [R1+0x7838], R242 ;  /* 0x007838f201007387 */ /* 0x000fe20000100a00 */
[----:B----4-:R-:W-:-:S04]  /*102ac0*/  LOP3.LUT R239, R239, R238, RZ, 0x3c, !PT ;  /* 0x000000eeefef7212 */ /* 0x010fc800078e3cff */
[----:B------:R-:W-:Y:S02]  /*102ad0*/  LOP3.LUT R238, R239, R238, RZ, 0x3c, !PT ;  /* 0x000000eeefee7212 */ /* 0x000fe400078e3cff */
[----:B------:R-:W-:Y:S02]  /*102ae0*/  LOP3.LUT R237, R237, R236, RZ, 0x3c, !PT ;  /* 0x000000eceded7212 */ /* 0x000fe400078e3cff */
        /* <DEDUP_REMOVED lines=9> */
[C---:B------:R-:W-:Y:S01]  /*102b80*/  LOP3.LUT R232, R233.reuse, R232, RZ, 0x3c, !PT ;  /* 0x000000e8e9e87212 */ /* 0x040fe200078e3cff */
[----:B------:R-:W-:Y:S03]  /*102b90*/  STL.64 [R1+0x2128], R238 ;  /* 0x002128ee01007387 */ /* 0x000fe60000100a00 */
[----:B------:R-:W-:Y:S01]  /*102ba0*/  LOP3.LUT R233, R233, R232, RZ, 0x3c, !PT ;  /* 0x000000e8e9e97212 */ /* 0x000fe200078e3cff */
[----:B------:R-:W-:Y:S04]  /*102bb0*/  STL.64 [R1+0x7848], R238 ;  /* 0x007848ee01007387 */ /* 0x000fe80000100a00 */
[----:B------:R-:W-:Y:S01]  /*102bc0*/  STL.64 [R1+0x2120], R236 ;  /* 0x002120ec01007387 */ /* 0x000fe20000100a00 */
[----:B------:R-:W-:Y:S01]  /*102bd0*/  MOV R210, R211 ;  /* 0x000000d300d27202 */ /* 0x000fe20000000f00 */
[----:B------:R-:W-:-:S02]  /*102be0*/  IMAD.MOV.U32 R211, RZ, RZ, R230 ;  /* 0x000000ffffd37224 */ /* 0x000fc400078e00e6 */
[----:B------:R-:W-:Y:S04]  /*102bf0*/  STL.64 [R1+0x7850], R236 ;  /* 0x007850ec01007387 */ /* 0x000fe80000100a00 */
[----:B------:R-:W-:Y:S04]  /*102c00*/  STL.64 [R1+0x2118], R234 ;  /* 0x002118ea01007387 */ /* 0x000fe80000100a00 */
[----:B------:R1:W-:Y:S04]  /*102c10*/  STL.64 [R1+0x7858], R234 ;  /* 0x007858ea01007387 */ /* 0x0003e80000100a00 */
[----:B------:R-:W2:Y:S04]  /*102c20*/  LDL.64 R248, [R1+0x1e90] ;  /* 0x001e900001f87983 */ /* 0x000ea80000100a00 */
[----:B------:R-:W3:Y:S04]  /*102c30*/  LDL.64 R244, [R1+0x1e80] ;  /* 0x001e800001f47983 */ /* 0x000ee80000100a00 */
[----:B-1----:R-:W4:Y:S04]  /*102c40*/  LDL.64 R234, [R1+0x1ee8] ;  /* 0x001ee80001ea7983 */ /* 0x002f280000100a00 */
[----:B------:R-:W4:Y:S04]  /*102c50*/  LDL.64 R236, [R1+0x1ee0] ;  /* 0x001ee00001ec7983 */ /* 0x000f280000100a00 */
[----:B------:R-:W4:Y:S04]  /*102c60*/  LDL.64 R238, [R1+0x1ed8] ;  /* 0x001ed80001ee7983 */ /* 0x000f280000100a00 */
[----:B------:R-:W4:Y:S04]  /*102c70*/  LDL.64 R246, [R1+0x1f08] ;  /* 0x001f080001f67983 */ /* 0x000f280000100a00 */
[----:B------:R-:W4:Y:S04]  /*102c80*/  LDL.64 R250, [R1+0x1f00] ;  /* 0x001f000001fa7983 */ /* 0x000f280000100a00 */
[----:B------:R-:W4:Y:S04]  /*102c90*/  LDL.64 R240, [R1+0x1ef8] ;  /* 0x001ef80001f07983 */ /* 0x000f280000100a00 */
[----:B------:R-:W4:Y:S04]  /*102ca0*/  LDL.64 R242, [R1+0x1ef0] ;  /* 0x001ef00001f27983 */ /* 0x000f280000100a00 */
[----:B------:R-:W-:Y:S04]  /*102cb0*/  STL.64 [R1+0x2110], R232 ;  /* 0x002110e801007387 */ /* 0x000fe80000100a00 */
[----:B------:R1:W-:Y:S04]  /*102cc0*/  STL.64 [R1+0x7860], R232 ;  /* 0x007860e801007387 */ /* 0x0003e80000100a00 */
[----:B------:R-:W4:Y:S04]  /*102cd0*/  LDL.64 R230, [R1+0x1ec0] ;  /* 0x001ec00001e67983 */ /* 0x000f280000100a00 */
[----:B-1----:R-:W4:Y:S04]  /*102ce0*/  LDL.64 R232, [R1+0x1eb8] ;  /* 0x001eb80001e87983 */ /* 0x002f280000100a00 */
        /* <DEDUP_REMOVED lines=10> */
[----:B-1----:R-:W4:Y:S04]  /*102d90*/  LDL.64 R206, [R1+0x1ea8] ;  /* 0x001ea80001ce7983 */ /* 0x002f280000100a00 */
[----:B------:R-:W-:Y:S04]  /*102da0*/  STL.64 [R1+0x20f0], R204 ;  /* 0x0020f0cc01007387 */ /* 0x000fe80000100a00 */
[----:B------:R1:W-:Y:S04]  /*102db0*/  STL.64 [R1+0x7880], R204 ;  /* 0x007880cc01007387 */ /* 0x0003e80000100a00 */
[----:B-1----:R-:W4:Y:S04]  /*102dc0*/  LDL.64 R204, [R1+0x1eb0] ;  /* 0x001eb00001cc7983 */ /* 0x002f280000100a00 */
        /* <DEDUP_REMOVED lines=61> */
[----:B------:R-:W4:Y:S04]  /*1031a0*/  LDL.64 R154, [R1+0x1e78] ;  /* 0x001e7800019a7983 */ /* 0x000f280000100a00 */
        /* <DEDUP_REMOVED lines=19> */
[----:B------:R-:W-:-:S03]  /*1032e0*/  IMAD.MOV.U32 R70, RZ, RZ, R196 ;  /* 0x000000ffff467224 */ /* 0x000fc600078e00c4 */
[----:B------:R-:W-:Y:S01]  /*1032f0*/  STL.64 [R1+0x37f8], R186 ;  /* 0x0037f8ba01007387 */ /* 0x000fe20000100a00 */
[----:B------:R-:W-:-:S03]  /*103300*/  IMAD.MOV.U32 R71, RZ, RZ, R197 ;  /* 0x000000ffff477224 */ /* 0x000fc600078e00c5 */
[----:B------:R-:W-:Y:S01]  /*103310*/  STL.64 [R1+0x37f0], R188 ;  /* 0x0037f0bc01007387 */ /* 0x000fe20000100a00 */
[----:B------:R-:W-:-:S03]  /*103320*/  MOV R68, R198 ;  /* 0x000000c600447202 */ /* 0x000fc60000000f00 */
[----:B------:R-:W-:Y:S01]  /*103330*/  STL.64 [R1+0x37e8], R190 ;  /* 0x0037e8be01007387 */ /* 0x000fe20000100a00 */
[----:B------:R-:W-:-:S03]  /*103340*/  IMAD.MOV.U32 R69, RZ, RZ, R199 ;  /* 0x000000ffff457224 */ /* 0x000fc600078e00c7 */
[----:B------:R-:W-:Y:S04]  /*103350*/  STL.64 [R1+0x37e0], R192 ;  /* 0x0037e0c001007387 */ /* 0x000fe80000100a00 */
[----:B------:R-:W3:Y:S04]  /*103360*/  LDL.64 R196, [R1+0x1e88] ;  /* 0x001e880001c47983 */ /* 0x000ee80000100a00 */
[----:B------:R-:W-:Y:S04]  /*103370*/  STL.64 [R1+0x37d8], R194 ;  /* 0x0037d8c201007387 */ /* 0x000fe80000100a00 */
[----:B------:R-:W2:Y:S01]  /*103380*/  LDL.64 R198, [R1+0x1e70] ;  /* 0x001e700001c67983 */ /* 0x000ea20000100a00 */
[----:B------:R-:W-:-:S04]  /*103390*/  UISETP.GT.AND UP2, UPT, UR17, 0x52, UPT ;  /* 0x000000521100788c */ /* 0x000fc8000bf44270 */
[----:B------:R-:W-:-:S04]  /*1033a0*/  USEL UR14, URZ, 0x4, !UP2 ;  /* 0x000000043f0e7887 */ /* 0x000fc8000d000000 */
[----:B------:R-:W-:Y:S01]  /*1033b0*/  USEL UR14, UR14, URZ, !UP0 ;  /* 0x0000003f0e0e7287 */ /* 0x000fe2000c000000 */
[----:B------:R-:W-:Y:S01]  /*1033c0*/  IMAD.MOV.U32 R54, RZ, RZ, R200 ;  /* 0x000000ffff367224 */ /* 0x000fe200078e00c8 */
[----:B------:R-:W-:Y:S01]  /*1033d0*/  MOV R55, R201 ;  /* 0x000000c900377202 */ /* 0x000fe20000000f00 */
[----:B------:R-:W-:-:S03]  /*1033e0*/  IMAD.MOV.U32 R52, RZ, RZ, R202 ;  /* 0x000000ffff347224 */ /* 0x000fc600078e00ca */
[----:B------:R-:W-:Y:S01]  /*1033f0*/  ISETP.NE.U32.AND P3, PT, RZ, UR14, PT ;  /* 0x0000000eff007c0c */ /* 0x000fe2000bf65070 */
[----:B------:R-:W-:Y:S01]  /*103400*/  IMAD.MOV.U32 R53, RZ, RZ, R203 ;  /* 0x000000ffff357224 */ /* 0x000fe200078e00cb */
[----:B------:R-:W-:Y:S01]  /*103410*/  MOV R50, R212 ;  /* 0x000000d400327202 */ /* 0x000fe20000000f00 */
[----:B------:R-:W-:Y:S01]  /*103420*/  IMAD.MOV.U32 R51, RZ, RZ, R213 ;  /* 0x000000ffff337224 */ /* 0x000fe200078e00d5 */
[----:B------:R-:W-:Y:S01]  /*103430*/  STL.64 [R1+0x37d0], R70 ;  /* 0x0037d04601007387 */ /* 0x000fe20000100a00 */
        /* <DEDUP_REMOVED lines=15> */
[----:B------:R-:W-:Y:S04]  /*103530*/  STL.64 [R1+0x37b0], R50 ;  /* 0x0037b03201007387 */ /* 0x000fe80000100a00 */
[----:B------:R-:W-:Y:S04]  /*103540*/  STL.64 [R1+0x37a8], R48 ;  /* 0x0037a83001007387 */ /* 0x000fe80000100a00 */
[----:B------:R1:W-:Y:S04]  /*103550*/  STL.64 [R1+0x37a0], R46 ;  /* 0x0037a02e01007387 */ /* 0x0003e80000100a00 */
[----:B------:R1:W-:Y:S04]  /*103560*/  STL.64 [R1+0x3798], R44 ;  /* 0x0037982c01007387 */ /* 0x0003e80000100a00 */
[----:B------:R-:W-:Y:S04]  /*103570*/  STL.64 [R1+0x3790], R42 ;  /* 0x0037902a01007387 */ /* 0x000fe80000100a00 */
[----:B------:R1:W-:Y:S04]  /*103580*/  STL.64 [R1+0x3788], R40 ;  /* 0x0037882801007387 */ /* 0x0003e80000100a00 */
        /* <DEDUP_REMOVED lines=55> */
[----:B------:R-:W2:Y:S04]  /*103900*/  LDL.64 R224, [R1+0x2080] ;  /* 0x0020800001e07983 */ /* 0x000ea80000100a00 */
[----:B------:R-:W2:Y:S04]  /*103910*/  LDL.64 R222, [R1+0x2078] ;  /* 0x0020780001de7983 */ /* 0x000ea80000100a00 */
[----:B---3--:R-:W-:Y:S04]  /*103920*/  LDGSTS.E [R0+0x2b200], desc[UR8][R248.64], P2 ;  /* 0x2b200000f8007fae */ /* 0x008fe80009121848 */
[----:B------:R-:W3:Y:S01]  /*103930*/  LDL.64 R248, [R1+0x1f78] ;  /* 0x001f780001f87983 */ /* 0x000ee20000100a00 */
[----:B------:R-:W-:-:S04]  /*103940*/  USEL UR20, URZ, 0x4, !UP4 ;  /* 0x000000043f147887 */ /* 0x000fc8000e000000 */
        /* <DEDUP_REMOVED lines=17> */
[----:B------:R-:W-:-:S02]  /*103a60*/  USEL UR21, URZ, 0x4, !UP6 ;  /* 0x000000043f157887 */ /* 0x000fc4000f000000 */
        /* <DEDUP_REMOVED lines=11> */
[----:B------:R-:W-:-:S03]  /*103b20*/  USEL UR21, UR21, URZ, !UP0 ;  /* 0x0000003f15157287 */ /* 0x000fc6000c000000 */
[----:B------:R-:W-:Y:S04]  /*103b30*/  LDGSTS.E [R0+0x2d100], desc[UR8][R154.64], P6 ;  /* 0x2d1000009a007fae */ /* 0x000fe8000b121848 */
[----:B------:R-:W-:Y:S04]  /*103b40*/  LDGSTS.E [R0+0x2d180], desc[UR8][R204.64], P6 ;  /* 0x2d180000cc007fae */ /* 0x000fe8000b121848 */
[----:B------:R-:W3:Y:S01]  /*103b50*/  LDL.64 R248, [R1+0x2010] ;  /* 0x0020100001f87983 */ /* 0x000ee20000100a00 */
[----:B------:R-:W-:-:S03]  /*103b60*/  ISETP.NE.U32.AND P5, PT, RZ, UR21, PT ;  /* 0x00000015ff007c0c */ /* 0x000fc6000bfa5070 */
[----:B------:R-:W-:Y:S04]  /*103b70*/  LDGSTS.E [R0+0x2d200], desc[UR8][R206.64], P6 ;  /* 0x2d200000ce007fae */ /* 0x000fe8000b121848 */
[----:B------:R-:W-:Y:S04]  /*103b80*/  LDGSTS.E [R0+0x2d280], desc[UR8][R228.64], P6 ;  /* 0x2d280000e4007fae */ /* 0x000fe8000b121848 */
[----:B------:R-:W-:Y:S04]  /*103b90*/  LDGSTS.E [R0+0x2d300], desc[UR8][R208.64], P6 ;  /* 0x2d300000d0007fae */ /* 0x000fe8000b121848 */
[----:B------:R-:W-:Y:S04]  /*103ba0*/  LDGSTS.E [R0+0x2d380], desc[UR8][R226.64], P6 ;  /* 0x2d380000e2007fae */ /* 0x000fe8000b121848 */
[----:B------:R-:W-:Y:S04]  /*103bb0*/  LDGSTS.E [R0+0x2d400], desc[UR8][R210.64], P6 ;  /* 0x2d400000d2007fae */ /* 0x000fe8000b121848 */
[----:B------:R-:W-:Y:S04]  /*103bc0*/  LDGSTS.E [R0+0x2d480], desc[UR8][R230.64], P6 ;  /* 0x2d480000e6007fae */ /* 0x000fe8000b121848 */
[----:B------:R-:W3:Y:S04]  /*103bd0*/  LDL.64 R204, [R1+0x2000] ;  /* 0x0020000001cc7983 */ /* 0x000ee80000100a00 */
[----:B------:R-:W3:Y:S04]  /*103be0*/  LDL.64 R206, [R1+0x2038] ;  /* 0x0020380001ce7983 */ /* 0x000ee80000100a00 */
        /* <DEDUP_REMOVED lines=30> */
[----:B------:R-:W-:Y:S04]  /*103dd0*/  LDGSTS.E [R0+0x2f300], desc[UR8][R206.64], P5 ;  /* 0x2f300000ce007fae */ /* 0x000fe8000a921848 */
[----:B------:R-:W3:Y:S04]  /*103de0*/  LDL.64 R230, [R1+0x2160] ;  /* 0x0021600001e67983 */ /* 0x000ee80000100a00 */
        /* <DEDUP_REMOVED lines=15> */
[----:B----4-:R-:W-:Y:S04]  /*103ee0*/  LDGSTS.E [R0+0x2f700], desc[UR8][R242.64], P5 ;  /* 0x2f700000f2007fae */ /* 0x010fe8000a921848 */
[----:B--2---:R-:W-:Y:S04]  /*103ef0*/  LDGSTS.E [R0+0x2f780], desc[UR8][R244.64], P5 ;  /* 0x2f780000f4007fae */ /* 0x004fe8000a921848 */
[----:B------:R-:W2:Y:S04]  /*103f00*/  LDL.LU.64 R240, [R1+0x7840] ;  /* 0x0078400001f07983 */ /* 0x000ea80000300a00 */
[----:B------:R-:W4:Y:S04]  /*103f10*/  LDL.LU.64 R242, [R1+0x7838] ;  /* 0x0078380001f27983 */ /* 0x000f280000300a00 */
[----:B------:R-:W2:Y:S04]  /*103f20*/  LDL.LU.64 R244, [R1+0x7830] ;  /* 0x0078300001f47983 */ /* 0x000ea80000300a00 */
[----:B------:R-:W-:Y:S04]  /*103f30*/  LDGSTS.E [R0+0x31000], desc[UR8][R246.64], P1 ;  /* 0x31000000f6007fae */ /* 0x000fe80008921848 */
[----:B------:R-:W-:Y:S04]  /*103f40*/  LDGSTS.E [R0+0x31080], desc[UR8][R250.64], P1 ;  /* 0x31080000fa007fae */ /* 0x000fe80008921848 */
[----:B------:R-:W4:Y:S04]  /*103f50*/  LDL.LU.64 R246, [R1+0x7828] ;  /* 0x0078280001f67983 */ /* 0x000f280000300a00 */
[----:B------:R-:W2:Y:S04]  /*103f60*/  LDL.LU.64 R250, [R1+0x7820] ;  /* 0x0078200001fa7983 */ /* 0x000ea80000300a00 */
[----:B---3--:R-:W-:Y:S01]  /*103f70*/  LDGSTS.E [R0+0x31100], desc[UR8][R248.64], P1 ;  /* 0x31100000f8007fae */ /* 0x008fe20008921848 */
[----:B------:R-:W-:-:S03]  /*103f80*/  UISETP.GT.AND UP3, UPT, UR17, 0x66, UPT ;  /* 0x000000661100788c */ /* 0x000fc6000bf64270 */
[----:B------:R-:W-:Y:S04]  /*103f90*/  LDGSTS.E [R0+0x31180], desc[UR8][R224.64], P1 ;  /* 0x31180000e0007fae */ /* 0x000fe80008921848 */
[----:B------:R-:W3:Y:S01]  /*103fa0*/  LDL.LU.64 R248, [R1+0x7818] ;  /* 0x0078180001f87983 */ /* 0x000ee20000300a00 */
[----:B------:R-:W-:Y:S02]  /*103fb0*/  USEL UR23, URZ, 0x4, !UP3 ;  /* 0x000000043f177887 */ /* 0x000fe4000d800000 */
[----:B------:R-:W-:Y:S01]  /*103fc0*/  UISETP.GT.AND UP2, UPT, UR17, 0x6a, UPT ;  /* 0x0000006a1100788c */ /* 0x000fe2000bf44270 */
[----:B------:R-:W-:Y:S01]  /*103fd0*/  LDGSTS.E [R0+0x31200], desc[UR8][R222.64], P1 ;  /* 0x31200000de007fae */ /* 0x000fe20008921848 */
[----:B------:R-:W-:-:S03]  /*103fe0*/  USEL UR23, UR23, URZ, !UP0 ;  /* 0x0000003f17177287 */ /* 0x000fc6000c000000 */
[----:B------:R-:W-:Y:S03]  /*103ff0*/  LDGSTS.E [R0+0x31280], desc[UR8][R220.64], P1 ;  /* 0x31280000dc007fae */ /* 0x000fe60008921848 */
[----:B------:R-:W-:Y:S01]  /*104000*/  ISETP.NE.U32.AND P0, PT, RZ, UR23, PT ;  /* 0x00000017ff007c0c */ /* 0x000fe2000bf05070 */
[----:B------:R-:W-:Y:S01]  /*104010*/  LDGSTS.E [R0+0x31300], desc[UR8][R218.64], P1 ;  /* 0x31300000da007fae */ /* 0x000fe20008921848 */
[----:B------:R-:W-:-:S03]  /*104020*/  USEL UR24, URZ, 0x4, !UP2 ;  /* 0x000000043f187887 */ /* 0x000fc6000d000000 */
[----:B------:R-:W-:Y:S04]  /*104030*/  LDGSTS.E [R0+0x31380], desc[UR8][R216.64], P1 ;  /* 0x31380000d8007fae */ /* 0x000fe80008921848 */
        /* <DEDUP_REMOVED lines=12> */
[----:B------:R-:W-:-:S04]  /*104100*/  UISETP.GT.AND UP1, UPT, UR17, 0x6e, UPT ;  /* 0x0000006e1100788c */ /* 0x000fc8000bf24270 */
        /* <DEDUP_REMOVED lines=17> */
[----:B------:R-:W-:-:S06]  /*104220*/  USEL UR28, UR28, URZ, !UP0 ;  /* 0x0000003f1c1c7287 */ /* 0x000fcc000c000000 */
[----:B------:R-:W-:Y:S01]  /*104230*/  ISETP.NE.U32.AND P1, PT, RZ, UR28, PT ;  /* 0x0000001cff007c0c */ /* 0x000fe2000bf25070 */
[----:B---3--:R3:W-:Y:S04]  /*104240*/  LDGSTS.E [R0+0x33100], desc[UR8][R248.64], P0 ;  /* 0x33100000f8007fae */ /* 0x0087e80008121848 */
        /* <DEDUP_REMOVED lines=59> */
[----:B------:R2:W-:Y:S04]  /*104600*/  LDGSTS.E [R0+0x39700], desc[UR8][R118.64], P2 ;  /* 0x3970000076007fae */ /* 0x0005e80009121848 */
        /* <DEDUP_REMOVED lines=35> */
[----:B------:R-:W4:Y:S04]  /*104840*/  LDL.LU R249, [R1+0x7810] ;  /* 0x0078100001f97983 */ /* 0x000f280000300800 */
        /* <DEDUP_REMOVED lines=19> */
[----:B-1----:R-:W4:Y:S04]  /*104980*/  LDL R46, [R1+0x634c] ;  /* 0x00634c00012e7983 */ /* 0x002f280000100800 */
[----:B------:R-:W4:Y:S04]  /*104990*/  LDL R47, [R1+0x6350] ;  /* 0x00635000012f7983 */ /* 0x000f280000100800 */
        /* <DEDUP_REMOVED lines=21> */
[----:B------:R-:W4:Y:S01]  /*104af0*/  LDL R211, [R1+0x630c] ;  /* 0x00630c0001d37983 */ /* 0x000f220000100800 */
[----:B---3--:R-:W1:Y:S01]  /*104b00*/  S2R R248, SR_TID.X ;  /* 0x0000000000f87919 */ /* 0x008e620000002100 */
[----:B------:R-:W-:-:S02]  /*104b10*/  UISETP.GT.AND UP2, UPT, UR17, 0x3, UPT ;  /* 0x000000031100788c */ /* 0x000fc4000bf44270 */
[----:B------:R-:W-:Y:S02]  /*104b20*/  LDGSTS.E [R0+0x3f600], desc[UR8][R42.64], P1 ;  /* 0x3f6000002a007fae */ /* 0x000fe40008921848 */
[----:B------:R-:W-:Y:S02]  /*104b30*/  USEL UR30, URZ, 0x4, !UP2 ;  /* 0x000000043f1e7887 */ /* 0x000fe4000d000000 */
[----:B------:R-:W-:Y:S02]  /*104b40*/  LDGSTS.E [R0+0x3f680], desc[UR8][R40.64], P1 ;  /* 0x3f68000028007fae */ /* 0x000fe40008921848 */
[----:B------:R-:W-:Y:S02]  /*104b50*/  USEL UR30, UR30, URZ, !UP0 ;  /* 0x0000003f1e1e7287 */ /* 0x000fe4000c000000 */
[----:B------:R-:W-:Y:S04]  /*104b60*/  LDGSTS.E [R0+0x3f700], desc[UR8][R38.64], P1 ;  /* 0x3f70000026007fae */ /* 0x000fe80008921848 */
[----:B------:R-:W-:Y:S01]  /*104b70*/  ISETP.NE.U32.AND P0, PT, RZ, UR30, PT ;  /* 0x0000001eff007c0c */ /* 0x000fe2000bf05070 */
[----:B------:R-:W-:Y:S04]  /*104b80*/  LDGSTS.E [R0+0x3f780], desc[UR8][R36.64], P1 ;  /* 0x3f78000024007fae */ /* 0x000fe80008921848 */
[----:B------:R-:W3:Y:S04]  /*104b90*/  LDL R40, [R1+0x62e8] ;  /* 0x0062e80001287983 */ /* 0x000ee80000100800 */
[----:B------:R-:W3:Y:S04]  /*104ba0*/  LDL R38, [R1+0x62f8] ;  /* 0x0062f80001267983 */ /* 0x000ee80000100800 */
[----:B------:R-:W3:Y:S01]  /*104bb0*/  LDL R39, [R1+0x6304] ;  /* 0x0063040001277983 */ /* 0x000ee20000100800 */
[----:B-1----:R-:W-:-:S03]  /*104bc0*/  LOP3.LUT R248, R248, 0x1f, RZ, 0xc0, !PT ;  /* 0x0000001ff8f87812 */ /* 0x002fc600078ec0ff */
[----:B------:R-:W3:Y:S02]  /*104bd0*/  LDL R41, [R1+0x62f4] ;  /* 0x0062f40001297983 */ /* 0x000ee40000100800 */
[----:B--2---:R-:W-:Y:S02]  /*104be0*/  IMAD.SHL.U32 R119, R248, 0x4, RZ ;  /* 0x00000004f8777824 */ /* 0x004fe400078e00ff */
[----:B------:R-:W2:Y:S03]  /*104bf0*/  LDL R42, [R1+0x62c0] ;  /* 0x0062c000012a7983 */ /* 0x000ea60000100800 */
[----:B------:R-:W-:Y:S01]  /*104c00*/  LOP3.LUT R3, R119, 0x60, RZ, 0x3c, !PT ;  /* 0x0000006077037812 */ /* 0x000fe200078e3cff */
[----:B------:R-:W2:Y:S03]  /*104c10*/  LDL R43, [R1+0x62ec] ;  /* 0x0062ec00012b7983 */ /* 0x000ea60000100800 */
[----:B------:R-:W-:Y:S01]  /*104c20*/  IADD3 R118, R3, UR19, RZ ;  /* 0x0000001303767c10 */ /* 0x000fe2000fffe0ff */
[----:B----4-:R-:W-:-:S02]  /*104c30*/  IMAD.MOV.U32 R5, RZ, RZ, R44 ;  /* 0x000000ffff057224 */ /* 0x010fc400078e002c */
        /* <DEDUP_REMOVED lines=54> */
[----:B-1----:R-:W-:-:S03]  /*104fa0*/  MOV R5, R210 ;  /* 0x000000d200057202 */ /* 0x002fc60000000f00 */
[----:B------:R-:W2:Y:S01]  /*104fb0*/  LDL R210, [R1+0x62f0] ;  /* 0x0062f00001d27983 */ /* 0x000ea20000100800 */
[----:B------:R-:W-:-:S03]  /*104fc0*/  IMAD.MOV.U32 R4, RZ, RZ, R211 ;  /* 0x000000ffff047224 */ /* 0x000fc600078e00d3 */
[----:B------:R-:W4:Y:S04]  /*104fd0*/  LDL R211, [R1+0x62fc] ;  /* 0x0062fc0001d37983 */ /* 0x000f280000100800 */
[----:B------:R3:W-:Y:S02]  /*104fe0*/  LDGSTS.E [R118+0x1d80], desc[UR8][R4.64], P0 ;  /* 0x01d8000004767fae */ /* 0x0007e40008121848 */
[----:B---3--:R-:W-:Y:S02]  /*104ff0*/  IMAD.MOV.U32 R4, RZ, RZ, R39 ;  /* 0x000000ffff047224 */ /* 0x008fe400078e0027 */
[----:B------:R-:W-:Y:S01]  /*105000*/  IMAD.MOV.U32 R5, RZ, RZ, R38 ;  /* 0x000000ffff057224 */ /* 0x000fe200078e0026 */
[----:B------:R-:W-:Y:S01]  /*105010*/  UISETP.GT.AND UP1, UPT, UR17, 0x7, UPT ;  /* 0x000000071100788c */ /* 0x000fe2000bf24270 */
[----:B------:R-:W3:Y:S04]  /*105020*/  LDL R38, [R1+0x60f8] ;  /* 0x0060f80001267983 */ /* 0x000ee80000100800 */
[----:B------:R2:W-:Y:S01]  /*105030*/  LDGSTS.E [R118+0x1e00], desc[UR8][R4.64], P0 ;  /* 0x01e0000004767fae */ /* 0x0005e20008121848 */
[----:B------:R-:W-:-:S03]  /*105040*/  USEL UR14, URZ, 0x4, !UP1 ;  /* 0x000000043f0e7887 */ /* 0x000fc6000c800000 */
[----:B------:R-:W3:Y:S01]  /*105050*/  LDL R39, [R1+0x6104] ;  /* 0x0061040001277983 */ /* 0x000ee20000100800 */
[----:B------:R-:W-:-:S06]  /*105060*/  USEL UR14, UR14, URZ, !UP0 ;  /* 0x0000003f0e0e7287 */ /* 0x000fcc000c000000 */
[----:B------:R-:W-:Y:S01]  /*105070*/  ISETP.NE.U32.AND P1, PT, RZ, UR14, PT ;  /* 0x0000000eff007c0c */ /* 0x000fe2000bf25070 */
[----:B--2---:R-:W-:Y:S02]  /*105080*/  IMAD.MOV.U32 R5, RZ, RZ, R210 ;  /* 0x000000ffff057224 */ /* 0x004fe400078e00d2 */
[----:B------:R-:W2:Y:S01]  /*105090*/  LDL R210, [R1+0x6100] ;  /* 0x0061000001d27983 */ /* 0x000ea20000100800 */
[----:B----4-:R-:W-:-:S03]  /*1050a0*/  MOV R4, R211 ;  /* 0x000000d300047202 */ /* 0x010fc60000000f00 */
[----:B------:R-:W4:Y:S04]  /*1050b0*/  LDL R211, [R1+0x610c] ;  /* 0x00610c0001d37983 */ /* 0x000f280000100800 */
        /* <DEDUP_REMOVED lines=66> */
[----:B--2---:R-:W-:-:S03]  /*1054e0*/  IMAD.MOV.U32 R5, RZ, RZ, R210 ;  /* 0x000000ffff057224 */ /* 0x004fc600078e00d2 */
[----:B------:R-:W2:Y:S01]  /*1054f0*/  LDL R210, [R1+0x60f0] ;  /* 0x0060f00001d27983 */ /* 0x000ea20000100800 */
[----:B----4-:R-:W-:-:S03]  /*105500*/  IMAD.MOV.U32 R4, RZ, RZ, R211 ;  /* 0x000000ffff047224 */ /* 0x010fc600078e00d3 */
[----:B------:R-:W4:Y:S04]  /*105510*/  LDL R211, [R1+0x60fc] ;  /* 0x0060fc0001d37983 */ /* 0x000f280000100800 */
[----:B------:R3:W-:Y:S02]  /*105520*/  LDGSTS.E [R118+0x3d80], desc[UR8][R4.64], P1 ;  /* 0x03d8000004767fae */ /* 0x0007e40008921848 */
[----:B---3--:R-:W-:Y:S01]  /*105530*/  MOV R4, R39 ;  /* 0x0000002700047202 */ /* 0x008fe20000000f00 */
[----:B------:R-:W-:Y:S01]  /*105540*/  IMAD.MOV.U32 R5, RZ, RZ, R38 ;  /* 0x000000ffff057224 */ /* 0x000fe200078e0026 */
[----:B------:R-:W-:Y:S01]  /*105550*/  UISETP.GT.AND UP1, UPT, UR17, 0xb, UPT ;  /* 0x0000000b1100788c */ /* 0x000fe2000bf24270 */
[----:B------:R-:W3:Y:S04]  /*105560*/  LDL R38, [R1+0x5ef8] ;  /* 0x005ef80001267983 */ /* 0x000ee80000100800 */
[----:B------:R2:W-:Y:S01]  /*105570*/  LDGSTS.E [R118+0x3e00], desc[UR8][R4.64], P1 ;  /* 0x03e0000004767fae */ /* 0x0005e20008921848 */
[----:B------:R-:W-:-:S03]  /*105580*/  USEL UR14, URZ, 0x4, !UP1 ;  /* 0x000000043f0e7887 */ /* 0x000fc6000c800000 */
[----:B------:R-:W3:Y:S01]  /*105590*/  LDL R39, [R1+0x5f04] ;  /* 0x005f040001277983 */ /* 0x000ee20000100800 */
[----:B------:R-:W-:-:S06]  /*1055a0*/  USEL UR14, UR14, URZ, !UP0 ;  /* 0x0000003f0e0e7287 */ /* 0x000fcc000c000000 */
[----:B------:R-:W-:Y:S02]  /*1055b0*/  ISETP.NE.U32.AND P0, PT, RZ, UR14, PT ;  /* 0x0000000eff007c0c */ /* 0x000fe4000bf05070 */
[----:B--2---:R-:W-:Y:S02]  /*1055c0*/  MOV R5, R210 ;  /* 0x000000d200057202 */ /* 0x004fe40000000f00 */
[----:B------:R-:W2:Y:S01]  /*1055d0*/  LDL R210, [R1+0x5f00] ;  /* 0x005f000001d27983 */ /* 0x000ea20000100800 */
[----:B----4-:R-:W-:-:S03]  /*1055e0*/  IMAD.MOV.U32 R4, RZ, RZ, R211 ;  /* 0x000000ffff047224 */ /* 0x010fc600078e00d3 */
[----:B------:R-:W4:Y:S04]  /*1055f0*/  LDL R211, [R1+0x5f0c] ;  /* 0x005f0c0001d37983 */ /* 0x000f280000100800 */
        /* <DEDUP_REMOVED lines=66> */
[----:B--2---:R-:W-:-:S03]  /*105a20*/  IMAD.MOV.U32 R5, RZ, RZ, R210 ;  /* 0x000000ffff057224 */ /* 0x004fc600078e00d2 */
[----:B------:R-:W2:Y:S01]  /*105a30*/  LDL R210, [R1+0x5ef0] ;  /* 0x005ef00001d27983 */ /* 0x000ea20000100800 */
[----:B----4-:R-:W-:-:S03]  /*105a40*/  MOV R4, R211 ;  /* 0x000000d300047202 */ /* 0x010fc60000000f00 */
[----:B------:R-:W4:Y:S04]  /*105a50*/  LDL R211, [R1+0x5efc] ;  /* 0x005efc0001d37983 */ /* 0x000f280000100800 */
[----:B------:R3:W-:Y:S02]  /*105a60*/  LDGSTS.E [R118+0x5d80], desc[UR8][R4.64], P0 ;  /* 0x05d8000004767fae */ /* 0x0007e40008121848 */
[----:B---3--:R-:W-:Y:S01]  /*105a70*/  IMAD.MOV.U32 R4, RZ, RZ, R39 ;  /* 0x000000ffff047224 */ /* 0x008fe200078e0027 */
[----:B------:R-:W-:Y:S01]  /*105a80*/  MOV R5, R38 ;  /* 0x0000002600057202 */ /* 0x000fe20000000f00 */
        /* <DEDUP_REMOVED lines=9> */
[----:B----4-:R-:W-:-:S03]  /*105b20*/  IMAD.MOV.U32 R4, RZ, RZ, R211 ;  /* 0x000000ffff047224 */ /* 0x010fc600078e00d3 */
[----:B------:R-:W4:Y:S04]  /*105b30*/  LDL R211, [R1+0x3e9c] ;  /* 0x003e9c0001d37983 */ /* 0x000f280000100800 */
        /* <DEDUP_REMOVED lines=66> */
[----:B--2---:R-:W-:-:S03]  /*105f60*/  MOV R5, R210 ;  /* 0x000000d200057202 */ /* 0x004fc60000000f00 */
[----:B------:R-:W2:Y:S01]  /*105f70*/  LDL R210, [R1+0x3ea8] ;  /* 0x003ea80001d27983 */ /* 0x000ea20000100800 */
[----:B----4-:R-:W-:-:S03]  /*105f80*/  IMAD.MOV.U32 R4, RZ, RZ, R211 ;  /* 0x000000ffff047224 */ /* 0x010fc600078e00d3 */
        /* <DEDUP_REMOVED lines=1080> */
[----:B------:R-:W-:Y:S01]  /*10a310*/  IMAD.MOV.U32 R5, RZ, RZ, R206 ;  /* 0x000000ffff057224 */ /* 0x000fe200078e00ce */
[----:B------:R-:W-:Y:S01]  /*10a320*/  UISETP.GT.AND UP1, UPT, UR17, 0x47, UPT ;  /* 0x000000471100788c */ /* 0x000fe2000bf24270 */
[----:B------:R-:W3:Y:S04]  /*10a330*/  LDL R206, [R1+0x5bb0] ;  /* 0x005bb00001ce7983 */ /* 0x000ee80000100800 */
[----:B------:R1:W-:Y:S04]  /*10a340*/  LDGSTS.E [R118+0x21c80], desc[UR8][R4.64], P0 ;  /* 0x21c8000004767fae */ /* 0x0003e80008121848 */
[----:B------:R-:W3:Y:S01]  /*10a350*/  LDL R207, [R1+0x5bb4] ;  /* 0x005bb40001cf7983 */ /* 0x000ee20000100800 */
[----:B-1----:R-:W-:Y:S01]  /*10a360*/  IMAD.MOV.U32 R4, RZ, RZ, R209 ;  /* 0x000000ffff047224 */ /* 0x002fe200078e00d1 */
[----:B------:R-:W-:Y:S01]  /*10a370*/  MOV R5, R208 ;  /* 0x000000d000057202 */ /* 0x000fe20000000f00 */
[----:B------:R-:W-:Y:S01]  /*10a380*/  USEL UR14, URZ, 0x4, !UP1 ;  /* 0x000000043f0e7887 */ /* 0x000fe2000c800000 */
[----:B------:R-:W3:Y:S04]  /*10a390*/  LDL R208, [R1+0x5bb8] ;  /* 0x005bb80001d07983 */ /* 0x000ee80000100800 */
[----:B------:R2:W-:Y:S04]  /*10a3a0*/  LDGSTS.E [R118+0x21d00], desc[UR8][R4.64], P0 ;  /* 0x21d0000004767fae */ /* 0x0005e80008121848 */
[----:B------:R-:W3:Y:S01]  /*10a3b0*/  LDL R209, [R1+0x5bbc] ;  /* 0x005bbc0001d17983 */ /* 0x000ee20000100800 */
[----:B--2---:R-:W-:-:S03]  /*10a3c0*/  IMAD.MOV.U32 R5, RZ, RZ, R210 ;  /* 0x000000ffff057224 */ /* 0x004fc600078e00d2 */
[----:B------:R-:W2:Y:S01]  /*10a3d0*/  LDL R210, [R1+0x5ba8] ;  /* 0x005ba80001d27983 */ /* 0x000ea20000100800 */
[----:B----4-:R-:W-:-:S03]  /*10a3e0*/  IMAD.MOV.U32 R4, RZ, RZ, R211 ;  /* 0x000000ffff047224 */ /* 0x010fc600078e00d3 */
[----:B------:R-:W4:Y:S04]  /*10a3f0*/  LDL R211, [R1+0x5bac] ;  /* 0x005bac0001d37983 */ /* 0x000f280000100800 */
[----:B------:R3:W-:Y:S01]  /*10a400*/  LDGSTS.E [R118+0x21d80], desc[UR8][R4.64], P0 ;  /* 0x21d8000004767fae */ /* 0x0007e20008121848 */
[----:B------:R-:W-:Y:S01]  /*10a410*/  USEL UR14, UR14, URZ, !UP0 ;  /* 0x0000003f0e0e7287 */ /* 0x000fe2000c000000 */
[----:B---3--:R-:W-:Y:S01]  /*10a420*/  MOV R4, R39 ;  /* 0x0000002700047202 */ /* 0x008fe20000000f00 */
[----:B------:R-:W-:-:S05]  /*10a430*/  IMAD.MOV.U32 R5, RZ, RZ, R38 ;  /* 0x000000ffff057224 */ /* 0x000fca00078e0026 */
[----:B------:R1:W-:Y:S01]  /*10a440*/  LDGSTS.E [R118+0x21e00], desc[UR8][R4.64], P0 ;  /* 0x21e0000004767fae */ /* 0x0003e20008121848 */
[----:B------:R-:W-:Y:S01]  /*10a450*/  ISETP.NE.U32.AND P1, PT, RZ, UR14, PT ;  /* 0x0000000eff007c0c */ /* 0x000fe2000bf25070 */
[----:B-1----:R-:W-:Y:S01]  /*10a460*/  IMAD.MOV.U32 R4, RZ, RZ, R41 ;  /* 0x000000ffff047224 */ /* 0x002fe200078e0029 */
[----:B------:R-:W-:Y:S01]  /*10a470*/  MOV R5, R40 ;  /* 0x0000002800057202 */ /* 0x000fe20000000f00 */
[----:B------:R-:W3:Y:S04]  /*10a480*/  LDL R41, [R1+0x5d30] ;  /* 0x005d300001297983 */ /* 0x000ee80000100800 */
[----:B------:R1:W-:Y:S02]  /*10a490*/  LDGSTS.E [R118+0x21e80], desc[UR8][R4.64], P0 ;  /* 0x21e8000004767fae */ /* 0x0003e40008121848 */
        /* <DEDUP_REMOVED lines=64> */
[----:B------:R2:W-:Y:S01]  /*10a8a0*/  LDGSTS.E [R118+0x23d00], desc[UR8][R4.64], P1 ;  /* 0x23d0000004767fae */ /* 0x0005e20008921848 */
[----:B------:R-:W-:-:S04]  /*10a8b0*/  UISETP.GT.AND UP1, UPT, UR17, 0x4b, UPT ;  /* 0x0000004b1100788c */ /* 0x000fc8000bf24270 */
[----:B------:R-:W-:Y:S01]  /*10a8c0*/  USEL UR14, URZ, 0x4, !UP1 ;  /* 0x000000043f0e7887 */ /* 0x000fe2000c800000 */
[----:B--2---:R-:W-:Y:S02]  /*10a8d0*/  IMAD.MOV.U32 R5, RZ, RZ, R210 ;  /* 0x000000ffff057224 */ /* 0x004fe400078e00d2 */
[----:B------:R-:W2:Y:S01]  /*10a8e0*/  LDL R210, [R1+0x5d28] ;  /* 0x005d280001d27983 */ /* 0x000ea20000100800 */
[----:B----4-:R-:W-:-:S03]  /*10a8f0*/  MOV R4, R211 ;  /* 0x000000d300047202 */ /* 0x010fc60000000f00 */
[----:B------:R-:W4:Y:S04]  /*10a900*/  LDL R211, [R1+0x5d2c] ;  /* 0x005d2c0001d37983 */ /* 0x000f280000100800 */
[----:B------:R3:W-:Y:S01]  /*10a910*/  LDGSTS.E [R118+0x23d80], desc[UR8][R4.64], P1 ;  /* 0x23d8000004767fae */ /* 0x0007e20008921848 */
[----:B------:R-:W-:Y:S01]  /*10a920*/  USEL UR14, UR14, URZ, !UP0 ;  /* 0x0000003f0e0e7287 */ /* 0x000fe2000c000000 */
[----:B---3--:R-:W-:Y:S01]  /*10a930*/  IMAD.MOV.U32 R4, RZ, RZ, R43 ;  /* 0x000000ffff047224 */ /* 0x008fe200078e002b */
[----:B------:R-:W-:Y:S01]  /*10a940*/  MOV R5, R42 ;  /* 0x0000002a00057202 */ /* 0x000fe20000000f00 */
[----:B------:R-:W3:Y:S04]  /*10a950*/  LDL R43, [R1+0x5d38] ;  /* 0x005d3800012b7983 */ /* 0x000ee80000100800 */
[----:B------:R-:W3:Y:S04]  /*10a960*/  LDL R42, [R1+0x5d34] ;  /* 0x005d3400012a7983 */ /* 0x000ee80000100800 */
[----:B------:R1:W-:Y:S01]  /*10a970*/  LDGSTS.E [R118+0x23e00], desc[UR8][R4.64], P1 ;  /* 0x23e0000004767fae */ /* 0x0003e20008921848 */
[----:B------:R-:W-:Y:S01]  /*10a980*/  ISETP.NE.U32.AND P0, PT, RZ, UR14, PT ;  /* 0x0000000eff007c0c */ /* 0x000fe2000bf05070 */
[----:B-1----:R-:W-:-:S02]  /*10a990*/  IMAD.MOV.U32 R4, RZ, RZ, R45 ;  /* 0x000000ffff047224 */ /* 0x002fc400078e002d */
[----:B------:R-:W-:Y:S01]  /*10a9a0*/  IMAD.MOV.U32 R5, RZ, RZ, R44 ;  /* 0x000000ffff057224 */ /* 0x000fe200078e002c */
[----:B------:R-:W3:Y:S04]  /*10a9b0*/  LDL R45, [R1+0x5d40] ;  /* 0x005d4000012d7983 */ /* 0x000ee80000100800 */
[----:B------:R-:W3:Y:S04]  /*10a9c0*/  LDL R44, [R1+0x5d3c] ;  /* 0x005d3c00012c7983 */ /* 0x000ee80000100800 */
[----:B------:R1:W-:Y:S02]  /*10a9d0*/  LDGSTS.E [R118+0x23e80], desc[UR8][R4.64], P1 ;  /* 0x23e8000004767fae */ /* 0x0003e40008921848 */
        /* <DEDUP_REMOVED lines=50> */
[----:B--2---:R-:W-:-:S02]  /*10ad00*/  MOV R5, R210 ;  /* 0x000000d200057202 */ /* 0x004fc40000000f00 */
[----:B------:R-:W2:Y:S01]  /*10ad10*/  LDL R210, [R1+0x5e94] ;  /* 0x005e940001d27983 */ /* 0x000ea20000100800 */
[----:B----4-:R-:W-:-:S03]  /*10ad20*/  IMAD.MOV.U32 R4, RZ, RZ, R211 ;  /* 0x000000ffff047224 */ /* 0x010fc600078e00d3 */
[----:B------:R-:W4:Y:S04]  /*10ad30*/  LDL R211, [R1+0x5e98] ;  /* 0x005e980001d37983 */ /* 0x000f280000100800 */
[----:B------:R-:W-:Y:S04]  /*10ad40*/  STL [R1+0x7760], R118 ;  /* 0x0077607601007387 */ /* 0x000fe80000100800 */
[----:B------:R-:W4:Y:S04]  /*10ad50*/  LDL.LU.64 R24, [R1+0x3af0] ;  /* 0x003af00001187983 */ /* 0x000f280000300a00 */
[----:B------:R-:W4:Y:S04]  /*10ad60*/  LDL.LU.64 R10, [R1+0x3ae8] ;  /* 0x003ae800010a7983 */ /* 0x000f280000300a00 */
[----:B------:R3:W-:Y:S01]  /*10ad70*/  LDGSTS.E [R118+0x25c00], desc[UR8][R4.64], P0 ;  /* 0x25c0000004767fae */ /* 0x0007e20008121848 */
[----:B------:R-:W-:Y:S01]  /*10ad80*/  UISETP.GT.AND UP1, UPT, UR17, 0x4f, UPT ;  /* 0x0000004f1100788c */ /* 0x000fe2000bf24270 */
[----:B------:R-:W1:Y:S01]  /*10ad90*/  S2R R2, SR_TID.X ;  /* 0x0000000000027919 */ /* 0x000e620000002100 */
[----:B------:R-:W-:Y:S01]  /*10ada0*/  LOP3.LUT R0, R248, 0x60, RZ, 0xfc, !PT ;  /* 0x00000060f8007812 */ /* 0x000fe200078efcff */
[----:B------:R-:W4:Y:S01]  /*10adb0*/  LDL.LU.64 R22, [R1+0x3ae0] ;  /* 0x003ae00001167983 */ /* 0x000f220000300a00 */
[----:B---3--:R-:W-:-:S02]  /*10adc0*/  IMAD.MOV.U32 R4, RZ, RZ, R42 ;  /* 0x000000ffff047224 */ /* 0x008fc400078e002a */
[----:B------:R-:W-:Y:S01]  /*10add0*/  IMAD.MOV.U32 R5, RZ, RZ, R41 ;  /* 0x000000ffff057224 */ /* 0x000fe200078e0029 */
[----:B------:R-:W-:Y:S01]  /*10ade0*/  USEL UR14, URZ, 0x4, !UP1 ;  /* 0x000000043f0e7887 */ /* 0x000fe2000c800000 */
[----:B------:R-:W-:Y:S01]  /*10adf0*/  ISETP.GE.AND P4, PT, R0, UR17, PT ;  /* 0x0000001100007c0c */ /* 0x000fe2000bf86270 */
[----:B------:R-:W3:Y:S04]  /*10ae00*/  LDL.LU.64 R12, [R1+0x3ad8] ;  /* 0x003ad800010c7983 */ /* 0x000ee80000300a00 */
[----:B------:R1:W-:Y:S01]  /*10ae10*/  LDGSTS.E [R118+0x25c80], desc[UR8][R4.64], P0 ;  /* 0x25c8000004767fae */ /* 0x0003e20008121848 */
[----:B------:R-:W-:Y:S01]  /*10ae20*/  USEL UR14, UR14, URZ, !UP0 ;  /* 0x0000003f0e0e7287 */ /* 0x000fe2000c000000 */
[----:B------:R-:W-:Y:S02]  /*10ae30*/  LOP3.LUT R0, R248, 0x40, RZ, 0xfc, !PT ;  /* 0x00000040f8007812 */ /* 0x000fe400078efcff */
[----:B------:R-:W3:Y:S01]  /*10ae40*/  LDL.LU.64 R18, [R1+0x3ad0] ;  /* 0x003ad00001127983 */ /* 0x000ee20000300a00 */
[----:B-1----:R-:W-:Y:S01]  /*10ae50*/  MOV R4, R44 ;  /* 0x0000002c00047202 */ /* 0x002fe20000000f00 */
[----:B------:R-:W-:Y:S01]  /*10ae60*/  IMAD.MOV.U32 R5, RZ, RZ, R43 ;  /* 0x000000ffff057224 */ /* 0x000fe200078e002b */
[----:B------:R-:W-:Y:S01]  /*10ae70*/  ISETP.NE.U32.AND P1, PT, RZ, UR14, PT ;  /* 0x0000000eff007c0c */ /* 0x000fe2000bf25070 */
[----:B------:R-:W3:Y:S04]  /*10ae80*/  LDL.LU.64 R16, [R1+0x3ac8] ;  /* 0x003ac80001107983 */ /* 0x000ee80000300a00 */
[----:B------:R1:W-:Y:S01]  /*10ae90*/  LDGSTS.E [R118+0x25d00], desc[UR8][R4.64], P0 ;  /* 0x25d0000004767fae */ /* 0x0003e20008121848 */
[----:B------:R-:W-:Y:S01]  /*10aea0*/  ULEA UR14, UR13, UR5, 0xf ;  /* 0x000000050d0e7291 */ /* 0x000fe2000f8e783f */
[----:B------:R-:W-:-:S02]  /*10aeb0*/  LOP3.LUT R2, R2, 0x1f, RZ, 0xc0, !PT ;  /* 0x0000001f02027812 */ /* 0x000fc400078ec0ff */
[----:B------:R-:W-:Y:S01]  /*10aec0*/  LOP3.LUT R7, R119, 0x20, RZ, 0x3c, !PT ;  /* 0x0000002077077812 */ /* 0x000fe200078e3cff */
[----:B------:R-:W3:Y:S01]  /*10aed0*/  LDL.LU.64 R14, [R1+0x3ac0] ;  /* 0x003ac000010e7983 */ /* 0x000ee20000300a00 */
[----:B-1----:R-:W-:Y:S01]  /*10aee0*/  IMAD.MOV.U32 R4, RZ, RZ, R46 ;  /* 0x000000ffff047224 */ /* 0x002fe200078e002e */
[----:B------:R-:W-:Y:S02]  /*10aef0*/  MOV R5, R45 ;  /* 0x0000002d00057202 */ /* 0x000fe40000000f00 */
[----:B------:R-:W3:Y:S04]  /*10af00*/  LDL.LU.64 R8, [R1+0x3ab8] ;  /* 0x003ab80001087983 */ /* 0x000ee80000300a00 */
[----:B------:R1:W-:Y:S01]  /*10af10*/  LDGSTS.E [R118+0x25d80], desc[UR8][R4.64], P0 ;  /* 0x25d8000004767fae */ /* 0x0003e20008121848 */
[----:B------:R-:W-:-:S02]  /*10af20*/  ISETP.GE.AND P3, PT, R2, UR17, PT ;  /* 0x0000001102007c0c */ /* 0x000fc4000bf66270 */
[----:B------:R-:W-:Y:S01]  /*10af30*/  LOP3.LUT R6, R119, 0x30, RZ, 0x3c, !PT ;  /* 0x0000003077067812 */ /* 0x000fe200078e3cff */
[----:B------:R-:W3:Y:S01]  /*10af40*/  LDL.LU.64 R20, [R1+0x3ab0] ;  /* 0x003ab00001147983 */ /* 0x000ee20000300a00 */
[----:B-1----:R-:W-:Y:S02]  /*10af50*/  IMAD.MOV.U32 R5, RZ, RZ, R47 ;  /* 0x000000ffff057224 */ /* 0x002fe400078e002f */
[----:B------:R-:W-:-:S05]  /*10af60*/  IMAD.MOV.U32 R4, RZ, RZ, R48 ;  /* 0x000000ffff047224 */ /* 0x000fca00078e0030 */
[----:B------:R1:W-:Y:S02]  /*10af70*/  LDGSTS.E [R118+0x25e00], desc[UR8][R4.64], P0 ;  /* 0x25e0000004767fae */ /* 0x0003e40008121848 */
[----:B-1----:R-:W-:Y:S01]  /*10af80*/  IMAD.MOV.U32 R5, RZ, RZ, R49 ;  /* 0x000000ffff057224 */ /* 0x002fe200078e0031 */
[----:B------:R-:W-:-:S05]  /*10af90*/  MOV R4, R50 ;  /* 0x0000003200047202 */ /* 0x000fca0000000f00 */
[----:B------:R1:W-:Y:S02]  /*10afa0*/  LDGSTS.E [R118+0x25e80], desc[UR8][R4.64], P0 ;  /* 0x25e8000004767fae */ /* 0x0003e40008121848 */
[----:B-1----:R-:W-:Y:S01]  /*10afb0*/  MOV R5, R51 ;  /* 0x0000003300057202 */ /* 0x002fe20000000f00 */
[----:B------:R-:W-:-:S05]  /*10afc0*/  IMAD.MOV.U32 R4, RZ, RZ, R52 ;  /* 0x000000ffff047224 */ /* 0x000fca00078e0034 */
[----:B------:R1:W-:Y:S02]  /*10afd0*/  LDGSTS.E [R118+0x25f00], desc[UR8][R4.64], P0 ;  /* 0x25f0000004767fae */ /* 0x0003e40008121848 */
        /* <DEDUP_REMOVED lines=19> */
[----:B--2---:R-:W-:-:S05]  /*10b110*/  IMAD.MOV.U32 R4, RZ, RZ, R210 ;  /* 0x000000ffff047224 */ /* 0x004fca00078e00d2 */
[----:B------:R1:W-:Y:S02]  /*10b120*/  LDGSTS.E [R118+0x27a80], desc[UR8][R4.64], P1 ;  /* 0x27a8000004767fae */ /* 0x0003e40008921848 */
[----:B-1----:R-:W-:Y:S01]  /*10b130*/  MOV R4, R251 ;  /* 0x000000fb00047202 */ /* 0x002fe20000000f00 */
[----:B----4-:R-:W-:-:S05]  /*10b140*/  IMAD.MOV.U32 R5, RZ, RZ, R211 ;  /* 0x000000ffff057224 */ /* 0x010fca00078e00d3 */
        /* <DEDUP_REMOVED lines=22> */
[----:B------:R-:W-:Y:S02]  /*10b2b0*/  ISETP.GE.AND P0, PT, R0, UR17, PT ;  /* 0x0000001100007c0c */ /* 0x000fe4000bf06270 */
[----:B------:R-:W-:Y:S01]  /*10b2c0*/  LOP3.LUT R0, R248, 0x20, RZ, 0xfc, !PT ;  /* 0x00000020f8007812 */ /* 0x000fe200078efcff */
[----:B-1----:R-:W-:Y:S02]  /*10b2d0*/  IMAD.MOV.U32 R4, RZ, RZ, R234 ;  /* 0x000000ffff047224 */ /* 0x002fe400078e00ea */
[----:B------:R-:W-:-:S05]  /*10b2e0*/  IMAD.MOV.U32 R5, RZ, RZ, R235 ;  /* 0x000000ffff057224 */ /* 0x000fca00078e00eb */
[----:B------:R1:W-:Y:S01]  /*10b2f0*/  LDGSTS.E [R118+0x27f00], desc[UR8][R4.64], P1 ;  /* 0x27f0000004767fae */ /* 0x0003e20008921848 */
[----:B------:R-:W-:Y:S02]  /*10b300*/  LOP3.LUT R2, R119, 0x10, RZ, 0x3c, !PT ;  /* 0x0000001077027812 */ /* 0x000fe400078e3cff */
[----:B-1----:R-:W-:Y:S01]  /*10b310*/  MOV R4, R232 ;  /* 0x000000e800047202 */ /* 0x002fe20000000f00 */
[----:B------:R-:W-:-:S05]  /*10b320*/  IMAD.MOV.U32 R5, RZ, RZ, R233 ;  /* 0x000000ffff057224 */ /* 0x000fca00078e00e9 */
[----:B------:R1:W-:Y:S01]  /*10b330*/  LDGSTS.E [R118+0x27f80], desc[UR8][R4.64], P1 ;  /* 0x27f8000004767fae */ /* 0x0003e20008921848 */
[----:B------:R-:W-:Y:S01]  /*10b340*/  ISETP.GE.AND P1, PT, R0, UR17, PT ;  /* 0x0000001100007c0c */ /* 0x000fe2000bf26270 */
[----:B------:R-:W-:-:S05]  /*10b350*/  IMAD.U32 R0, RZ, RZ, UR14 ;  /* 0x0000000eff007e24 */ /* 0x000fca000f8e00ff */
[--C-:B------:R-:W-:Y:S02]  /*10b360*/  IADD3 R120, R2, 0x100000, R0.reuse ;  /* 0x0010000002787810 */ /* 0x100fe40007ffe000 */
[C---:B------:R-:W-:Y:S02]  /*10b370*/  LOP3.LUT R2, R119.reuse, 0x70, RZ, 0x3c, !PT ;  /* 0x0000007077027812 */ /* 0x040fe400078e3cff */
[C---:B-1----:R-:W-:Y:S02]  /*10b380*/  LOP3.LUT R4, R119.reuse, 0x50, RZ, 0x3c, !PT ;  /* 0x0000005077047812 */ /* 0x042fe400078e3cff */
[C---:B------:R-:W-:Y:S02]  /*10b390*/  LOP3.LUT R5, R119.reuse, 0x40, RZ, 0x3c, !PT ;  /* 0x0000004077057812 */ /* 0x040fe400078e3cff */
[--C-:B------:R-:W-:Y:S02]  /*10b3a0*/  IADD3 R119, R119, 0x100000, R0.reuse ;  /* 0x0010000077777810 */ /* 0x100fe40007ffe000 */
[----:B------:R-:W-:-:S02]  /*10b3b0*/  IADD3 R121, R7, 0x100000, R0 ;  /* 0x0010000007797810 */ /* 0x000fc40007ffe000 */
[--C-:B------:R-:W-:Y:S02]  /*10b3c0*/  IADD3 R122, R6, 0x100000, R0.reuse ;  /* 0x00100000067a7810 */ /* 0x100fe40007ffe000 */
[--C-:B------:R-:W-:Y:S02]  /*10b3d0*/  IADD3 R123, R5, 0x100000, R0.reuse ;  /* 0x00100000057b7810 */ /* 0x100fe40007ffe000 */
[--C-:B------:R-:W-:Y:S02]  /*10b3e0*/  IADD3 R124, R4, 0x100000, R0.reuse ;  /* 0x00100000047c7810 */ /* 0x100fe40007ffe000 */
[--C-:B------:R-:W-:Y:S02]  /*10b3f0*/  IADD3 R125, R3, 0x100000, R0.reuse ;  /* 0x00100000037d7810 */ /* 0x100fe40007ffe000 */
[----:B------:R-:W-:Y:S02]  /*10b400*/  IADD3 R126, R2, 0x100000, R0 ;  /* 0x00100000027e7810 */ /* 0x000fe40007ffe000 */
[----:B------:R-:W-:-:S02]  /*10b410*/  PLOP3.LUT P5, PT, PT, PT, UP0, 0x80, 0x0 ;  /* 0x000000000000781c */ /* 0x000fc40003faf008 */
[----:B------:R-:W-:Y:S02]  /*10b420*/  SEL R0, RZ, 0x4, P0 ;  /* 0x00000004ff007807 */ /* 0x000fe40000000000 */
[----:B------:R-:W-:Y:S02]  /*10b430*/  SEL R2, RZ, 0x4, P1 ;  /* 0x00000004ff027807 */ /* 0x000fe40000800000 */
[----:B------:R-:W-:Y:S02]  /*10b440*/  SEL R0, R0, RZ, !P5 ;  /* 0x000000ff00007207 */ /* 0x000fe40006800000 */
[----:B------:R-:W-:Y:S02]  /*10b450*/  SEL R2, R2, RZ, !P5 ;  /* 0x000000ff02027207 */ /* 0x000fe40006800000 */
[----:B------:R-:W-:Y:S02]  /*10b460*/  ISETP.NE.U32.AND P1, PT, R0, RZ, PT ;  /* 0x000000ff0000720c */ /* 0x000fe40003f25070 */
[----:B------:R-:W-:-:S02]  /*10b470*/  SEL R0, RZ, 0x4, P3 ;  /* 0x00000004ff007807 */ /* 0x000fc40001800000 */
[----:B------:R-:W-:Y:S02]  /*10b480*/  ISETP.NE.U32.AND P2, PT, R2, RZ, PT ;  /* 0x000000ff0200720c */ /* 0x000fe40003f45070 */
[----:B------:R-:W-:Y:S02]  /*10b490*/  SEL R2, RZ, 0x4, P4 ;  /* 0x00000004ff027807 */ /* 0x000fe40002000000 */
[----:B------:R-:W-:Y:S02]  /*10b4a0*/  SEL R0, R0, RZ, !P5 ;  /* 0x000000ff00007207 */ /* 0x000fe40006800000 */
[----:B------:R-:W-:Y:S02]  /*10b4b0*/  IADD3 R227, P4, R24, UR15, RZ ;  /* 0x0000000f18e37c10 */ /* 0x000fe4000ff9e0ff */
[----:B------:R-:W-:Y:S01]  /*10b4c0*/  ISETP.NE.U32.AND P3, PT, R0, RZ, PT ;  /* 0x000000ff0000720c */ /* 0x000fe20003f65070 */
[----:B------:R-:W-:Y:S01]  /*10b4d0*/  STL [R1+0x7758], R119 ;  /* 0x0077587701007387 */ /* 0x000fe20000100800 */
[----:B------:R-:W-:-:S02]  /*10b4e0*/  IADD3.X R0, R25, UR7, RZ, P4, !PT ;  /* 0x0000000719007c10 */ /* 0x000fc4000a7fe4ff */
[----:B------:R-:W-:Y:S01]  /*10b4f0*/  SEL R2, R2, RZ, !P5 ;  /* 0x000000ff02027207 */ /* 0x000fe20006800000 */
[----:B------:R-:W-:Y:S01]  /*10b500*/  STL.64 [R1+0x7740], R120 ;  /* 0x0077407801007387 */ /* 0x000fe20000100a00 */
[----:B------:R-:W-:-:S03]  /*10b510*/  IADD3 R226, P4, R10, UR15, RZ ;  /* 0x0000000f0ae27c10 */ /* 0x000fc6000ff9e0ff */
[----:B------:R-:W-:Y:S01]  /*10b520*/  STL.64 [R1+0x7748], R122 ;  /* 0x0077487a01007387 */ /* 0x000fe20000100a00 */
[----:B------:R-:W-:-:S03]  /*10b530*/  ISETP.NE.U32.AND P0, PT, R2, RZ, PT ;  /* 0x000000ff0200720c */ /* 0x000fc60003f05070 */
[----:B------:R-:W-:Y:S01]  /*10b540*/  STL.64 [R1+0x7750], R124 ;  /* 0x0077507c01007387 */ /* 0x000fe20000100a00 */
[----:B------:R-:W-:-:S03]  /*10b550*/  IADD3.X R2, R11, UR7, RZ, P4, !PT ;  /* 0x000000070b027c10 */ /* 0x000fc6000a7fe4ff */
[----:B------:R-:W-:Y:S04]  /*10b560*/  STL [R1+0x775c], R126 ;  /* 0x00775c7e01007387 */ /* 0x000fe80000100800 */
[----:B------:R-:W-:Y:S04]  /*10b570*/  STL.64 [R1+0x7768], R226 ;  /* 0x007768e201007387 */ /* 0x000fe80000100a00 */
[----:B------:R-:W2:Y:S01]  /*10b580*/  LDL.LU.64 R10, [R1+0x3aa8] ;  /* 0x003aa800010a7983 */ /* 0x000ea20000300a00 */
[----:B------:R-:W-:-:S04]  /*10b590*/  IADD3 R225, P4, R22, UR15, RZ ;  /* 0x0000000f16e17c10 */ /* 0x000fc8000ff9e0ff */
[----:B------:R-:W-:Y:S02]  /*10b5a0*/  IADD3.X R3, R23, UR7, RZ, P4, !PT ;  /* 0x0000000717037c10 */ /* 0x000fe4000a7fe4ff */
[----:B---3--:R-:W-:Y:S01]  /*10b5b0*/  IADD3 R224, P4, R12, UR15, RZ ;  /* 0x0000000f0ce07c10 */ /* 0x008fe2000ff9e0ff */
[----:B------:R-:W3:Y:S03]  /*10b5c0*/  LDL.LU.64 R22, [R1+0x3aa0] ;  /* 0x003aa00001167983 */ /* 0x000ee60000300a00 */
[----:B------:R-:W-:Y:S01]  /*10b5d0*/  IADD3.X R4, R13, UR7, RZ, P4, !PT ;  /* 0x000000070d047c10 */ /* 0x000fe2000a7fe4ff */
[----:B------:R-:W-:Y:S01]  /*10b5e0*/  STL.64 [R1+0x7770], R2 ;  /* 0x0077700201007387 */ /* 0x000fe20000100a00 */
[----:B------:R-:W-:-:S03]  /*10b5f0*/  IADD3 R223, P4, R18, UR15, RZ ;  /* 0x0000000f12df7c10 */ /* 0x000fc6000ff9e0ff */
[----:B------:R-:W-:Y:S04]  /*10b600*/  STL.64 [R1+0x7778], R224 ;  /* 0x007778e001007387 */ /* 0x000fe80000100a00 */
[----:B------:R-:W4:Y:S01]  /*10b610*/  LDL.LU.64 R12, [R1+0x3a98] ;  /* 0x003a9800010c7983 */ /* 0x000f220000300a00 */
[----:B------:R-:W-:Y:S02]  /*10b620*/  IADD3.X R5, R19, UR7, RZ, P4, !PT ;  /* 0x0000000713057c10 */ /* 0x000fe4000a7fe4ff */
[----:B------:R-:W-:Y:S01]  /*10b630*/  IADD3 R222, P4, R16, UR15, RZ ;  /* 0x0000000f10de7c10 */ /* 0x000fe2000ff9e0ff */
[----:B------:R-:W4:Y:S03]  /*10b640*/  LDL.LU.64 R24, [R1+0x3a90] ;  /* 0x003a900001187983 */ /* 0x000f260000300a00 */
[----:B------:R-:W-:-:S02]  /*10b650*/  IADD3.X R6, R17, UR7, RZ, P4, !PT ;  /* 0x0000000711067c10 */ /* 0x000fc4000a7fe4ff */
[----:B------:R-:W-:Y:S01]  /*10b660*/  IADD3 R221, P4, R14, UR15, RZ ;  /* 0x0000000f0edd7c10 */ /* 0x000fe2000ff9e0ff */
[----:B------:R-:W-:Y:S03]  /*10b670*/  STL.64 [R1+0x7780], R4 ;  /* 0x0077800401007387 */ /* 0x000fe60000100a00 */
[----:B------:R-:W-:Y:S01]  /*10b680*/  IADD3.X R7, R15, UR7, RZ, P4, !PT ;  /* 0x000000070f077c10 */ /* 0x000fe2000a7fe4ff */
[----:B------:R-:W-:Y:S04]  /*10b690*/  STL.64 [R1+0x7788], R222 ;  /* 0x007788de01007387 */ /* 0x000fe80000100a00 */
[----:B------:R-:W4:Y:S01]  /*10b6a0*/  LDL.LU.64 R14, [R1+0x3a88] ;  /* 0x003a8800010e7983 */ /* 0x000f220000300a00 */
[----:B------:R-:W-:-:S03]  /*10b6b0*/  IADD3 R220, P4, R8, UR15, RZ ;  /* 0x0000000f08dc7c10 */ /* 0x000fc6000ff9e0ff */
[----:B------:R-:W4:Y:S04]  /*10b6c0*/  LDL.LU.64 R18, [R1+0x3a80] ;  /* 0x003a800001127983 */ /* 0x000f280000300a00 */
[----:B------:R1:W-:Y:S04]  /*10b6d0*/  STL.64 [R1+0x7790], R6 ;  /* 0x0077900601007387 */ /* 0x0003e80000100a00 */
[----:B------:R-:W-:Y:S01]  /*10b6e0*/  STL.64 [R1+0x7798], R220 ;  /* 0x007798dc01007387 */ /* 0x000fe20000100a00 */
[----:B------:R-:W-:-:S03]  /*10b6f0*/  IADD3.X R8, R9, UR7, RZ, P4, !PT ;  /* 0x0000000709087c10 */ /* 0x000fc6000a7fe4ff */
[----:B------:R-:W4:Y:S01]  /*10b700*/  LDL.LU.64 R16, [R1+0x3778] ;  /* 0x0037780001107983 */ /* 0x000f220000300a00 */
[----:B------:R-:W-:-:S03]  /*10b710*/  IADD3 R219, P4, R20, UR15, RZ ;  /* 0x0000000f14db7c10 */ /* 0x000fc6000ff9e0ff */
[----:B-1----:R-:W4:Y:S01]  /*10b720*/  LDL.LU.64 R6, [R1+0x3770] ;  /* 0x0037700001067983 */ /* 0x002f220000300a00 */
[----:B------:R-:W-:-:S03]  /*10b730*/  IADD3.X R9, R21, UR7, RZ, P4, !PT ;  /* 0x0000000715097c10 */ /* 0x000fc6000a7fe4ff */
[----:B------:R-:W4:Y:S04]  /*10b740*/  LDL.LU.64 R4, [R1+0x3768] ;  /* 0x0037680001047983 */ /* 0x000f280000300a00 */
[----:B------:R-:W-:Y:S01]  /*10b750*/  STL.64 [R1+0x77a0], R8 ;  /* 0x0077a00801007387 */ /* 0x000fe20000100a00 */
[----:B--2---:R-:W-:-:S05]  /*10b760*/  IADD3 R218, P4, R10, UR15, RZ ;  /* 0x0000000f0ada7c10 */ /* 0x004fca000ff9e0ff */
[----:B------:R-:W-:Y:S04]  /*10b770*/  STL.64 [R1+0x77a8], R218 ;  /* 0x0077a8da01007387 */ /* 0x000fe80000100a00 */
[----:B------:R-:W2:Y:S04]  /*10b780*/  LDL.LU.64 R20, [R1+0x3760] ;  /* 0x0037600001147983 */ /* 0x000ea80000300a00 */
[----:B------:R-:W2:Y:S01]  /*10b790*/  LDL.LU.64 R2, [R1+0x3758] ;  /* 0x0037580001027983 */ /* 0x000ea20000300a00 */
[----:B------:R-:W-:Y:S02]  /*10b7a0*/  IADD3.X R10, R11, UR7, RZ, P4, !PT ;  /* 0x000000070b0a7c10 */ /* 0x000fe4000a7fe4ff */
[----:B---3--:R-:W-:Y:S01]  /*10b7b0*/  IADD3 R217, P4, R22, UR15, RZ ;  /* 0x0000000f16d97c10 */ /* 0x008fe2000ff9e0ff */
[----:B------:R-:W3:Y:S03]  /*10b7c0*/  LDL.LU.64 R32, [R1+0x3750] ;  /* 0x0037500001207983 */ /* 0x000ee60000300a00 */
[----:B------:R-:W-:-:S02]  /*10b7d0*/  IADD3.X R11, R23, UR7, RZ, P4, !PT ;  /* 0x00000007170b7c10 */ /* 0x000fc4000a7fe4ff */
[----:B----4-:R-:W-:-:S03]  /*10b7e0*/  IADD3 R216, P4, R12, UR15, RZ ;  /* 0x0000000f0cd87c10 */ /* 0x010fc6000ff9e0ff */
[----:B------:R1:W-:Y:S04]  /*10b7f0*/  STL.64 [R1+0x77b0], R10 ;  /* 0x0077b00a01007387 */ /* 0x0003e80000100a00 */
[----:B------:R-:W-:Y:S04]  /*10b800*/  STL.64 [R1+0x77b8], R216 ;  /* 0x0077b8d801007387 */ /* 0x000fe80000100a00 */
[----:B------:R-:W4:Y:S01]  /*10b810*/  LDL.LU.64 R22, [R1+0x3748] ;  /* 0x0037480001167983 */ /* 0x000f220000300a00 */
[----:B------:R-:W-:Y:S02]  /*10b820*/  IADD3.X R12, R13, UR7, RZ, P4, !PT ;  /* 0x000000070d0c7c10 */ /* 0x000fe4000a7fe4ff */
[----:B------:R-:W-:Y:S01]  /*10b830*/  IADD3 R215, P4, R24, UR15, RZ ;  /* 0x0000000f18d77c10 */ /* 0x000fe2000ff9e0ff */
[----:B------:R-:W4:Y:S03]  /*10b840*/  LDL.LU.64 R28, [R1+0x3740] ;  /* 0x00374000011c7983 */ /* 0x000f260000300a00 */
[----:B------:R-:W-:-:S02]  /*10b850*/  IADD3.X R13, R25, UR7, RZ, P4, !PT ;  /* 0x00000007190d7c10 */ /* 0x000fc4000a7fe4ff */
[----:B------:R-:W4:Y:S01]  /*10b860*/  LDL.LU.64 R24, [R1+0x3738] ;  /* 0x0037380001187983 */ /* 0x000f220000300a00 */
[----:B------:R-:W-:-:S03]  /*10b870*/  IADD3 R214, P4, R14, UR15, RZ ;  /* 0x0000000f0ed67c10 */ /* 0x000fc6000ff9e0ff */
[----:B------:R4:W-:Y:S01]  /*10b880*/  STL.64 [R1+0x77c0], R12 ;  /* 0x0077c00c01007387 */ /* 0x0009e20000100a00 */
[----:B------:R-:W-:Y:S02]  /*10b890*/  IADD3.X R14, R15, UR7, RZ, P4, !PT ;  /* 0x000000070f0e7c10 */ /* 0x000fe4000a7fe4ff */
[----:B------:R-:W-:Y:S01]  /*10b8a0*/  IADD3 R213, P4, R18, UR15, RZ ;  /* 0x0000000f12d57c10 */ /* 0x000fe2000ff9e0ff */
[----:B-1----:R-:W4:Y:S03]  /*10b8b0*/  LDL.LU.64 R10, [R1+0x3730] ;  /* 0x00373000010a7983 */ /* 0x002f260000300a00 */
[----:B------:R-:W-:Y:S01]  /*10b8c0*/  IADD3.X R15, R19, UR7, RZ, P4, !PT ;  /* 0x00000007130f7c10 */ /* 0x000fe2000a7fe4ff */
[----:B------:R-:W4:Y:S01]  /*10b8d0*/  LDL.LU.64 R26, [R1+0x3728] ;  /* 0x00372800011a7983 */ /* 0x000f220000300a00 */
[----:B------:R-:W-:-:S03]  /*10b8e0*/  IADD3 R212, P4, R16, UR15, RZ ;  /* 0x0000000f10d47c10 */ /* 0x000fc6000ff9e0ff */
[----:B------:R-:W4:Y:S01]  /*10b8f0*/  LDL.LU.64 R8, [R1+0x3720] ;  /* 0x0037200001087983 */ /* 0x000f220000300a00 */
[----:B------:R-:W-:Y:S02]  /*10b900*/  IADD3.X R16, R17, UR7, RZ, P4, !PT ;  /* 0x0000000711107c10 */ /* 0x000fe4000a7fe4ff */
        /* <DEDUP_REMOVED lines=9> */
[----:B------:R-:W-:-:S04]  /*10b9a0*/  IADD3 R200, P4, R2, UR15, RZ ;  /* 0x0000000f02c87c10 */ /* 0x000fc8000ff9e0ff */
[----:B------:R-:W-:Y:S02]  /*10b9b0*/  IADD3.X R20, R3, UR7, RZ, P4, !PT ;  /* 0x0000000703147c10 */ /* 0x000fe4000a7fe4ff */
[----:B------:R-:W2:Y:S01]  /*10b9c0*/  LDL.LU.64 R2, [R1+0x3700] ;  /* 0x0037000001027983 */ /* 0x000ea20000300a00 */
[----:B---3--:R-:W-:-:S04]  /*10b9d0*/  IADD3 R199, P4, R32, UR15, RZ ;  /* 0x0000000f20c77c10 */ /* 0x008fc8000ff9e0ff */
[----:B------:R-:W-:Y:S02]  /*10b9e0*/  IADD3.X R21, R33, UR7, RZ, P4, !PT ;  /* 0x0000000721157c10 */ /* 0x000fe4000a7fe4ff */
[----:B------:R-:W3:Y:S04]  /*10b9f0*/  LDL.LU.64 R32, [R1+0x36f8] ;  /* 0x0036f80001207983 */ /* 0x000ee80000300a00 */
[----:B------:R-:W3:Y:S01]  /*10ba00*/  LDL.LU.64 R36, [R1+0x36f0] ;  /* 0x0036f00001247983 */ /* 0x000ee20000300a00 */
[----:B----4-:R-:W-:-:S03]  /*10ba10*/  IADD3 R198, P4, R22, UR15, RZ ;  /* 0x0000000f16c67c10 */ /* 0x010fc6000ff9e0ff */
        /* <DEDUP_REMOVED lines=25> */
[----:B--2---:R-:W-:-:S04]  /*10bbb0*/  IADD3 R189, P4, R2, UR15, RZ ;  /* 0x0000000f02bd7c10 */ /* 0x004fc8000ff9e0ff */
[----:B------:R-:W-:Y:S02]  /*10bbc0*/  IADD3.X R31, R3, UR7, RZ, P4, !PT ;  /* 0x00000007031f7c10 */ /* 0x000fe4000a7fe4ff */
[----:B------:R-:W2:Y:S01]  /*10bbd0*/  LDL.LU.64 R2, [R1+0x36a8] ;  /* 0x0036a80001027983 */ /* 0x000ea20000300a00 */
[----:B---3--:R-:W-:-:S03]  /*10bbe0*/  IADD3 R188, P4, R32, UR15, RZ ;  /* 0x0000000f20bc7c10 */ /* 0x008fc6000ff9e0ff */
[----:B------:R-:W3:Y:S01]  /*10bbf0*/  LDL.LU.64 R40, [R1+0x36a0] ;  /* 0x0036a00001287983 */ /* 0x000ee20000300a00 */
[----:B------:R-:W-:Y:S02]  /*10bc00*/  IADD3.X R32, R33, UR7, RZ, P4, !PT ;  /* 0x0000000721207c10 */ /* 0x000fe4000a7fe4ff */
[----:B------:R-:W-:Y:S01]  /*10bc10*/  IADD3 R187, P4, R36, UR15, RZ ;  /* 0x0000000f24bb7c10 */ /* 0x000fe2000ff9e0ff */
[----:B------:R-:W3:Y:S03]  /*10bc20*/  LDL.LU.64 R38, [R1+0x3698] ;  /* 0x0036980001267983 */ /* 0x000ee60000300a00 */
[----:B------:R-:W-:Y:S02]  /*10bc30*/  IADD3.X R33, R37, UR7, RZ, P4, !PT ;  /* 0x0000000725217c10 */ /* 0x000fe4000a7fe4ff */
[----:B----4-:R-:W-:Y:S01]  /*10bc40*/  IADD3 R186, P4, R34, UR15, RZ ;  /* 0x0000000f22ba7c10 */ /* 0x010fe2000ff9e0ff */
[----:B------:R-:W4:Y:S03]  /*10bc50*/  LDL.LU.64 R36, [R1+0x3690] ;  /* 0x0036900001247983 */ /* 0x000f260000300a00 */
[----:B------:R-:W-:-:S02]  /*10bc60*/  IADD3.X R34, R35, UR7, RZ, P4, !PT ;  /* 0x0000000723227c10 */ /* 0x000fc4000a7fe4ff */
        /* <DEDUP_REMOVED lines=27> */
[----:B------:R-:W-:-:S04]  /*10be20*/  IADD3 R176, P4, R38, UR15, RZ ;  /* 0x0000000f26b07c10 */ /* 0x000fc8000ff9e0ff */
        /* <DEDUP_REMOVED lines=68> */
[----:B------:R-:W-:Y:S01]  /*10c270*/  IADD3 R153, P4, R46, UR15, RZ ;  /* 0x0000000f2e997c10 */ /* 0x000fe2000ff9e0ff */
[----:B------:R-:W4:Y:S03]  /*10c280*/  LDL.LU.64 R36, [R1+0x3588] ;  /* 0x0035880001247983 */ /* 0x000f260000300a00 */
[----:B------:R-:W-:Y:S02]  /*10c290*/  IADD3.X R91, R47, UR7, RZ, P4, !PT ;  /* 0x000000072f5b7c10 */ /* 0x000fe4000a7fe4ff */
[----:B------:R-:W-:-:S04]  /*10c2a0*/  IADD3 R152, P4, R12, UR15, RZ ;  /* 0x0000000f0c987c10 */ /* 0x000fc8000ff9e0ff */
[----:B------:R-:W-:Y:S02]  /*10c2b0*/  IADD3.X R92, R13, UR7, RZ, P4, !PT ;  /* 0x000000070d5c7c10 */ /* 0x000fe4000a7fe4ff */
[----:B------:R-:W-:Y:S01]  /*10c2c0*/  IADD3 R151, P4, R10, UR15, RZ ;  /* 0x0000000f0a977c10 */ /* 0x000fe2000ff9e0ff */
[----:B------:R-:W4:Y:S03]  /*10c2d0*/  LDL.LU.64 R12, [R1+0x3580] ;  /* 0x00358000010c7983 */ /* 0x000f260000300a00 */
[----:B------:R-:W-:Y:S02]  /*10c2e0*/  IADD3.X R93, R11, UR7, RZ, P4, !PT ;  /* 0x000000070b5d7c10 */ /* 0x000fe4000a7fe4ff */
[----:B------:R-:W-:Y:S01]  /*10c2f0*/  IADD3 R150, P4, R44, UR15, RZ ;  /* 0x0000000f2c967c10 */ /* 0x000fe2000ff9e0ff */
[----:B------:R-:W4:Y:S03]  /*10c300*/  LDL.LU.64 R10, [R1+0x3578] ;  /* 0x00357800010a7983 */ /* 0x000f260000300a00 */
[----:B------:R-:W-:-:S02]  /*10c310*/  IADD3.X R94, R45, UR7, RZ, P4, !PT ;  /* 0x000000072d5e7c10 */ /* 0x000fc4000a7fe4ff */
        /* <DEDUP_REMOVED lines=10> */
[----:B------:R-:W4:Y:S01]  /*10c3c0*/  LDL.LU.64 R4, [R1+0x3560] ;  /* 0x0035600001047983 */ /* 0x000f220000300a00 */
[----:B--2---:R-:W-:-:S04]  /*10c3d0*/  IADD3 R145, P4, R2, UR15, RZ ;  /* 0x0000000f02917c10 */ /* 0x004fc8000ff9e0ff */
[----:B------:R-:W-:Y:S02]  /*10c3e0*/  IADD3.X R99, R3, UR7, RZ, P4, !PT ;  /* 0x0000000703637c10 */ /* 0x000fe4000a7fe4ff */
[----:B------:R-:W2:Y:S04]  /*10c3f0*/  LDL.LU.64 R2, [R1+0x3558] ;  /* 0x0035580001027983 */ /* 0x000ea80000300a00 */
[----:B------:R-:W2:Y:S04]  /*10c400*/  LDL.LU.64 R54, [R1+0x3550] ;  /* 0x0035500001367983 */ /* 0x000ea80000300a00 */
[----:B------:R-:W2:Y:S04]  /*10c410*/  LDL.LU.64 R52, [R1+0x3548] ;  /* 0x0035480001347983 */ /* 0x000ea80000300a00 */
[----:B------:R-:W2:Y:S04]  /*10c420*/  LDL.LU.64 R50, [R1+0x3540] ;  /* 0x0035400001327983 */ /* 0x000ea80000300a00 */
[----:B------:R-:W2:Y:S04]  /*10c430*/  LDL.LU.64 R48, [R1+0x3538] ;  /* 0x0035380001307983 */ /* 0x000ea80000300a00 */
[----:B------:R-:W2:Y:S04]  /*10c440*/  LDL.LU.64 R46, [R1+0x3530] ;  /* 0x00353000012e7983 */ /* 0x000ea80000300a00 */
        /* <DEDUP_REMOVED lines=10> */
[----:B------:R-:W-:Y:S01]  /*10c4f0*/  IADD3 R141, P4, R12, UR15, RZ ;  /* 0x0000000f0c8d7c10 */ /* 0x000fe2000ff9e0ff */
[----:B------:R-:W4:Y:S03]  /*10c500*/  LDL.LU.64 R36, [R1+0x3508] ;  /* 0x0035080001247983 */ /* 0x000f260000300a00 */
[----:B------:R-:W-:Y:S02]  /*10c510*/  IADD3.X R103, R13, UR7, RZ, P4, !PT ;  /* 0x000000070d677c10 */ /* 0x000fe4000a7fe4ff */
[----:B------:R-:W-:Y:S01]  /*10c520*/  IADD3 R140, P4, R10, UR15, RZ ;  /* 0x0000000f0a8c7c10 */ /* 0x000fe2000ff9e0ff */
        /* <DEDUP_REMOVED lines=11> */
[----:B------:R-:W4:Y:S01]  /*10c5e0*/  LDL.LU.64 R4, [R1+0x34e0] ;  /* 0x0034e00001047983 */ /* 0x000f220000300a00 */
[----:B--2---:R-:W-:-:S04]  /*10c5f0*/  IADD3 R136, P4, R2, UR15, RZ ;  /* 0x0000000f02887c10 */ /* 0x004fc8000ff9e0ff */
[----:B------:R-:W-:Y:S02]  /*10c600*/  IADD3.X R108, R3, UR7, RZ, P4, !PT ;  /* 0x00000007036c7c10 */ /* 0x000fe4000a7fe4ff */
[----:B------:R-:W2:Y:S01]  /*10c610*/  LDL.LU.64 R2, [R1+0x34d8] ;  /* 0x0034d80001027983 */ /* 0x000ea20000300a00 */
        /* <DEDUP_REMOVED lines=12> */
[----:B---3--:R-:W-:Y:S01]  /*10c6e0*/  IADD3 R129, P4, R42, UR15, RZ ;  /* 0x0000000f2a817c10 */ /* 0x008fe2000ff9e0ff */
[----:B------:R-:W3:Y:S03]  /*10c6f0*/  LDL.LU.64 R44, [R1+0x34d0] ;  /* 0x0034d000012c7983 */ /* 0x000ee60000300a00 */
[----:B------:R-:W-:Y:S02]  /*10c700*/  IADD3.X R115, R43, UR7, RZ, P4, !PT ;  /* 0x000000072b737c10 */ /* 0x000fe4000a7fe4ff */
[----:B------:R-:W-:Y:S01]  /*10c710*/  IADD3 R128, P4, R40, UR15, RZ ;  /* 0x0000000f28807c10 */ /* 0x000fe2000ff9e0ff */
[----:B------:R-:W3:Y:S03]  /*10c720*/  LDL.LU.64 R42, [R1+0x34c8] ;  /* 0x0034c800012a7983 */ /* 0x000ee60000300a00 */
[----:B------:R-:W-:-:S02]  /*10c730*/  IADD3.X R116, R41, UR7, RZ, P4, !PT ;  /* 0x0000000729747c10 */ /* 0x000fc4000a7fe4ff */
[----:B----4-:R-:W-:Y:S01]  /*10c740*/  IADD3 R127, P4, R38, UR15, RZ ;  /* 0x0000000f267f7c10 */ /* 0x010fe2000ff9e0ff */
        /* <DEDUP_REMOVED lines=23> */
[----:B------:R-:W2:Y:S04]  /*10c8c0*/  LDL.LU.64 R2, [R1+0x3480] ;  /* 0x0034800001027983 */ /* 0x000ea80000300a00 */
        /* <DEDUP_REMOVED lines=20> */
[----:B---3--:R-:W-:-:S04]  /*10ca10*/  IADD3 R243, P4, R44, UR15, RZ ;  /* 0x0000000f2cf37c10 */ /* 0x008fc8000ff9e0ff */
[----:B------:R-:W-:Y:S02]  /*10ca20*/  IADD3.X R242, R45, UR7, RZ, P4, !PT ;  /* 0x000000072df27c10 */ /* 0x000fe4000a7fe4ff */
[----:B------:R-:W-:-:S04]  /*10ca30*/  IADD3 R245, P4, R42, UR15, RZ ;  /* 0x0000000f2af57c10 */ /* 0x000fc8000ff9e0ff */
        /* <DEDUP_REMOVED lines=16> */
[----:B------:R-:W-:Y:S03]  /*10cb40*/  STL [R1], R36 ;  /* 0x0000002401007387 */ /* 0x000fe60000100800 */
[----:B------:R-:W-:Y:S01]  /*10cb50*/  IADD3.X R4, R5, UR7, RZ, P4, !PT ;  /* 0x0000000705047c10 */ /* 0x000fe2000a7fe4ff */
[----:B------:R-:W-:Y:S04]  /*10cb60*/  STL [R1+0x8], R12 ;  /* 0x0000080c01007387 */ /* 0x000fe80000100800 */
[----:B------:R-:W-:Y:S04]  /*10cb70*/  STL [R1+0x4], R11 ;  /* 0x0000040b01007387 */ /* 0x000fe80000100800 */
[----:B------:R-:W-:Y:S04]  /*10cb80*/  STL [R1+0x10], R10 ;  /* 0x0000100a01007387 */ /* 0x000fe80000100800 */
[----:B------:R-:W-:Y:S04]  /*10cb90*/  STL [R1+0xc], R9 ;  /* 0x00000c0901007387 */ /* 0x000fe80000100800 */
[----:B------:R-:W-:Y:S04]  /*10cba0*/  STL [R1+0x18], R8 ;  /* 0x0000180801007387 */ /* 0x000fe80000100800 */
[----:B------:R1:W-:Y:S04]  /*10cbb0*/  STL [R1+0x14], R6 ;  /* 0x0000140601007387 */ /* 0x0003e80000100800 */
[----:B------:R3:W-:Y:S01]  /*10cbc0*/  STL [R1+0x1c], R4 ;  /* 0x00001c0401007387 */ /* 0x0007e20000100800 */
[----:B--2---:R-:W-:-:S04]  /*10cbd0*/  IADD3 R119, P4, R2, UR15, RZ ;  /* 0x0000000f02777c10 */ /* 0x004fc8000ff9e0ff */
[----:B------:R-:W-:Y:S01]  /*10cbe0*/  IADD3.X R126, R3, UR7, RZ, P4, !PT ;  /* 0x00000007037e7c10 */ /* 0x000fe2000a7fe4ff */
[----:B------:R-:W-:Y:S01]  /*10cbf0*/  IMAD.MOV.U32 R3, RZ, RZ, R48 ;  /* 0x000000ffff037224 */ /* 0x000fe200078e0030 */
[----:B------:R-:W-:Y:S02]  /*10cc00*/  MOV R2, R49 ;  /* 0x0000003100027202 */ /* 0x000fe40000000f00 */
[----:B------:R-:W-:-:S03]  /*10cc10*/  MOV R7, R50 ;  /* 0x0000003200077202 */ /* 0x000fc60000000f00 */
[----:B------:R2:W-:Y:S01]  /*10cc20*/  STL.64 [R1+0x1a80], R2 ;  /* 0x001a800201007387 */ /* 0x0005e20000100a00 */
[----:B-1----:R-:W-:Y:S02]  /*10cc30*/  IMAD.MOV.U32 R6, RZ, RZ, R51 ;  /* 0x000000ffff067224 */ /* 0x002fe400078e0033 */
[----:B------:R-:W-:-:S03]  /*10cc40*/  IMAD.MOV.U32 R5, RZ, RZ, R52 ;  /* 0x000000ffff057224 */ /* 0x000fc600078e0034 */
[----:B------:R1:W-:Y:S01]  /*10cc50*/  STL.64 [R1+0x1a78], R6 ;  /* 0x001a780601007387 */ /* 0x0003e20000100a00 */
[----:B---3--:R-:W-:Y:S02]  /*10cc60*/  IMAD.MOV.U32 R4, RZ, RZ, R53 ;  /* 0x000000ffff047224 */ /* 0x008fe400078e0035 */
        /* <DEDUP_REMOVED lines=17> */
[----:B------:R-:W-:-:S03]  /*10cd80*/  IMAD.MOV.U32 R4, RZ, RZ, R209 ;  /* 0x000000ffff047224 */ /* 0x000fc600078e00d1 */
[----:B------:R-:W3:Y:S01]  /*10cd90*/  LDL.LU R12, [R1+0x3c24] ;  /* 0x003c2400010c7983 */ /* 0x000ee20000300800 */
[----:B--2---:R-:W-:-:S03]  /*10cda0*/  IMAD.MOV.U32 R3, RZ, RZ, R210 ;  /* 0x000000ffff037224 */ /* 0x004fc600078e00d2 */
[----:B------:R2:W-:Y:S01]  /*10cdb0*/  STL.64 [R1+0x1ac0], R4 ;  /* 0x001ac00401007387 */ /* 0x0005e20000100a00 */
[----:B------:R-:W-:-:S03]  /*10cdc0*/  MOV R2, R211 ;  /* 0x000000d300027202 */ /* 0x000fc60000000f00 */
        /* <DEDUP_REMOVED lines=62> */
[----:B---3--:R-:W-:-:S04]  /*10d1b0*/  LOP3.LUT R13, R13, R12, RZ, 0x3c, !PT ;  /* 0x0000000c0d0d7212 */ /* 0x008fc800078e3cff */
[----:B------:R-:W-:Y:S02]  /*10d1c0*/  LOP3.LUT R12, R13, R12, RZ, 0x3c, !PT ;  /* 0x0000000c0d0c7212 */ /* 0x000fe400078e3cff */
[----:B------:R-:W-:Y:S02]  /*10d1d0*/  LOP3.LUT R217, R217, R216, RZ, 0x3c, !PT ;  /* 0x000000d8d9d97212 */ /* 0x000fe400078e3cff */
[----:B------:R-:W-:Y:S02]  /*10d1e0*/  LOP3.LUT R13, R13, R12, RZ, 0x3c, !PT ;  /* 0x0000000c0d0d7212 */ /* 0x000fe400078e3cff */
[----:B------:R-:W-:Y:S02]  /*10d1f0*/  LOP3.LUT R216, R217, R216, RZ, 0x3c, !PT ;  /* 0x000000d8d9d87212 */ /* 0x000fe400078e3cff */
[----:B------:R-:W-:Y:S02]  /*10d200*/  LOP3.LUT R11, R11, R10, RZ, 0x3c, !PT ;  /* 0x0000000a0b0b7212 */ /* 0x000fe400078e3cff */
[----:B------:R-:W-:-:S02]  /*10d210*/  LOP3.LUT R217, R217, R216, RZ, 0x3c, !PT ;  /* 0x000000d8d9d97212 */ /* 0x000fc400078e3cff */
[----:B------:R-:W-:Y:S02]  /*10d220*/  LOP3.LUT R10, R11, R10, RZ, 0x3c, !PT ;  /* 0x0000000a0b0a7212 */ /* 0x000fe400078e3cff */
[----:B------:R-:W-:Y:S01]  /*10d230*/  LOP3.LUT R219, R219, R218, RZ, 0x3c, !PT ;  /* 0x000000dadbdb7212 */ /* 0x000fe200078e3cff */
[----:B------:R1:W-:Y:S01]  /*10d240*/  STL.64 [R1+0x1ab0], R12 ;  /* 0x001ab00c01007387 */ /* 0x0003e20000100a00 */
[----:B------:R-:W-:Y:S02]  /*10d250*/  LOP3.LUT R11, R11, R10, RZ, 0x3c, !PT ;  /* 0x0000000a0b0b7212 */ /* 0x000fe400078e3cff */
[----:B------:R-:W-:Y:S02]  /*10d260*/  LOP3.LUT R218, R219, R218, RZ, 0x3c, !PT ;  /* 0x000000dadbda7212 */ /* 0x000fe400078e3cff */
[----:B------:R-:W-:Y:S02]  /*10d270*/  LOP3.LUT R9, R9, R8, RZ, 0x3c, !PT ;  /* 0x0000000809097212 */ /* 0x000fe400078e3cff */
[----:B------:R-:W-:-:S02]  /*10d280*/  LOP3.LUT R219, R219, R218, RZ, 0x3c, !PT ;  /* 0x000000dadbdb7212 */ /* 0x000fc400078e3cff */
[----:B------:R-:W-:Y:S01]  /*10d290*/  LOP3.LUT R8, R9, R8, RZ, 0x3c, !PT ;  /* 0x0000000809087212 */ /* 0x000fe200078e3cff */
[----:B-1----:R-:W3:Y:S01]  /*10d2a0*/  LDL.LU.64 R12, [R1+0x77c0] ;  /* 0x0077c000010c7983 */ /* 0x002ee20000300a00 */
[----:B------:R-:W-:-:S03]  /*10d2b0*/  LOP3.LUT R221, R221, R220, RZ, 0x3c, !PT ;  /* 0x000000dcdddd7212 */ /* 0x000fc600078e3cff */
[----:B------:R1:W-:Y:S01]  /*10d2c0*/  STL.64 [R1+0x1aa8], R216 ;  /* 0x001aa8d801007387 */ /* 0x0003e20000100a00 */
[----:B------:R-:W-:Y:S02]  /*10d2d0*/  LOP3.LUT R9, R9, R8, RZ, 0x3c, !PT ;  /* 0x0000000809097212 */ /* 0x000fe400078e3cff */
[----:B------:R-:W-:Y:S02]  /*10d2e0*/  LOP3.LUT R220, R221, R220, RZ, 0x3c, !PT ;  /* 0x000000dcdddc7212 */ /* 0x000fe400078e3cff */
[----:B------:R-:W-:Y:S02]  /*10d2f0*/  LOP3.LUT R7, R7, R6, RZ, 0x3c, !PT ;  /* 0x0000000607077212 */ /* 0x000fe400078e3cff */
[----:B------:R-:W-:Y:S02]  /*10d300*/  LOP3.LUT R221, R221, R220, RZ, 0x3c, !PT ;  /* 0x000000dcdddd7212 */ /* 0x000fe400078e3cff */
[----:B------:R-:W-:Y:S01]  /*10d310*/  LOP3.LUT R6, R7, R6, RZ, 0x3c, !PT ;  /* 0x0000000607067212 */ /* 0x000fe200078e3cff */
[----:B-1----:R-:W3:Y:S01]  /*10d320*/  LDL.LU.64 R216, [R1+0x77b8] ;  /* 0x0077b80001d87983 */ /* 0x002ee20000300a00 */
[----:B------:R-:W-:-:S03]  /*10d330*/  LOP3.LUT R223, R223, R222, RZ, 0x3c, !PT ;  /* 0x000000dedfdf7212 */ /* 0x000fc600078e3cff */
[----:B------:R1:W-:Y:S01]  /*10d340*/  STL.64 [R1+0x1ae0], R10 ;  /* 0x001ae00a01007387 */ /* 0x0003e20000100a00 */
[----:B------:R-:W-:Y:S02]  /*10d350*/  LOP3.LUT R7, R7, R6, RZ, 0x3c, !PT ;  /* 0x0000000607077212 */ /* 0x000fe400078e3cff */
[----:B------:R-:W-:Y:S02]  /*10d360*/  LOP3.LUT R222, R223, R222, RZ, 0x3c, !PT ;  /* 0x000000dedfde7212 */ /* 0x000fe400078e3cff */
[----:B--2---:R-:W-:-:S04]  /*10d370*/  LOP3.LUT R5, R5, R4, RZ, 0x3c, !PT ;  /* 0x0000000405057212 */ /* 0x004fc800078e3cff */
[----:B------:R-:W-:Y:S01]  /*10d380*/  LOP3.LUT R4, R5, R4, RZ, 0x3c, !PT ;  /* 0x0000000405047212 */ /* 0x000fe200078e3cff */
[----:B-1----:R-:W2:Y:S01]  /*10d390*/  LDL.LU.64 R10, [R1+0x77b0] ;  /* 0x0077b000010a7983 */ /* 0x002ea20000300a00 */
[----:B------:R-:W-:-:S03]  /*10d3a0*/  LOP3.LUT R225, R225, R224, RZ, 0x3c, !PT ;  /* 0x000000e0e1e17212 */ /* 0x000fc600078e3cff */
[----:B------:R1:W-:Y:S01]  /*10d3b0*/  STL.64 [R1+0x1ad8], R218 ;  /* 0x001ad8da01007387 */ /* 0x0003e20000100a00 */
[----:B------:R-:W-:Y:S02]  /*10d3c0*/  LOP3.LUT R223, R223, R222, RZ, 0x3c, !PT ;  /* 0x000000dedfdf7212 */ /* 0x000fe400078e3cff */
[----:B------:R-:W-:Y:S02]  /*10d3d0*/  LOP3.LUT R5, R5, R4, RZ, 0x3c, !PT ;  /* 0x0000000405057212 */ /* 0x000fe400078e3cff */
[C---:B------:R-:W-:Y:S01]  /*10d3e0*/  LOP3.LUT R224, R225.reuse, R224, RZ, 0x3c, !PT ;  /* 0x000000e0e1e07212 */ /* 0x040fe200078e3cff */
[----:B-1----:R-:W3:Y:S04]  /*10d3f0*/  LDL.LU.64 R218, [R1+0x77a8] ;  /* 0x0077a80001da7983 */ /* 0x002ee80000300a00 */
[----:B------:R1:W-:Y:S01]  /*10d400*/  STL.64 [R1+0x1ad0], R8 ;  /* 0x001ad00801007387 */ /* 0x0003e20000100a00 */
[----:B------:R-:W-:-:S03]  /*10d410*/  LOP3.LUT R225, R225, R224, RZ, 0x3c, !PT ;  /* 0x000000e0e1e17212 */ /* 0x000fc600078e3cff */
[----:B-1----:R-:W2:Y:S04]  /*10d420*/  LDL.LU.64 R8, [R1+0x77a0] ;  /* 0x0077a00001087983 */ /* 0x002ea80000300a00 */
[----:B------:R1:W-:Y:S01]  /*10d430*/  STL.64 [R1+0x1ac8], R220 ;  /* 0x001ac8dc01007387 */ /* 0x0003e20000100a00 */
[----:B----4-:R-:W-:-:S04]  /*10d440*/  LOP3.LUT R123, R123, R122, RZ, 0x3c, !PT ;  /* 0x0000007a7b7b7212 */ /* 0x010fc800078e3cff */
[C---:B------:R-:W-:Y:S01]  /*10d450*/  LOP3.LUT R122, R123.reuse, R122, RZ, 0x3c, !PT ;  /* 0x0000007a7b7a7212 */ /* 0x040fe200078e3cff */
[----:B-1----:R-:W4:Y:S04]  /*10d460*/  LDL.LU.64 R220, [R1+0x7798] ;  /* 0x0077980001dc7983 */ /* 0x002f280000300a00 */
[----:B------:R1:W-:Y:S01]  /*10d470*/  STL.64 [R1+0x1af8], R6 ;  /* 0x001af80601007387 */ /* 0x0003e20000100a00 */
[----:B------:R-:W-:-:S03]  /*10d480*/  LOP3.LUT R123, R123, R122, RZ, 0x3c, !PT ;  /* 0x0000007a7b7b7212 */ /* 0x000fc600078e3cff */
[----:B-1----:R-:W3:Y:S04]  /*10d490*/  LDL.LU.64 R6, [R1+0x7790] ;  /* 0x0077900001067983 */ /* 0x002ee80000300a00 */
[----:B------:R1:W-:Y:S04]  /*10d4a0*/  STL.64 [R1+0x1af0], R222 ;  /* 0x001af0de01007387 */ /* 0x0003e80000100a00 */
[----:B------:R1:W-:Y:S04]  /*10d4b0*/  STL.64 [R1+0x1ae8], R4 ;  /* 0x001ae80401007387 */ /* 0x0003e80000100a00 */
[----:B------:R-:W-:Y:S01]  /*10d4c0*/  STL.64 [R1+0x1b18], R224 ;  /* 0x001b18e001007387 */ /* 0x000fe20000100a00 */
[----:B-1----:R-:W-:Y:S01]  /*10d4d0*/  IMAD.MOV.U32 R222, RZ, RZ, R3 ;  /* 0x000000ffffde7224 */ /* 0x002fe200078e0003 */
[----:B------:R-:W-:Y:S01]  /*10d4e0*/  MOV R223, R2 ;  /* 0x0000000200df7202 */ /* 0x000fe20000000f00 */
[----:B------:R-:W-:-:S02]  /*10d4f0*/  IMAD.MOV.U32 R3, RZ, RZ, R124 ;  /* 0x000000ffff037224 */ /* 0x000fc400078e007c */
[----:B------:R-:W-:Y:S02]  /*10d500*/  IMAD.MOV.U32 R4, RZ, RZ, R227 ;  /* 0x000000ffff047224 */ /* 0x000fe400078e00e3 */
[----:B------:R-:W-:Y:S01]  /*10d510*/  IMAD.MOV.U32 R5, RZ, RZ, R226 ;  /* 0x000000ffff057224 */ /* 0x000fe200078e00e2 */
[----:B------:R-:W-:Y:S01]  /*10d520*/  MOV R2, R125 ;  /* 0x0000007d00027202 */ /* 0x000fe20000000f00 */
[----:B------:R-:W-:Y:S04]  /*10d530*/  STL.64 [R1+0x1b10], R222 ;  /* 0x001b10de01007387 */ /* 0x000fe80000100a00 */
[----:B------:R1:W-:Y:S04]  /*10d540*/  STL.64 [R1+0x1b08], R4 ;  /* 0x001b080401007387 */ /* 0x0003e80000100a00 */
[----:B------:R1:W-:Y:S04]  /*10d550*/  STL.64 [R1+0x1b00], R2 ;  /* 0x001b000201007387 */ /* 0x0003e80000100a00 */
[----:B------:R-:W-:Y:S01]  /*10d560*/  STL.64 [R1+0x1b38], R122 ;  /* 0x001b387a01007387 */ /* 0x000fe20000100a00 */
[----:B-1----:R-:W-:Y:S01]  /*10d570*/  IMAD.MOV.U32 R4, RZ, RZ, R121 ;  /* 0x000000ffff047224 */ /* 0x002fe200078e0079 */
[----:B------:R-:W-:Y:S01]  /*10d580*/  MOV R5, R120 ;  /* 0x0000007800057202 */ /* 0x000fe20000000f00 */
        /* <DEDUP_REMOVED lines=45> */
[----:B------:R-:W2:Y:S01]  /*10d860*/  LDL.LU R222, [R1+0x1d1c] ;  /* 0x001d1c0001de7983 */ /* 0x000ea20000300800 */
[----:B------:R-:W-:Y:S02]  /*10d870*/  IMAD.MOV.U32 R2, RZ, RZ, R211 ;  /* 0x000000ffff027224 */ /* 0x000fe400078e00d3 */
[----:B------:R-:W-:Y:S01]  /*10d880*/  IMAD.MOV.U32 R3, RZ, RZ, R210 ;  /* 0x000000ffff037224 */ /* 0x000fe200078e00d2 */
[----:B------:R1:W-:Y:S04]  /*10d890*/  STL.64 [R1+0x1d28], R4 ;  /* 0x001d280401007387 */ /* 0x0003e80000100a00 */
[----:B------:R-:W2:Y:S04]  /*10d8a0*/  LDL.LU R223, [R1+0x3b54] ;  /* 0x003b540001df7983 */ /* 0x000ea80000300800 */
[----:B------:R1:W-:Y:S04]  /*10d8b0*/  STL.64 [R1+0x1d20], R2 ;  /* 0x001d200201007387 */ /* 0x0003e80000100a00 */
        /* <DEDUP_REMOVED lines=46> */
[----:B--2---:R-:W-:-:S04]  /*10dba0*/  LOP3.LUT R223, R223, R222, RZ, 0x3c, !PT ;  /* 0x000000dedfdf7212 */ /* 0x004fc800078e3cff */
[----:B------:R-:W-:Y:S02]  /*10dbb0*/  LOP3.LUT R222, R223, R222, RZ, 0x3c, !PT ;  /* 0x000000dedfde7212 */ /* 0x000fe400078e3cff */
[----:B----4-:R-:W-:Y:S02]  /*10dbc0*/  LOP3.LUT R5, R5, R4, RZ, 0x3c, !PT ;  /* 0x0000000405057212 */ /* 0x010fe400078e3cff */
[----:B------:R-:W-:Y:S02]  /*10dbd0*/  LOP3.LUT R223, R223, R222, RZ, 0x3c, !PT ;  /* 0x000000dedfdf7212 */ /* 0x000fe400078e3cff */
[----:B------:R-:W-:Y:S02]  /*10dbe0*/  LOP3.LUT R4, R5, R4, RZ, 0x3c, !PT ;  /* 0x0000000405047212 */ /* 0x000fe400078e3cff */
[----:B---3--:R-:W-:Y:S02]  /*10dbf0*/  LOP3.LUT R225, R225, R224, RZ, 0x3c, !PT ;  /* 0x000000e0e1e17212 */ /* 0x008fe400078e3cff */
        /* <DEDUP_REMOVED lines=9> */
[----:B-1----:R-:W2:Y:S01]  /*10dc90*/  LDL.LU.64 R222, [R1+0x7788] ;  /* 0x0077880001de7983 */ /* 0x002ea20000300a00 */
[----:B------:R-:W-:-:S03]  /*10dca0*/  LOP3.LUT R125, R125, R124, RZ, 0x3c, !PT ;  /* 0x0000007c7d7d7212 */ /* 0x000fc600078e3cff */
[----:B------:R1:W-:Y:S01]  /*10dcb0*/  STL.64 [R1+0x1d50], R4 ;  /* 0x001d500401007387 */ /* 0x0003e20000100a00 */
[----:B------:R-:W-:Y:S02]  /*10dcc0*/  LOP3.LUT R227, R227, R226, RZ, 0x3c, !PT ;  /* 0x000000e2e3e37212 */ /* 0x000fe400078e3cff */
[----:B------:R-:W-:-:S04]  /*10dcd0*/  LOP3.LUT R124, R125, R124, RZ, 0x3c, !PT ;  /* 0x0000007c7d7c7212 */ /* 0x000fc800078e3cff */
[----:B------:R-:W-:Y:S01]  /*10dce0*/  LOP3.LUT R125, R125, R124, RZ, 0x3c, !PT ;  /* 0x0000007c7d7d7212 */ /* 0x000fe200078e3cff */
[----:B-1----:R-:W3:Y:S04]  /*10dcf0*/  LDL.LU.64 R4, [R1+0x7780] ;  /* 0x0077800001047983 */ /* 0x002ee80000300a00 */
[----:B------:R1:W-:Y:S04]  /*10dd00*/  STL.64 [R1+0x1d48], R224 ;  /* 0x001d48e001007387 */ /* 0x0003e80000100a00 */
[----:B-1----:R-:W4:Y:S01]  /*10dd10*/  LDL.LU.64 R224, [R1+0x7778] ;  /* 0x0077780001e07983 */ /* 0x002f220000300a00 */
[----:B------:R-:W-:-:S03]  /*10dd20*/  LOP3.LUT R39, R39, R38, RZ, 0x3c, !PT ;  /* 0x0000002627277212 */ /* 0x000fc600078e3cff */
[----:B------:R1:W-:Y:S01]  /*10dd30*/  STL.64 [R1+0x1d40], R2 ;  /* 0x001d400201007387 */ /* 0x0003e20000100a00 */
[----:B------:R-:W-:-:S03]  /*10dd40*/  LOP3.LUT R38, R39, R38, RZ, 0x3c, !PT ;  /* 0x0000002627267212 */ /* 0x000fc600078e3cff */
[----:B-1----:R-:W2:Y:S04]  /*10dd50*/  LDL.LU.64 R2, [R1+0x7770] ;  /* 0x0077700001027983 */ /* 0x002ea80000300a00 */
[----:B------:R1:W-:Y:S01]  /*10dd60*/  STL.64 [R1+0x1d38], R226 ;  /* 0x001d38e201007387 */ /* 0x0003e20000100a00 */
[----:B------:R-:W-:-:S03]  /*10dd70*/  LOP3.LUT R39, R39, R38, RZ, 0x3c, !PT ;  /* 0x0000002627277212 */ /* 0x000fc600078e3cff */
[----:B-1----:R-:W3:Y:S04]  /*10dd80*/  LDL.LU.64 R226, [R1+0x7768] ;  /* 0x0077680001e27983 */ /* 0x002ee80000300a00 */
[----:B------:R1:W-:Y:S02]  /*10dd90*/  STL.64 [R1+0x1d60], R124 ;  /* 0x001d607c01007387 */ /* 0x0003e40000100a00 */
[----:B-1----:R-:W-:Y:S01]  /*10dda0*/  MOV R124, R123 ;  /* 0x0000007b007c7202 */ /* 0x002fe20000000f00 */
[----:B------:R-:W-:Y:S01]  /*10ddb0*/  IMAD.MOV.U32 R125, RZ, RZ, R122 ;  /* 0x000000ffff7d7224 */ /* 0x000fe200078e007a */
[----:B------:R-:W-:Y:S01]  /*10ddc0*/  MOV R123, R120 ;  /* 0x00000078007b7202 */ /* 0x000fe20000000f00 */
[----:B------:R-:W-:Y:S02]  /*10ddd0*/  IMAD.MOV.U32 R122, RZ, RZ, R121 ;  /* 0x000000ffff7a7224 */ /* 0x000fe400078e0079 */
[----:B------:R-:W-:-:S02]  /*10dde0*/  IMAD.MOV.U32 R120, RZ, RZ, R37 ;  /* 0x000000ffff787224 */ /* 0x000fc400078e0025 */
[----:B------:R-:W-:Y:S01]  /*10ddf0*/  IMAD.MOV.U32 R121, RZ, RZ, R36 ;  /* 0x000000ffff797224 */ /* 0x000fe200078e0024 */
[----:B------:R-:W-:Y:S01]  /*10de00*/  STL.64 [R1+0x1d58], R124 ;  /* 0x001d587c01007387 */ /* 0x000fe20000100a00 */
[----:B------:R-:W-:Y:S01]  /*10de10*/  MOV R36, R41 ;  /* 0x0000002900247202 */ /* 0x000fe20000000f00 */
[----:B------:R-:W-:Y:S02]  /*10de20*/  IMAD.MOV.U32 R37, RZ, RZ, R40 ;  /* 0x000000ffff257224 */ /* 0x000fe400078e0028 */
[----:B------:R-:W-:Y:S01]  /*10de30*/  STL.64 [R1+0x1d68], R122 ;  /* 0x001d687a01007387 */ /* 0x000fe20000100a00 */
[----:B------:R-:W-:Y:S01]  /*10de40*/  IMAD.MOV.U32 R40, RZ, RZ, R43 ;  /* 0x000000ffff287224 */ /* 0x000fe200078e002b */
[----:B------:R-:W-:Y:S02]  /*10de50*/  MOV R41, R42 ;  /* 0x0000002a00297202 */ /* 0x000fe40000000f00 */
[----:B------:R-:W-:Y:S04]  /*10de60*/  STL.64 [R1+0x1d88], R120 ;  /* 0x001d887801007387 */ /* 0x000fe80000100a00 */
        /* <DEDUP_REMOVED lines=8> */
[----:B------:R-:W-:Y:S01]  /*10def0*/  IMAD.MOV.U32 R40, RZ, RZ, R49 ;  /* 0x000000ffff287224 */ /* 0x000fe200078e0031 */
[----:B------:R-:W-:Y:S02]  /*10df00*/  MOV R41, R48 ;  /* 0x0000003000297202 */ /* 0x000fe40000000f00 */
[----:B------:R1:W-:Y:S04]  /*10df10*/  STL.64 [R1+0x1da0], R36 ;  /* 0x001da02401007387 */ /* 0x0003e80000100a00 */
[----:B------:R-:W-:Y:S01]  /*10df20*/  STL.64 [R1+0x1d98], R40 ;  /* 0x001d982801007387 */ /* 0x000fe20000100a00 */
[----:B-1----:R-:W-:Y:S02]  /*10df30*/  IMAD.MOV.U32 R38, RZ, RZ, R51 ;  /* 0x000000ffff267224 */ /* 0x002fe400078e0033 */
[----:B------:R-:W-:Y:S01]  /*10df40*/  IMAD.MOV.U32 R39, RZ, RZ, R50 ;  /* 0x000000ffff277224 */ /* 0x000fe200078e0032 */
[----:B------:R-:W-:Y:S01]  /*10df50*/  MOV R36, R53 ;  /* 0x0000003500247202 */ /* 0x000fe20000000f00 */
[----:B------:R-:W-:-:S03]  /*10df60*/  IMAD.MOV.U32 R37, RZ, RZ, R52 ;  /* 0x000000ffff257224 */ /* 0x000fc600078e0034 */
[----:B------:R1:W-:Y:S04]  /*10df70*/  STL.64 [R1+0x1d90], R38 ;  /* 0x001d902601007387 */ /* 0x0003e80000100a00 */
[----:B------:R1:W-:Y:S02]  /*10df80*/  STL.64 [R1+0x1dc8], R36 ;  /* 0x001dc82401007387 */ /* 0x0003e40000100a00 */
[----:B-1----:R-:W-:Y:S01]  /*10df90*/  IMAD.MOV.U32 R38, RZ, RZ, R55 ;  /* 0x000000ffff267224 */ /* 0x002fe200078e0037 */
[----:B------:R-:W-:Y:S01]  /*10dfa0*/  MOV R39, R54 ;  /* 0x0000003600277202 */ /* 0x000fe20000000f00 */
[----:B------:R-:W-:Y:S02]  /*10dfb0*/  IMAD.MOV.U32 R36, RZ, RZ, R69 ;  /* 0x000000ffff247224 */ /* 0x000fe400078e0045 */
[----:B------:R-:W-:-:S02]  /*10dfc0*/  IMAD.MOV.U32 R37, RZ, RZ, R68 ;  /* 0x000000ffff257224 */ /* 0x000fc400078e0044 */
[----:B------:R1:W-:Y:S04]  /*10dfd0*/  STL.64 [R1+0x1dc0], R38 ;  /* 0x001dc02601007387 */ /* 0x0003e80000100a00 */
[----:B------:R1:W-:Y:S02]  /*10dfe0*/  STL.64 [R1+0x1db8], R36 ;  /* 0x001db82401007387 */ /* 0x0003e40000100a00 */
[----:B-1----:R-:W-:Y:S01]  /*10dff0*/  MOV R38, R71 ;  /* 0x0000004700267202 */ /* 0x002fe20000000f00 */
[----:B------:R-:W-:Y:S02]  /*10e000*/  IMAD.MOV.U32 R39, RZ, RZ, R70 ;  /* 0x000000ffff277224 */ /* 0x000fe400078e0046 */
[----:B------:R-:W-:Y:S01]  /*10e010*/  IMAD.MOV.U32 R36, RZ, RZ, R205 ;  /* 0x000000ffff247224 */ /* 0x000fe200078e00cd */
[----:B------:R-:W-:-:S02]  /*10e020*/  MOV R37, R204 ;  /* 0x000000cc00257202 */ /* 0x000fc40000000f00 */
[----:B------:R1:W-:Y:S04]  /*10e030*/  STL.64 [R1+0x1db0], R38 ;  /* 0x001db02601007387 */ /* 0x0003e80000100a00 */
[----:B------:R1:W-:Y:S02]  /*10e040*/  STL.64 [R1+0x1de0], R36 ;  /* 0x001de02401007387 */ /* 0x0003e40000100a00 */
        /* <DEDUP_REMOVED lines=8> */
[----:B------:R-:W4:Y:S04]  /*10e0d0*/  LDL.LU R36, [R1+0x1df0] ;  /* 0x001df00001247983 */ /* 0x000f280000300800 */
[----:B------:R-:W4:Y:S04]  /*10e0e0*/  LDL.LU R37, [R1+0x1df8] ;  /* 0x001df80001257983 */ /* 0x000f280000300800 */
[----:B------:R1:W-:Y:S04]  /*10e0f0*/  STL.64 [R1+0x1e00], R38 ;  /* 0x001e002601007387 */ /* 0x0003e80000100a00 */
[----:B-1----:R-:W2:Y:S04]  /*10e100*/  LDL.LU R38, [R1+0x1df4] ;  /* 0x001df40001267983 */ /* 0x002ea80000300800 */
        /* <DEDUP_REMOVED lines=29> */
[----:B----4-:R-:W-:-:S04]  /*10e2e0*/  LOP3.LUT R37, R37, R36, RZ, 0x3c, !PT ;  /* 0x0000002425257212 */ /* 0x010fc800078e3cff */
[----:B------:R-:W-:-:S04]  /*10e2f0*/  LOP3.LUT R36, R37, R36, RZ, 0x3c, !PT ;  /* 0x0000002425247212 */ /* 0x000fc800078e3cff */
[----:B------:R-:W-:Y:S02]  /*10e300*/  LOP3.LUT R37, R37, R36, RZ, 0x3c, !PT ;  /* 0x0000002425257212 */ /* 0x000fe400078e3cff */
[----:B--2---:R-:W-:-:S04]  /*10e310*/  LOP3.LUT R39, R39, R38, RZ, 0x3c, !PT ;  /* 0x0000002627277212 */ /* 0x004fc800078e3cff */
[C---:B------:R-:W-:Y:S01]  /*10e320*/  LOP3.LUT R38, R39.reuse, R38, RZ, 0x3c, !PT ;  /* 0x0000002627267212 */ /* 0x040fe200078e3cff */
[----:B------:R3:W-:Y:S03]  /*10e330*/  STL.64 [R1+0x1df8], R36 ;  /* 0x001df82401007387 */ /* 0x0007e60000100a00 */
[----:B------:R-:W-:-:S05]  /*10e340*/  LOP3.LUT R39, R39, R38, RZ, 0x3c, !PT ;  /* 0x0000002627277212 */ /* 0x000fca00078e3cff */
[----:B------:R1:W-:Y:S01]  /*10e350*/  STL.64 [R1+0x1df0], R38 ;  /* 0x001df02601007387 */ /* 0x0003e20000100a00 */
[----:B---3--:R-:W-:Y:S02]  /*10e360*/  IMAD.MOV.U32 R36, RZ, RZ, R41 ;  /* 0x000000ffff247224 */ /* 0x008fe400078e0029 */
[----:B------:R-:W-:Y:S01]  /*10e370*/  IMAD.MOV.U32 R37, RZ, RZ, R40 ;  /* 0x000000ffff257224 */ /* 0x000fe200078e0028 */
[----:B-1----:R-:W-:Y:S01]  /*10e380*/  MOV R38, R43 ;  /* 0x0000002b00267202 */ /* 0x002fe20000000f00 */
[----:B------:R-:W-:-:S03]  /*10e390*/  IMAD.MOV.U32 R39, RZ, RZ, R42 ;  /* 0x000000ffff277224 */ /* 0x000fc600078e002a */
[----:B------:R1:W-:Y:S04]  /*10e3a0*/  STL.64 [R1+0x1de8], R36 ;  /* 0x001de82401007387 */ /* 0x0003e80000100a00 */
[----:B------:R2:W-:Y:S01]  /*10e3b0*/  STL.64 [R1+0x1e20], R38 ;  /* 0x001e202601007387 */ /* 0x0005e20000100a00 */
[----:B-1----:R-:W-:Y:S01]  /*10e3c0*/  IMAD.MOV.U32 R36, RZ, RZ, R45 ;  /* 0x000000ffff247224 */ /* 0x002fe200078e002d */
[----:B------:R-:W-:Y:S01]  /*10e3d0*/  MOV R37, R44 ;  /* 0x0000002c00257202 */ /* 0x000fe20000000f00 */
[----:B--2---:R-:W-:Y:S02]  /*10e3e0*/  IMAD.MOV.U32 R38, RZ, RZ, R47 ;  /* 0x000000ffff267224 */ /* 0x004fe400078e002f */
[----:B------:R-:W-:Y:S02]  /*10e3f0*/  IMAD.MOV.U32 R39, RZ, RZ, R46 ;  /* 0x000000ffff277224 */ /* 0x000fe400078e002e */
[----:B------:R1:W-:Y:S04]  /*10e400*/  STL.64 [R1+0x1e18], R36 ;  /* 0x001e182401007387 */ /* 0x0003e80000100a00 */
[----:B------:R2:W-:Y:S01]  /*10e410*/  STL.64 [R1+0x1e10], R38 ;  /* 0x001e102601007387 */ /* 0x0005e20000100a00 */
[----:B-1----:R-:W-:Y:S01]  /*10e420*/  MOV R36, R49 ;  /* 0x0000003100247202 */ /* 0x002fe20000000f00 */
[----:B------:R-:W-:-:S02]  /*10e430*/  IMAD.MOV.U32 R37, RZ, RZ, R48 ;  /* 0x000000ffff257224 */ /* 0x000fc400078e0030 */
[----:B--2---:R-:W-:Y:S01]  /*10e440*/  IMAD.MOV.U32 R38, RZ, RZ, R51 ;  /* 0x000000ffff267224 */ /* 0x004fe200078e0033 */
[----:B------:R-:W-:Y:S02]  /*10e450*/  MOV R39, R50 ;  /* 0x0000003200277202 */ /* 0x000fe40000000f00 */
[----:B------:R1:W-:Y:S04]  /*10e460*/  STL.64 [R1+0x1e08], R36 ;  /* 0x001e082401007387 */ /* 0x0003e80000100a00 */
[----:B------:R2:W-:Y:S01]  /*10e470*/  STL.64 [R1+0x1e60], R38 ;  /* 0x001e602601007387 */ /* 0x0005e20000100a00 */
[----:B-1----:R-:W-:Y:S02]  /*10e480*/  IMAD.MOV.U32 R36, RZ, RZ, R53 ;  /* 0x000000ffff247224 */ /* 0x002fe400078e0035 */
[----:B------:R-:W-:Y:S01]  /*10e490*/  IMAD.MOV.U32 R37, RZ, RZ, R52 ;  /* 0x000000ffff257224 */ /* 0x000fe200078e0034 */
[----:B--2---:R-:W-:Y:S01]  /*10e4a0*/  MOV R38, R55 ;  /* 0x0000003700267202 */ /* 0x004fe20000000f00 */
        /* <DEDUP_REMOVED lines=24> */
[----:B------:R-:W-:Y:S01]  /*10e630*/  IMAD.MOV.U32 R39, RZ, RZ, R2 ;  /* 0x000000ffff277224 */ /* 0x000fe200078e0002 */
[----:B------:R-:W-:Y:S01]  /*10e640*/  MOV R2, R225 ;  /* 0x000000e100027202 */ /* 0x000fe20000000f00 */
[----:B------:R1:W-:Y:S04]  /*10e650*/  STL.64 [R1+0x3af0], R36 ;  /* 0x003af02401007387 */ /* 0x0003e80000100a00 */
[----:B------:R-:W-:Y:S04]  /*10e660*/  STL.64 [R1+0x3ae8], R38 ;  /* 0x003ae82601007387 */ /* 0x000fe80000100a00 */
[----:B------:R2:W-:Y:S01]  /*10e670*/  STL.64 [R1+0x3ae0], R2 ;  /* 0x003ae00201007387 */ /* 0x0005e20000100a00 */
[----:B-1----:R-:W-:-:S02]  /*10e680*/  IMAD.MOV.U32 R36, RZ, RZ, R224 ;  /* 0x000000ffff247224 */ /* 0x002fc400078e00e0 */
[----:B------:R-:W-:Y:S01]  /*10e690*/  IMAD.MOV.U32 R37, RZ, RZ, R4 ;  /* 0x000000ffff257224 */ /* 0x000fe200078e0004 */
[----:B------:R-:W-:Y:S01]  /*10e6a0*/  MOV R4, R223 ;  /* 0x000000df00047202 */ /* 0x000fe20000000f00 */
[----:B--2---:R-:W-:Y:S02]  /*10e6b0*/  IMAD.MOV.U32 R2, RZ, RZ, R222 ;  /* 0x000000ffff027224 */ /* 0x004fe400078e00de */
[----:B------:R-:W-:Y:S01]  /*10e6c0*/  IMAD.MOV.U32 R3, RZ, RZ, R6 ;  /* 0x000000ffff037224 */ /* 0x000fe200078e0006 */
[----:B------:R-:W-:Y:S01]  /*10e6d0*/  STL.64 [R1+0x3ad8], R36 ;  /* 0x003ad82401007387 */ /* 0x000fe20000100a00 */
[----:B------:R-:W-:-:S03]  /*10e6e0*/  MOV R6, R221 ;  /* 0x000000dd00067202 */ /* 0x000fc60000000f00 */
[----:B------:R1:W-:Y:S04]  /*10e6f0*/  STL.64 [R1+0x3ad0], R4 ;  /* 0x003ad00401007387 */ /* 0x0003e80000100a00 */
[----:B------:R2:W-:Y:S04]  /*10e700*/  STL.64 [R1+0x3ac8], R2 ;  /* 0x003ac80201007387 */ /* 0x0005e80000100a00 */
[----:B------:R3:W-:Y:S01]  /*10e710*/  STL.64 [R1+0x3ac0], R6 ;  /* 0x003ac00601007387 */ /* 0x0007e20000100a00 */
[----:B-1----:R-:W-:Y:S02]  /*10e720*/  IMAD.MOV.U32 R4, RZ, RZ, R220 ;  /* 0x000000ffff047224 */ /* 0x002fe400078e00dc */
[----:B------:R-:W-:Y:S01]  /*10e730*/  IMAD.MOV.U32 R5, RZ, RZ, R8 ;  /* 0x000000ffff057224 */ /* 0x000fe200078e0008 */
[----:B--2---:R-:W-:Y:S01]  /*10e740*/  MOV R2, R219 ;  /* 0x000000db00027202 */ /* 0x004fe20000000f00 */
[----:B------:R-:W-:-:S03]  /*10e750*/  IMAD.MOV.U32 R3, RZ, RZ, R9 ;  /* 0x000000ffff037224 */ /* 0x000fc600078e0009 */
[----:B------:R1:W-:Y:S01]  /*10e760*/  STL.64 [R1+0x3ab8], R4 ;  /* 0x003ab80401007387 */ /* 0x0003e20000100a00 */
[----:B---3--:R-:W-:Y:S01]  /*10e770*/  IMAD.MOV.U32 R6, RZ, RZ, R218 ;  /* 0x000000ffff067224 */ /* 0x008fe200078e00da */
[----:B------:R-:W-:Y:S02]  /*10e780*/  MOV R7, R10 ;  /* 0x0000000a00077202 */ /* 0x000fe40000000f00 */
        /* <DEDUP_REMOVED lines=56> */
[----:B-1----:R-:W-:-:S03]  /*10eb10*/  IMAD.MOV.U32 R4, RZ, RZ, R191 ;  /* 0x000000ffff047224 */ /* 0x002fc600078e00bf */
[----:B------:R-:W4:Y:S01]  /*10eb20*/  LDL.LU R227, [R1] ;  /* 0x0000000001e37983 */ /* 0x000f220000300800 */
[----:B------:R-:W-:Y:S01]  /*10eb30*/  IMAD.MOV.U32 R5, RZ, RZ, R29 ;  /* 0x000000ffff057224 */ /* 0x000fe200078e001d */
[----:B--2---:R-:W-:Y:S01]  /*10eb40*/  MOV R2, R190 ;  /* 0x000000be00027202 */ /* 0x004fe20000000f00 */
[----:B------:R-:W-:-:S03]  /*10eb50*/  IMAD.MOV.U32 R3, RZ, RZ, R30 ;  /* 0x000000ffff037224 */ /* 0x000fc600078e001e */
[----:B------:R1:W-:Y:S04]  /*10eb60*/  STL.64 [R1+0x3710], R4 ;  /* 0x0037100401007387 */ /* 0x0003e80000100a00 */
[----:B------:R-:W2:Y:S04]  /*10eb70*/  LDL.LU R25, [R1+0x4] ;  /* 0x0000040001197983 */ /* 0x000ea80000300800 */
[----:B------:R1:W-:Y:S04]  /*10eb80*/  STL.64 [R1+0x3708], R2 ;  /* 0x0037080201007387 */ /* 0x0003e80000100a00 */
[----:B------:R-:W2:Y:S04]  /*10eb90*/  LDL.LU R24, [R1+0x8] ;  /* 0x0000080001187983 */ /* 0x000ea80000300800 */
[----:B------:R-:W2:Y:S04]  /*10eba0*/  LDL.LU R21, [R1+0xc] ;  /* 0x00000c0001157983 */ /* 0x000ea80000300800 */
[----:B------:R-:W2:Y:S01]  /*10ebb0*/  LDL.LU R20, [R1+0x10] ;  /* 0x0000100001147983 */ /* 0x000ea20000300800 */
[----:B------:R-:W-:Y:S01]  /*10ebc0*/  IMAD.MOV.U32 R124, RZ, RZ, R189 ;  /* 0x000000ffff7c7224 */ /* 0x000fe200078e00bd */
[----:B------:R-:W-:Y:S01]  /*10ebd0*/  MOV R125, R31 ;  /* 0x0000001f007d7202 */ /* 0x000fe20000000f00 */
[----:B------:R-:W-:Y:S01]  /*10ebe0*/  IMAD.MOV.U32 R122, RZ, RZ, R188 ;  /* 0x000000ffff7a7224 */ /* 0x000fe200078e00bc */
        /* <DEDUP_REMOVED lines=12> */
[----:B------:R2:W-:Y:S01]  /*10ecb0*/  STL.64 [R1+0x3700], R124 ;  /* 0x0037007c01007387 */ /* 0x0005e20000100a00 */
        /* <DEDUP_REMOVED lines=9> */
[----:B------:R-:W-:-:S02]  /*10ed50*/  MOV R55, R60 ;  /* 0x0000003c00377202 */ /* 0x000fc40000000f00 */
[----:B------:R2:W-:Y:S01]  /*10ed60*/  STL.64 [R1+0x36e8], R210 ;  /* 0x0036e8d201007387 */ /* 0x0005e20000100a00 */
[----:B------:R-:W-:Y:S01]  /*10ed70*/  IMAD.MOV.U32 R52, RZ, RZ, R179 ;  /* 0x000000ffff347224 */ /* 0x000fe200078e00b3 */
[----:B------:R-:W-:Y:S01]  /*10ed80*/  MOV R50, R178 ;  /* 0x000000b200327202 */ /* 0x000fe20000000f00 */
[----:B------:R-:W-:Y:S01]  /*10ed90*/  IMAD.MOV.U32 R53, RZ, RZ, R61 ;  /* 0x000000ffff357224 */ /* 0x000fe200078e003d */
[----:B------:R2:W-:Y:S01]  /*10eda0*/  STL.64 [R1+0x36e0], R208 ;  /* 0x0036e0d001007387 */ /* 0x0005e20000100a00 */
[----:B------:R-:W-:Y:S01]  /*10edb0*/  IMAD.MOV.U32 R51, RZ, RZ, R62 ;  /* 0x000000ffff337224 */ /* 0x000fe200078e003e */
[----:B------:R-:W-:Y:S02]  /*10edc0*/  MOV R49, R63 ;  /* 0x0000003f00317202 */ /* 0x000fe40000000f00 */
[----:B------:R2:W-:Y:S01]  /*10edd0*/  STL.64 [R1+0x36d8], R206 ;  /* 0x0036d8ce01007387 */ /* 0x0005e20000100a00 */
[----:B------:R-:W-:-:S03]  /*10ede0*/  IMAD.MOV.U32 R48, RZ, RZ, R177 ;  /* 0x000000ffff307224 */ /* 0x000fc600078e00b1 */
        /* <DEDUP_REMOVED lines=37> */
[----:B------:R-:W-:Y:S01]  /*10f040*/  STL.64 [R1+0x3668], R170 ;  /* 0x003668aa01007387 */ /* 0x000fe20000100a00 */
[----:B------:R-:W-:Y:S01]  /*10f050*/  IMAD.MOV.U32 R176, RZ, RZ, R163 ;  /* 0x000000ffffb07224 */ /* 0x000fe200078e00a3 */
[----:B------:R-:W-:Y:S01]  /*10f060*/  MOV R62, R162 ;  /* 0x000000a2003e7202 */ /* 0x000fe20000000f00 */
[----:B------:R-:W-:Y:S01]  /*10f070*/  IMAD.MOV.U32 R177, RZ, RZ, R81 ;  /* 0x000000ffffb17224 */ /* 0x000fe200078e0051 */
[----:B------:R-:W-:Y:S01]  /*10f080*/  STL.64 [R1+0x3660], R74 ;  /* 0x0036604a01007387 */ /* 0x000fe20000100a00 */
[----:B------:R-:W-:Y:S01]  /*10f090*/  IMAD.MOV.U32 R63, RZ, RZ, R82 ;  /* 0x000000ffff3f7224 */ /* 0x000fe200078e0052 */
[----:B------:R-:W-:Y:S02]  /*10f0a0*/  MOV R179, R83 ;  /* 0x0000005300b37202 */ /* 0x000fe40000000f00 */
[----:B------:R-:W-:Y:S01]  /*10f0b0*/  STL.64 [R1+0x3658], R72 ;  /* 0x0036584801007387 */ /* 0x000fe20000100a00 */
        /* <DEDUP_REMOVED lines=81> */
[----:B------:R-:W-:Y:S01]  /*10f5d0*/  IMAD.MOV.U32 R218, RZ, RZ, R134 ;  /* 0x000000ffffda7224 */ /* 0x000fe200078e0086 */
[----:B------:R-:W-:-:S02]  /*10f5e0*/  LOP3.LUT R229, R229, R228, RZ, 0x3c, !PT ;  /* 0x000000e4e5e57212 */ /* 0x000fc400078e3cff */
[----:B------:R-:W-:Y:S01]  /*10f5f0*/  STL.64 [R1+0x3578], R212 ;  /* 0x003578d401007387 */ /* 0x000fe20000100a00 */
[----:B------:R-:W-:Y:S01]  /*10f600*/  IMAD.MOV.U32 R8, RZ, RZ, R133 ;  /* 0x000000ffff087224 */ /* 0x000fe200078e0085 */
[----:B------:R-:W-:Y:S01]  /*10f610*/  LOP3.LUT R231, R231, R230, RZ, 0x3c, !PT ;  /* 0x000000e6e7e77212 */ /* 0x000fe200078e3cff */
[----:B------:R-:W-:Y:S01]  /*10f620*/  IMAD.MOV.U32 R9, RZ, RZ, R111 ;  /* 0x000000ffff097224 */ /* 0x000fe200078e006f */
[----:B------:R-:W-:Y:S01]  /*10f630*/  STL.64 [R1+0x3570], R14 ;  /* 0x0035700e01007387 */ /* 0x000fe20000100a00 */
[----:B------:R-:W-:Y:S01]  /*10f640*/  MOV R220, R132 ;  /* 0x0000008400dc7202 */ /* 0x000fe20000000f00 */
[----:B------:R-:W-:Y:S01]  /*10f650*/  IMAD.MOV.U32 R221, RZ, RZ, R112 ;  /* 0x000000ffffdd7224 */ /* 0x000fe200078e0070 */
[----:B------:R-:W-:Y:S01]  /*10f660*/  LOP3.LUT R233, R233, R232, RZ, 0x3c, !PT ;  /* 0x000000e8e9e97212 */ /* 0x000fe200078e3cff */
[----:B------:R-:W-:Y:S01]  /*10f670*/  STL.64 [R1+0x3568], R214 ;  /* 0x003568d601007387 */ /* 0x000fe20000100a00 */
[----:B---3--:R-:W-:Y:S01]  /*10f680*/  IMAD.MOV.U32 R6, RZ, RZ, R131 ;  /* 0x000000ffff067224 */ /* 0x008fe200078e0083 */
[----:B------:R-:W-:-:S02]  /*10f690*/  MOV R7, R113 ;  /* 0x0000007100077202 */ /* 0x000fc40000000f00 */
[----:B------:R-:W-:Y:S01]  /*10f6a0*/  STL.64 [R1+0x3560], R12 ;  /* 0x0035600c01007387 */ /* 0x000fe20000100a00 */
[----:B------:R-:W-:Y:S01]  /*10f6b0*/  LOP3.LUT R235, R235, R234, RZ, 0x3c, !PT ;  /* 0x000000eaebeb7212 */ /* 0x000fe200078e3cff */
[----:B------:R-:W-:Y:S01]  /*10f6c0*/  IMAD.MOV.U32 R222, RZ, RZ, R130 ;  /* 0x000000ffffde7224 */ /* 0x000fe200078e0082 */
[----:B------:R-:W-:Y:S01]  /*10f6d0*/  LOP3.LUT R228, R229, R228, RZ, 0x3c, !PT ;  /* 0x000000e4e5e47212 */ /* 0x000fe200078e3cff */
[----:B------:R-:W-:Y:S01]  /*10f6e0*/  STL.64 [R1+0x3558], R216 ;  /* 0x003558d801007387 */ /* 0x000fe20000100a00 */
[----:B------:R-:W-:Y:S01]  /*10f6f0*/  IMAD.MOV.U32 R223, RZ, RZ, R114 ;  /* 0x000000ffffdf7224 */ /* 0x000fe200078e0072 */
[----:B------:R-:W-:Y:S01]  /*10f700*/  LOP3.LUT R237, R237, R236, RZ, 0x3c, !PT ;  /* 0x000000eceded7212 */ /* 0x000fe200078e3cff */
[----:B-1----:R-:W-:Y:S01]  /*10f710*/  IMAD.MOV.U32 R5, RZ, RZ, R115 ;  /* 0x000000ffff057224 */ /* 0x002fe200078e0073 */
[----:B------:R-:W-:Y:S01]  /*10f720*/  STL.64 [R1+0x3550], R10 ;  /* 0x0035500a01007387 */ /* 0x000fe20000100a00 */
[----:B------:R-:W-:Y:S01]  /*10f730*/  MOV R4, R129 ;  /* 0x0000008100047202 */ /* 0x000fe20000000f00 */
[----:B------:R-:W-:Y:S01]  /*10f740*/  IMAD.MOV.U32 R2, RZ, RZ, R128 ;  /* 0x000000ffff027224 */ /* 0x000fe200078e0080 */
[----:B------:R-:W-:Y:S01]  /*10f750*/  LOP3.LUT R230, R231, R230, RZ, 0x3c, !PT ;  /* 0x000000e6e7e67212 */ /* 0x000fe200078e3cff */
[----:B------:R-:W-:Y:S01]  /*10f760*/  STL.64 [R1+0x3548], R218 ;  /* 0x003548da01007387 */ /* 0x000fe20000100a00 */
[----:B------:R-:W-:Y:S01]  /*10f770*/  LOP3.LUT R239, R239, R238, RZ, 0x3c, !PT ;  /* 0x000000eeefef7212 */ /* 0x000fe200078e3cff */
[----:B------:R-:W-:Y:S01]  /*10f780*/  IMAD.MOV.U32 R224, RZ, RZ, R127 ;  /* 0x000000ffffe07224 */ /* 0x000fe200078e007f */
[----:B------:R-:W-:Y:S01]  /*10f790*/  MOV R3, R116 ;  /* 0x0000007400037202 */ /* 0x000fe20000000f00 */
[----:B------:R-:W-:Y:S01]  /*10f7a0*/  STL.64 [R1+0x3540], R8 ;  /* 0x0035400801007387 */ /* 0x000fe20000100a00 */
[----:B------:R-:W-:Y:S01]  /*10f7b0*/  LOP3.LUT R232, R233, R232, RZ, 0x3c, !PT ;  /* 0x000000e8e9e87212 */ /* 0x000fe200078e3cff */
[----:B------:R-:W-:Y:S01]  /*10f7c0*/  IMAD.MOV.U32 R225, RZ, RZ, R117 ;  /* 0x000000ffffe17224 */ /* 0x000fe200078e0075 */
[----:B------:R-:W-:Y:S01]  /*10f7d0*/  LOP3.LUT R241, R241, R240, RZ, 0x3c, !PT ;  /* 0x000000f0f1f17212 */ /* 0x000fe200078e3cff */
[----:B------:R-:W-:Y:S01]  /*10f7e0*/  STL.64 [R1+0x3538], R220 ;  /* 0x003538dc01007387 */ /* 0x000fe20000100a00 */
[----:B------:R-:W-:-:S02]  /*10f7f0*/  LOP3.LUT R234, R235, R234, RZ, 0x3c, !PT ;  /* 0x000000eaebea7212 */ /* 0x000fc400078e3cff */
        /* <DEDUP_REMOVED lines=8> */
[----:B------:R-:W-:-:S02]  /*10f880*/  LOP3.LUT R238, R239, R238, RZ, 0x3c, !PT ;  /* 0x000000eeefee7212 */ /* 0x000fc400078e3cff */
[----:B------:R-:W-:Y:S01]  /*10f890*/  LOP3.LUT R247, R247, R246, RZ, 0x3c, !PT ;  /* 0x000000f6f7f77212 */ /* 0x000fe200078e3cff */
[----:B------:R1:W-:Y:S01]  /*10f8a0*/  STL.64 [R1+0x3518], R2 ;  /* 0x0035180201007387 */ /* 0x0003e20000100a00 */
[----:B------:R-:W-:Y:S02]  /*10f8b0*/  LOP3.LUT R233, R233, R232, RZ, 0x3c, !PT ;  /* 0x000000e8e9e97212 */ /* 0x000fe400078e3cff */
[----:B------:R-:W-:Y:S02]  /*10f8c0*/  LOP3.LUT R240, R241, R240, RZ, 0x3c, !PT ;  /* 0x000000f0f1f07212 */ /* 0x000fe400078e3cff */
[----:B------:R-:W-:Y:S01]  /*10f8d0*/  LOP3.LUT R249, R249, R248, RZ, 0x3c, !PT ;  /* 0x000000f8f9f97212 */ /* 0x000fe200078e3cff */
[----:B------:R-:W-:Y:S01]  /*10f8e0*/  STL.64 [R1+0x3510], R224 ;  /* 0x003510e001007387 */ /* 0x000fe20000100a00 */
[----:B------:R-:W-:Y:S02]  /*10f8f0*/  LOP3.LUT R235, R235, R234, RZ, 0x3c, !PT ;  /* 0x000000eaebeb7212 */ /* 0x000fe400078e3cff */
        /* <DEDUP_REMOVED lines=21> */
[----:B----4-:R-:W-:Y:S01]  /*10fa50*/  MOV R226, R227 ;  /* 0x000000e300e27202 */ /* 0x010fe20000000f00 */
[----:B------:R-:W-:Y:S02]  /*10fa60*/  IMAD.MOV.U32 R227, RZ, RZ, R252 ;  /* 0x000000ffffe37224 */ /* 0x000fe400078e00fc */
[----:B------:R-:W-:Y:S01]  /*10fa70*/  STL.64 [R1+0x34d0], R242 ;  /* 0x0034d0f201007387 */ /* 0x000fe20000100a00 */
[----:B--2---:R-:W-:Y:S01]  /*10fa80*/  IMAD.MOV.U32 R28, RZ, RZ, R24 ;  /* 0x000000ffff1c7224 */ /* 0x004fe200078e0018 */
[----:B------:R-:W-:Y:S02]  /*10fa90*/  MOV R29, R25 ;  /* 0x00000019001d7202 */ /* 0x000fe40000000f00 */
[----:B------:R-:W-:Y:S04]  /*10faa0*/  STL.64 [R1+0x34c8], R244 ;  /* 0x0034c8f401007387 */ /* 0x000fe80000100a00 */
[----:B------:R-:W-:Y:S04]  /*10fab0*/  STL.64 [R1+0x34c0], R246 ;  /* 0x0034c0f601007387 */ /* 0x000fe80000100a00 */
[----:B------:R-:W-:Y:S04]  /*10fac0*/  STL.64 [R1+0x34b8], R248 ;  /* 0x0034b8f801007387 */ /* 0x000fe80000100a00 */
[----:B------:R-:W-:Y:S04]  /*10fad0*/  STL.64 [R1+0x34b0], R250 ;  /* 0x0034b0fa01007387 */ /* 0x000fe80000100a00 */
[----:B------:R-:W-:Y:S01]  /*10fae0*/  STL.64 [R1+0x34a8], R226 ;  /* 0x0034a8e201007387 */ /* 0x000fe20000100a00 */
[----:B------:R-:W-:-:S03]  /*10faf0*/  MOV R24, R118 ;  /* 0x0000007600187202 */ /* 0x000fc60000000f00 */
[----:B------:R-:W2:Y:S04]  /*10fb00*/  LDL.64 R92, [R1+0x1a80] ;  /* 0x001a8000015c7983 */ /* 0x000ea80000100a00 */
[----:B------:R-:W3:Y:S04]  /*10fb10*/  LDL.64 R168, [R1+0x1a78] ;  /* 0x001a780001a87983 */ /* 0x000ee80000100a00 */
[----:B------:R-:W4:Y:S04]  /*10fb20*/  LDL.64 R152, [R1+0x1a70] ;  /* 0x001a700001987983 */ /* 0x000f280000100a00 */
[----:B------:R-:W4:Y:S04]  /*10fb30*/  LDL.64 R76, [R1+0x1a68] ;  /* 0x001a6800014c7983 */ /* 0x000f280000100a00 */
[----:B------:R-:W-:Y:S04]  /*10fb40*/  STL.64 [R1+0x34a0], R28 ;  /* 0x0034a01c01007387 */ /* 0x000fe80000100a00 */
        /* <DEDUP_REMOVED lines=13> */
[----:B------:R1:W-:Y:S04]  /*10fc20*/  STL.64 [R1+0x3498], R20 ;  /* 0x0034981401007387 */ /* 0x0003e80000100a00 */
[----:B------:R-:W2:Y:S01]  /*10fc30*/  LDL.LU R118, [R1+0x7760] ;  /* 0x0077600001767983 */ /* 0x000ea20000300800 */
[----:B------:R-:W-:Y:S01]  /*10fc40*/  UISETP.GT.AND UP4, UPT, UR17, 0x53, UPT ;  /* 0x000000531100788c */ /* 0x000fe2000bf84270 */
[----:B------:R-:W-:-:S02]  /*10fc50*/  IMAD.MOV.U32 R26, RZ, RZ, R22 ;  /* 0x000000ffff1a7224 */ /* 0x000fc400078e0016 */
[----:B------:R-:W-:Y:S01]  /*10fc60*/  IMAD.MOV.U32 R27, RZ, RZ, R23 ;  /* 0x000000ffff1b7224 */ /* 0x000fe200078e0017 */
[----:B------:R-:W-:Y:S01]  /*10fc70*/  USEL UR14, URZ, 0x4, !UP4 ;  /* 0x000000043f0e7887 */ /* 0x000fe2000e000000 */
[----:B------:R-:W-:Y:S01]  /*10fc80*/  IMAD.MOV.U32 R25, RZ, RZ, R0 ;  /* 0x000000ffff197224 */ /* 0x000fe200078e0000 */
[----:B------:R-:W4:Y:S02]  /*10fc90*/  LDL.64 R164, [R1+0x1af0] ;  /* 0x001af00001a47983 */ /* 0x000f240000100a00 */
[----:B------:R-:W-:-:S06]  /*10fca0*/  USEL UR14, UR14, URZ, !UP0 ;  /* 0x0000003f0e0e7287 */ /* 0x000fcc000c000000 */
[----:B------:R-:W-:Y:S01]  /*10fcb0*/  ISETP.NE.U32.AND P4, PT, RZ, UR14, PT ;  /* 0x0000000eff007c0c */ /* 0x000fe2000bf85070 */
[----:B------:R-:W-:Y:S01]  /*10fcc0*/  IMAD.MOV.U32 R22, RZ, RZ, R119 ;  /* 0x000000ffff167224 */ /* 0x000fe200078e0077 */
[----:B------:R-:W-:Y:S01]  /*10fcd0*/  MOV R23, R126 ;  /* 0x0000007e00177202 */ /* 0x000fe20000000f00 */
[----:B------:R-:W-:Y:S04]  /*10fce0*/  STL.64 [R1+0x3490], R26 ;  /* 0x0034901a01007387 */ /* 0x000fe80000100a00 */
[----:B------:R-:W4:Y:S04]  /*10fcf0*/  LDL.LU R126, [R1+0x775c] ;  /* 0x00775c00017e7983 */ /* 0x000f280000300800 */
[----:B------:R-:W4:Y:S04]  /*10fd00*/  LDL.LU R119, [R1+0x7758] ;  /* 0x0077580001777983 */ /* 0x000f280000300800 */
[----:B------:R-:W-:Y:S04]  /*10fd10*/  STL.64 [R1+0x3488], R24 ;  /* 0x0034881801007387 */ /* 0x000fe80000100a00 */
[----:B------:R1:W-:Y:S01]  /*10fd20*/  STL.64 [R1+0x3480], R22 ;  /* 0x0034801601007387 */ /* 0x0003e20000100a00 */
[----:B------:R-:W-:-:S03]  /*10fd30*/  UISETP.GT.AND UP5, UPT, UR17, 0x57, UPT ;  /* 0x000000571100788c */ /* 0x000fc6000bfa4270 */
[----:B------:R-:W4:Y:S04]  /*10fd40*/  LDL.64 R142, [R1+0x1b00] ;  /* 0x001b0000018e7983 */ /* 0x000f280000100a00 */
[----:B--2---:R-:W-:Y:S04]  /*10fd50*/  LDGSTS.E [R118+0x29800], desc[UR8][R92.64], P4 ;  /* 0x298000005c767fae */ /* 0x004fe8000a121848 */
[----:B---3--:R-:W-:Y:S01]  /*10fd60*/  LDGSTS.E [R118+0x29880], desc[UR8][R168.64], P4 ;  /* 0x29880000a8767fae */ /* 0x008fe2000a121848 */
[----:B------:R-:W-:-:S03]  /*10fd70*/  USEL UR18, URZ, 0x4, !UP5 ;  /* 0x000000043f127887 */ /* 0x000fc6000e800000 */
[----:B----4-:R-:W-:Y:S04]  /*10fd80*/  LDGSTS.E [R118+0x29900], desc[UR8][R152.64], P4 ;  /* 0x2990000098767fae */ /* 0x010fe8000a121848 */
[----:B------:R-:W2:Y:S04]  /*10fd90*/  LDL.64 R100, [R1+0x1b38] ;  /* 0x001b380001647983 */ /* 0x000ea80000100a00 */
[----:B------:R-:W3:Y:S01]  /*10fda0*/  LDL.64 R168, [R1+0x1ae8] ;  /* 0x001ae80001a87983 */ /* 0x000ee20000100a00 */
        /* <DEDUP_REMOVED lines=17> */
[----:B------:R-:W-:Y:S04]  /*10fec0*/  LDGSTS.E [R118+0x2b800], desc[UR8][R166.64], P6 ;  /* 0x2b800000a6767fae */ /* 0x000fe8000b121848 */
        /* <DEDUP_REMOVED lines=24> */
[----:B------:R-:W-:-:S03]  /*110050*/  UISETP.GT.AND UP1, UPT, UR17, 0x5f, UPT ;  /* 0x0000005f1100788c */ /* 0x000fc6000bf24270 */
[----:B------:R-:W2:Y:S04]  /*110060*/  LDL.64 R140, [R1+0x1d78] ;  /* 0x001d7800018c7983 */ /* 0x000ea80000100a00 */
[----:B------:R-:W2:Y:S01]  /*110070*/  LDL.64 R102, [R1+0x1d70] ;  /* 0x001d700001667983 */ /* 0x000ea20000100a00 */
[----:B------:R-:W-:Y:S02]  /*110080*/  UISETP.GT.AND UP2, UPT, UR17, 0x63, UPT ;  /* 0x000000631100788c */ /* 0x000fe4000bf44270 */
[----:B------:R-:W-:Y:S01]  /*110090*/  UISETP.GT.AND UP3, UPT, UR17, 0x67, UPT ;  /* 0x000000671100788c */ /* 0x000fe2000bf64270 */
        /* <DEDUP_REMOVED lines=23> */
[----:B------:R-:W-:-:S03]  /*110210*/  USEL UR20, URZ, 0x4, !UP1 ;  /* 0x000000043f147887 */ /* 0x000fc6000c800000 */
        /* <DEDUP_REMOVED lines=14> */
[----:B------:R-:W3:Y:S01]  /*110300*/  LDL.64 R168, [R1+0x1d88] ;  /* 0x001d880001a87983 */ /* 0x000ee20000100a00 */
[----:B------:R-:W-:-:S03]  /*110310*/  ISETP.NE.U32.AND P4, PT, RZ, UR20, PT ;  /* 0x00000014ff007c0c */ /* 0x000fc6000bf85070 */
[----:B------:R-:W3:Y:S04]  /*110320*/  LDL.64 R90, [R1+0x1e00] ;  /* 0x001e0000015a7983 */ /* 0x000ee80000100a00 */
[----:B----4-:R-:W-:Y:S04]  /*110330*/  LDGSTS.E [R118+0x2d980], desc[UR8][R76.64], P5 ;  /* 0x2d9800004c767fae */ /* 0x010fe8000a921848 */
[----:B------:R-:W-:Y:S04]  /*110340*/  LDGSTS.E [R118+0x2da00], desc[UR8][R154.64], P5 ;  /* 0x2da000009a767fae */ /* 0x000fe8000a921848 */
[----:B------:R-:W-:Y:S04]  /*110350*/  LDGSTS.E [R118+0x2da80], desc[UR8][R88.64], P5 ;  /* 0x2da8000058767fae */ /* 0x000fe8000a921848 */
[----:B------:R-:W4:Y:S04]  /*110360*/  LDL.64 R76, [R1+0x1d80] ;  /* 0x001d8000014c7983 */ /* 0x000f280000100a00 */
        /* <DEDUP_REMOVED lines=9> */
[----:B------:R-:W-:-:S03]  /*110400*/  USEL UR21, URZ, 0x4, !UP2 ;  /* 0x000000043f157887 */ /* 0x000fc6000d000000 */
[----:B------:R-:W4:Y:S04]  /*110410*/  LDL.64 R154, [R1+0x1df0] ;  /* 0x001df000019a7983 */ /* 0x000f280000100a00 */
[----:B------:R-:W4:Y:S04]  /*110420*/  LDL.64 R88, [R1+0x1de8] ;  /* 0x001de80001587983 */ /* 0x000f280000100a00 */
[----:B--2---:R-:W-:Y:S04]  /*110430*/  LDGSTS.E [R118+0x2df80], desc[UR8][R78.64], P5 ;  /* 0x2df800004e767fae */ /* 0x004fe8000a921848 */
[----:B------:R-:W2:Y:S04]  /*110440*/  LDL.64 R156, [R1+0x1e20] ;  /* 0x001e2000019c7983 */ /* 0x000ea80000100a00 */
[----:B------:R-:W-:Y:S01]  /*110450*/  LDGSTS.E [R118+0x2f800], desc[UR8][R166.64], P4 ;  /* 0x2f800000a6767fae */ /* 0x000fe2000a121848 */
[----:B------:R-:W-:-:S03]  /*110460*/  USEL UR21, UR21, URZ, !UP0 ;  /* 0x0000003f15157287 */ /* 0x000fc6000c000000 */
        /* <DEDUP_REMOVED lines=29> */
[----:B------:R-:W4:Y:S01]  /*110640*/  LDL.64 R140, [R1+0x3ae8] ;  /* 0x003ae800018c7983 */ /* 0x000f220000100a00 */
[----:B------:R-:W-:-:S03]  /*110650*/  USEL UR22, URZ, 0x4, !UP3 ;  /* 0x000000043f167887 */ /* 0x000fc6000d800000 */
        /* <DEDUP_REMOVED lines=13> */
[----:B---3--:R-:W-:Y:S01]  /*110730*/  LDGSTS.E [R118+0x31880], desc[UR8][R168.64], P6 ;  /* 0x31880000a8767fae */ /* 0x008fe2000b121848 */
[----:B------:R-:W-:-:S03]  /*110740*/  USEL UR22, UR22, URZ, !UP0 ;  /* 0x0000003f16167287 */ /* 0x000fc6000c000000 */
[----:B------:R-:W-:Y:S04]  /*110750*/  LDGSTS.E [R118+0x31900], desc[UR8][R154.64], P6 ;  /* 0x319000009a767fae */ /* 0x000fe8000b121848 */
[----:B------:R-:W3:Y:S01]  /*110760*/  LDL.64 R168, [R1+0x1e68] ;  /* 0x001e680001a87983 */ /* 0x000ee20000100a00 */
[----:B------:R-:W-:-:S03]  /*110770*/  ISETP.NE.U32.AND P5, PT, RZ, UR22, PT ;  /* 0x00000016ff007c0c */ /* 0x000fc6000bfa5070 */
[----:B------:R-:W-:Y:S04]  /*110780*/  LDGSTS.E [R118+0x31980], desc[UR8][R88.64], P6 ;  /* 0x3198000058767fae */ /* 0x000fe8000b121848 */
[----:B------:R-:W3:Y:S04]  /*110790*/  LDL.64 R154, [R1+0x3778] ;  /* 0x00377800019a7983 */ /* 0x000ee80000100a00 */
[----:B--2---:R-:W-:Y:S04]  /*1107a0*/  LDGSTS.E [R118+0x31a00], desc[UR8][R156.64], P6 ;  /* 0x31a000009c767fae */ /* 0x004fe8000b121848 */
[----:B------:R-:W2:Y:S04]  /*1107b0*/  LDL.64 R88, [R1+0x3770] ;  /* 0x0037700001587983 */ /* 0x000ea80000100a00 */
[----:B------:R-:W-:Y:S04]  /*1107c0*/  LDGSTS.E [R118+0x31a80], desc[UR8][R86.64], P6 ;  /* 0x31a8000056767fae */ /* 0x000fe8000b121848 */
        /* <DEDUP_REMOVED lines=19> */
[----:B----4-:R-:W-:Y:S04]  /*110900*/  LDGSTS.E [R118+0x31f80], desc[UR8][R76.64], P6 ;  /* 0x31f800004c767fae */ /* 0x010fe8000b121848 */
[----:B------:R-:W4:Y:S04]  /*110910*/  LDL.64 R166, [R1+0x3718] ;  /* 0x0037180001a67983 */ /* 0x000f280000100a00 */
[----:B------:R-:W4:Y:S04]  /*110920*/  LDL.64 R76, [R1+0x3710] ;  /* 0x00371000014c7983 */ /* 0x000f280000100a00 */
[----:B---3--:R-:W-:Y:S01]  /*110930*/  LDGSTS.E [R118+0x33800], desc[UR8][R168.64], P5 ;  /* 0x33800000a8767fae */ /* 0x008fe2000a921848 */
[----:B------:R-:W-:-:S02]  /*110940*/  UISETP.GT.AND UP4, UPT, UR17, 0x6b, UPT ;  /* 0x0000006b1100788c */ /* 0x000fc4000bf84270 */
[----:B------:R-:W-:Y:S01]  /*110950*/  UISETP.GT.AND UP5, UPT, UR17, 0x6f, UPT ;  /* 0x0000006f1100788c */ /* 0x000fe2000bfa4270 */
[----:B------:R-:W-:Y:S01]  /*110960*/  LDGSTS.E [R118+0x33880], desc[UR8][R104.64], P5 ;  /* 0x3388000068767fae */ /* 0x000fe2000a921848 */
[----:B------:R-:W-:Y:S02]  /*110970*/  UISETP.GT.AND UP6, UPT, UR17, 0x73, UPT ;  /* 0x000000731100788c */ /* 0x000fe4000bfc4270 */
[----:B------:R-:W-:Y:S01]  /*110980*/  UISETP.GT.AND UP1, UPT, UR17, 0x77, UPT ;  /* 0x000000771100788c */ /* 0x000fe2000bf24270 */
[----:B------:R-:W-:Y:S04]  /*110990*/  LDGSTS.E [R118+0x33900], desc[UR8][R140.64], P5 ;  /* 0x339000008c767fae */ /* 0x000fe8000a921848 */
[----:B------:R-:W3:Y:S01]  /*1109a0*/  LDL.64 R168, [R1+0x3708] ;  /* 0x0037080001a87983 */ /* 0x000ee20000100a00 */
[----:B------:R-:W-:-:S02]  /*1109b0*/  UISETP.GT.AND UP2, UPT, UR17, 0x7b, UPT ;  /* 0x0000007b1100788c */ /* 0x000fc4000bf44270 */
[----:B------:R-:W-:Y:S01]  /*1109c0*/  UISETP.GT.AND UP3, UPT, UR17, 0x7f, UPT ;  /* 0x0000007f1100788c */ /* 0x000fe2000bf64270 */
[----:B------:R-:W-:Y:S01]  /*1109d0*/  LDGSTS.E [R118+0x33980], desc[UR8][R102.64], P5 ;  /* 0x3398000066767fae */ /* 0x000fe2000a921848 */
        /* <DEDUP_REMOVED lines=19> */
[----:B--2---:R-:W-:Y:S04]  /*110b10*/  LDGSTS.E [R118+0x35880], desc[UR8][R88.64], P4 ;  /* 0x3588000058767fae */ /* 0x004fe8000a121848 */
        /* <DEDUP_REMOVED lines=9> */
[----:B------:R-:W-:-:S03]  /*110bb0*/  USEL UR24, UR24, URZ, !UP0 ;  /* 0x0000003f18187287 */ /* 0x000fc6000c000000 */
[----:B------:R-:W-:Y:S04]  /*110bc0*/  LDGSTS.E [R118+0x35d00], desc[UR8][R164.64], P4 ;  /* 0x35d00000a4767fae */ /* 0x000fe8000a121848 */
[----:B------:R-:W-:Y:S04]  /*110bd0*/  LDGSTS.E [R118+0x35d80], desc[UR8][R78.64], P4 ;  /* 0x35d800004e767fae */ /* 0x000fe8000a121848 */
[----:B----4-:R-:W-:Y:S04]  /*110be0*/  LDGSTS.E [R118+0x35e00], desc[UR8][R166.64], P4 ;  /* 0x35e00000a6767fae */ /* 0x010fe8000a121848 */
[----:B------:R-:W-:Y:S01]  /*110bf0*/  LDGSTS.E [R118+0x35e80], desc[UR8][R76.64], P4 ;  /* 0x35e800004c767fae */ /* 0x000fe2000a121848 */
[----:B------:R-:W-:Y:S01]  /*110c00*/  ISETP.NE.U32.AND P5, PT, RZ, UR24, PT ;  /* 0x00000018ff007c0c */ /* 0x000fe2000bfa5070 */
[----:B------:R-:W-:-:S04]  /*110c10*/  USEL UR25, URZ, 0x4, !UP1 ;  /* 0x000000043f197887 */ /* 0x000fc8000c800000 */
[----:B------:R-:W-:Y:S02]  /*110c20*/  USEL UR25, UR25, URZ, !UP0 ;  /* 0x0000003f19197287 */ /* 0x000fe4000c000000 */
[----:B------:R-:W-:-:S04]  /*110c30*/  USEL UR26, URZ, 0x4, !UP2 ;  /* 0x000000043f1a7887 */ /* 0x000fc8000d000000 */
[----:B------:R-:W-:Y:S02]  /*110c40*/  USEL UR26, UR26, URZ, !UP0 ;  /* 0x0000003f1a1a7287 */ /* 0x000fe4000c000000 */
[----:B------:R-:W-:-:S04]  /*110c50*/  USEL UR27, URZ, 0x4, !UP3 ;  /* 0x000000043f1b7887 */ /* 0x000fc8000d800000 */
[----:B------:R-:W-:Y:S01]  /*110c60*/  USEL UR27, UR27, URZ, !UP0 ;  /* 0x0000003f1b1b7287 */ /* 0x000fe2000c000000 */
[----:B---3--:R-:W-:Y:S04]  /*110c70*/  LDGSTS.E [R118+0x35f00], desc[UR8][R168.64], P4 ;  /* 0x35f00000a8767fae */ /* 0x008fe8000a121848 */
        /* <DEDUP_REMOVED lines=51> */
[----:B------:R-:W5:Y:S04]  /*110fb0*/  LDL.LU.64 R210, [R1+0x7738] ;  /* 0x0077380001d27983 */ /* 0x000f680000300a00 */
        /* <DEDUP_REMOVED lines=30> */
[----:B------:R2:W-:Y:S01]  /*1111a0*/  LDGSTS.E [R118+0x3de00], desc[UR8][R2.64], P6 ;  /* 0x3de0000002767fae */ /* 0x0005e2000b121848 */
[----:B------:R-:W-:-:S03]  /*1111b0*/  ISETP.NE.U32.AND P5, PT, RZ, UR27, PT ;  /* 0x0000001bff007c0c */ /* 0x000fc6000bfa5070 */
[----:B------:R-:W-:Y:S04]  /*1111c0*/  LDGSTS.E [R118+0x3de80], desc[UR8][R224.64], P6 ;  /* 0x3de80000e0767fae */ /* 0x000fe8000b121848 */
[----:B------:R-:W-:Y:S04]  /*1111d0*/  LDGSTS.E [R118+0x3df00], desc[UR8][R228.64], P6 ;  /* 0x3df00000e4767fae */ /* 0x000fe8000b121848 */
[----:B-1----:R-:W2:Y:S04]  /*1111e0*/  LDL.LU.64 R2, [R1+0x3478] ;  /* 0x0034780001027983 */ /* 0x002ea80000300a00 */
[----:B------:R-:W3:Y:S04]  /*1111f0*/  LDL.LU.64 R4, [R1+0x3470] ;  /* 0x0034700001047983 */ /* 0x000ee80000300a00 */
[----:B------:R-:W4:Y:S04]  /*111200*/  LDL.LU.64 R6, [R1+0x3468] ;  /* 0x0034680001067983 */ /* 0x000f280000300a00 */
[----:B------:R-:W4:Y:S04]  /*111210*/  LDL.LU.64 R8, [R1+0x3460] ;  /* 0x0034600001087983 */ /* 0x000f280000300a00 */
[----:B------:R-:W4:Y:S04]  /*111220*/  LDL.LU.64 R10, [R1+0x3378] ;  /* 0x00337800010a7983 */ /* 0x000f280000300a00 */
[----:B------:R-:W4:Y:S04]  /*111230*/  LDL.LU.64 R12, [R1+0x3370] ;  /* 0x00337000010c7983 */ /* 0x000f280000300a00 */
[----:B------:R-:W4:Y:S04]  /*111240*/  LDL.LU.64 R14, [R1+0x3368] ;  /* 0x00336800010e7983 */ /* 0x000f280000300a00 */
[----:B------:R-:W-:Y:S04]  /*111250*/  LDGSTS.E [R118+0x3df80], desc[UR8][R230.64], P6 ;  /* 0x3df80000e6767fae */ /* 0x000fe8000b121848 */
[----:B------:R-:W-:Y:S04]  /*111260*/  LDGSTS.E [R118+0x3f800], desc[UR8][R232.64], P5 ;  /* 0x3f800000e8767fae */ /* 0x000fe8000a921848 */
[----:B------:R-:W-:Y:S04]  /*111270*/  LDGSTS.E [R118+0x3f880], desc[UR8][R234.64], P5 ;  /* 0x3f880000ea767fae */ /* 0x000fe8000a921848 */
[----:B------:R-:W-:Y:S04]  /*111280*/  LDGSTS.E [R118+0x3f900], desc[UR8][R236.64], P5 ;  /* 0x3f900000ec767fae */ /* 0x000fe8000a921848 */
[----:B------:R-:W-:Y:S04]  /*111290*/  LDGSTS.E [R118+0x3f980], desc[UR8][R238.64], P5 ;  /* 0x3f980000ee767fae */ /* 0x000fe8000a921848 */
        /* <DEDUP_REMOVED lines=10> */
[----:B------:R1:W-:Y:S04]  /*111340*/  LDGSTS.E [R118+0x3fe00], desc[UR8][R20.64], P5 ;  /* 0x3fe0000014767fae */ /* 0x0003e8000a921848 */
[----:B------:R-:W-:Y:S04]  /*111350*/  LDGSTS.E [R118+0x3fe80], desc[UR8][R26.64], P5 ;  /* 0x3fe800001a767fae */ /* 0x000fe8000a921848 */
[----:B------:R-:W-:Y:S04]  /*111360*/  LDGSTS.E [R118+0x3ff00], desc[UR8][R24.64], P5 ;  /* 0x3ff0000018767fae */ /* 0x000fe8000a921848 */
[----:B------:R-:W4:Y:S04]  /*111370*/  LDL.LU.64 R20, [R1+0x3270] ;  /* 0x0032700001147983 */ /* 0x000f280000300a00 */
[----:B------:R1:W-:Y:S04]  /*111380*/  LDGSTS.E [R118+0x3ff80], desc[UR8][R22.64], P5 ;  /* 0x3ff8000016767fae */ /* 0x0003e8000a921848 */
[----:B------:R-:W0:Y:S04]  /*111390*/  LDGDEPBAR ;  /* 0x00000000000079af */ /* 0x000e280000000000 */
        /* <DEDUP_REMOVED lines=41> */
[----:B-1----:R-:W-:Y:S02]  /*111630*/  IADD3.X R20, R21, UR10, RZ, P4, !PT ;  /* 0x0000000a15147c10 */ /* 0x002fe4000a7fe4ff */
        /* <DEDUP_REMOVED lines=33> */
[----:B------:R-:W-:Y:S01]  /*111850*/  IMAD.MOV.U32 R162, RZ, RZ, R0 ;  /* 0x000000ffffa27224 */ /* 0x000fe200078e0000 */
[----:B------:R-:W-:Y:S01]  /*111860*/  MOV R160, R2 ;  /* 0x0000000200a07202 */ /* 0x000fe20000000f00 */
[----:B------:R-:W-:Y:S01]  /*111870*/  IMAD.MOV.U32 R163, RZ, RZ, R3 ;  /* 0x000000ffffa37224 */ /* 0x000fe200078e0003 */
[----:B------:R-:W-:Y:S01]  /*111880*/  IADD3.X R78, R79, UR10, RZ, P4, !PT ;  /* 0x0000000a4f4e7c10 */ /* 0x000fe2000a7fe4ff */
[----:B------:R-:W-:Y:S01]  /*111890*/  IMAD.MOV.U32 R161, RZ, RZ, R4 ;  /* 0x000000ffffa17224 */ /* 0x000fe200078e0004 */
[----:B------:R-:W-:Y:S01]  /*1118a0*/  IADD3 R79, P4, R80, UR16, RZ ;  /* 0x00000010504f7c10 */ /* 0x000fe2000ff9e0ff */
[----:B------:R-:W-:Y:S01]  /*1118b0*/  IMAD.MOV.U32 R158, RZ, RZ, R5 ;  /* 0x000000ffff9e7224 */ /* 0x000fe200078e0005 */
[----:B------:R-:W-:Y:S01]  /*1118c0*/  MOV R159, R6 ;  /* 0x00000006009f7202 */ /* 0x000fe20000000f00 */
[----:B------:R-:W-:Y:S01]  /*1118d0*/  IMAD.MOV.U32 R156, RZ, RZ, R7 ;  /* 0x000000ffff9c7224 */ /* 0x000fe200078e0007 */
[----:B------:R-:W-:Y:S01]  /*1118e0*/  MOV R154, R9 ;  /* 0x00000009009a7202 */ /* 0x000fe20000000f00 */
[----:B------:R-:W-:Y:S01]  /*1118f0*/  IMAD.MOV.U32 R157, RZ, RZ, R8 ;  /* 0x000000ffff9d7224 */ /* 0x000fe200078e0008 */
[----:B------:R-:W-:Y:S01]  /*111900*/  STL.64 [R1+0x3478], R162 ;  /* 0x003478a201007387 */ /* 0x000fe20000100a00 */
[----:B------:R-:W-:Y:S01]  /*111910*/  IMAD.MOV.U32 R155, RZ, RZ, R10 ;  /* 0x000000ffff9b7224 */ /* 0x000fe200078e000a */
[----:B------:R-:W-:Y:S01]  /*111920*/  MOV R153, R12 ;  /* 0x0000000c00997202 */ /* 0x000fe20000000f00 */
[----:B------:R-:W-:Y:S01]  /*111930*/  IMAD.MOV.U32 R152, RZ, RZ, R11 ;  /* 0x000000ffff987224 */ /* 0x000fe200078e000b */
[----:B------:R-:W-:Y:S01]  /*111940*/  IADD3.X R80, R81, UR10, RZ, P4, !PT ;  /* 0x0000000a51507c10 */ /* 0x000fe2000a7fe4ff */
[----:B------:R1:W-:Y:S01]  /*111950*/  STL.64 [R1+0x3470], R160 ;  /* 0x003470a001007387 */ /* 0x0003e20000100a00 */
[----:B------:R-:W-:Y:S01]  /*111960*/  IMAD.MOV.U32 R150, RZ, RZ, R13 ;  /* 0x000000ffff967224 */ /* 0x000fe200078e000d */
[----:B------:R-:W-:Y:S01]  /*111970*/  IADD3 R81, P4, R82, UR16, RZ ;  /* 0x0000001052517c10 */ /* 0x000fe2000ff9e0ff */
[----:B------:R-:W-:Y:S01]  /*111980*/  IMAD.MOV.U32 R151, RZ, RZ, R14 ;  /* 0x000000ffff977224 */ /* 0x000fe200078e000e */
[----:B------:R2:W-:Y:S01]  /*111990*/  STL.64 [R1+0x3468], R158 ;  /* 0x0034689e01007387 */ /* 0x0005e20000100a00 */
[----:B------:R-:W-:Y:S01]  /*1119a0*/  MOV R148, R15 ;  /* 0x0000000f00947202 */ /* 0x000fe20000000f00 */
[----:B------:R-:W-:Y:S01]  /*1119b0*/  IMAD.MOV.U32 R149, RZ, RZ, R16 ;  /* 0x000000ffff957224 */ /* 0x000fe200078e0010 */
[----:B------:R-:W-:Y:S01]  /*1119c0*/  MOV R147, R18 ;  /* 0x0000001200937202 */ /* 0x000fe20000000f00 */
[----:B------:R3:W-:Y:S01]  /*1119d0*/  STL.64 [R1+0x3460], R156 ;  /* 0x0034609c01007387 */ /* 0x0007e20000100a00 */
[----:B------:R-:W-:Y:S01]  /*1119e0*/  IMAD.MOV.U32 R146, RZ, RZ, R17 ;  /* 0x000000ffff927224 */ /* 0x000fe200078e0011 */
[----:B------:R-:W-:Y:S01]  /*1119f0*/  MOV R142, R21 ;  /* 0x00000015008e7202 */ /* 0x000fe20000000f00 */
[----:B------:R-:W-:Y:S01]  /*111a00*/  IMAD.MOV.U32 R144, RZ, RZ, R19 ;  /* 0x000000ffff907224 */ /* 0x000fe200078e0013 */
[----:B------:R4:W-:Y:S01]  /*111a10*/  STL.64 [R1+0x3378], R154 ;  /* 0x0033789a01007387 */ /* 0x0009e20000100a00 */
[----:B------:R-:W-:Y:S01]  /*111a20*/  IMAD.MOV.U32 R145, RZ, RZ, R20 ;  /* 0x000000ffff917224 */ /* 0x000fe200078e0014 */
[----:B------:R-:W-:Y:S01]  /*111a30*/  IADD3.X R82, R83, UR10, RZ, P4, !PT ;  /* 0x0000000a53527c10 */ /* 0x000fe2000a7fe4ff */
[----:B------:R-:W-:Y:S01]  /*111a40*/  IMAD.MOV.U32 R143, RZ, RZ, R22 ;  /* 0x000000ffff8f7224 */ /* 0x000fe200078e0016 */
[----:B------:R4:W-:Y:S01]  /*111a50*/  STL.64 [R1+0x3370], R152 ;  /* 0x0033709801007387 */ /* 0x0009e20000100a00 */
[----:B------:R-:W-:Y:S01]  /*111a60*/  IMAD.MOV.U32 R140, RZ, RZ, R23 ;  /* 0x000000ffff8c7224 */ /* 0x000fe200078e0017 */
[----:B------:R-:W-:Y:S01]  /*111a70*/  MOV R141, R24 ;  /* 0x00000018008d7202 */ /* 0x000fe20000000f00 */
[----:B------:R-:W-:Y:S01]  /*111a80*/  IMAD.MOV.U32 R138, RZ, RZ, R25 ;  /* 0x000000ffff8a7224 */ /* 0x000fe200078e0019 */
[----:B------:R4:W-:Y:S01]  /*111a90*/  STL.64 [R1+0x3368], R150 ;  /* 0x0033689601007387 */ /* 0x0009e20000100a00 */
[----:B------:R-:W-:Y:S01]  /*111aa0*/  IADD3 R83, P4, R84, UR16, RZ ;  /* 0x0000001054537c10 */ /* 0x000fe2000ff9e0ff */
        /* <DEDUP_REMOVED lines=11> */
[----:B------:R-:W-:Y:S01]  /*111b60*/  MOV R130, R33 ;  /* 0x0000002100827202 */ /* 0x000fe20000000f00 */
[----:B------:R-:W-:-:S02]  /*111b70*/  IMAD.MOV.U32 R131, RZ, RZ, R34 ;  /* 0x000000ffff837224 */ /* 0x000fc400078e0022 */
        /* <DEDUP_REMOVED lines=13> */
[----:B------:R-:W-:Y:S02]  /*111c50*/  IADD3.X R86, R87, UR10, RZ, P4, !PT ;  /* 0x0000000a57567c10 */ /* 0x000fe4000a7fe4ff */
[----:B------:R4:W-:Y:S01]  /*111c60*/  STL.64 [R1+0x3168], R134 ;  /* 0x0031688601007387 */ /* 0x0009e20000100a00 */
[----:B------:R-:W-:Y:S01]  /*111c70*/  IMAD.MOV.U32 R110, RZ, RZ, R63 ;  /* 0x000000ffff6e7224 */ /* 0x000fe200078e003f */
[----:B------:R-:W-:Y:S01]  /*111c80*/  IADD3 R87, P4, R88, UR16, RZ ;  /* 0x0000001058577c10 */ /* 0x000fe2000ff9e0ff */
[----:B------:R-:W-:Y:S01]  /*111c90*/  IMAD.MOV.U32 R111, RZ, RZ, R64 ;  /* 0x000000ffff6f7224 */ /* 0x000fe200078e0040 */
[----:B------:R4:W-:Y:S01]  /*111ca0*/  STL.64 [R1+0x3160], R132 ;  /* 0x0031608401007387 */ /* 0x0009e20000100a00 */
[----:B------:R-:W-:Y:S01]  /*111cb0*/  MOV R108, R65 ;  /* 0x00000041006c7202 */ /* 0x000fe20000000f00 */
[----:B------:R-:W-:-:S02]  /*111cc0*/  IMAD.MOV.U32 R109, RZ, RZ, R66 ;  /* 0x000000ffff6d7224 */ /* 0x000fc400078e0042 */
[----:B------:R4:W-:Y:S01]  /*111cd0*/  STL.64 [R1+0x3150], R130 ;  /* 0x0031508201007387 */ /* 0x0009e20000100a00 */
[----:B------:R-:W-:Y:S01]  /*111ce0*/  IMAD.MOV.U32 R106, RZ, RZ, R67 ;  /* 0x000000ffff6a7224 */ /* 0x000fe200078e0043 */
[----:B------:R-:W-:Y:S02]  /*111cf0*/  MOV R107, R72 ;  /* 0x00000048006b7202 */ /* 0x000fe40000000f00 */
[----:B------:R4:W-:Y:S01]  /*111d00*/  STL.64 [R1+0x3148], R128 ;  /* 0x0031488001007387 */ /* 0x0009e20000100a00 */
[----:B------:R-:W-:Y:S01]  /*111d10*/  IMAD.MOV.U32 R104, RZ, RZ, R73 ;  /* 0x000000ffff687224 */ /* 0x000fe200078e0049 */
[----:B------:R-:W-:Y:S01]  /*111d20*/  MOV R102, R75 ;  /* 0x0000004b00667202 */ /* 0x000fe20000000f00 */
[----:B------:R-:W-:Y:S01]  /*111d30*/  IMAD.MOV.U32 R105, RZ, RZ, R74 ;  /* 0x000000ffff697224 */ /* 0x000fe200078e004a */
[----:B------:R4:W-:Y:S01]  /*111d40*/  STL.64 [R1+0x3140], R116 ;  /* 0x0031407401007387 */ /* 0x0009e20000100a00 */
[----:B------:R-:W-:Y:S01]  /*111d50*/  IMAD.MOV.U32 R103, RZ, RZ, R76 ;  /* 0x000000ffff677224 */ /* 0x000fe200078e004c */
[----:B------:R-:W-:-:S02]  /*111d60*/  IADD3.X R88, R89, UR10, RZ, P4, !PT ;  /* 0x0000000a59587c10 */ /* 0x000fc4000a7fe4ff */
[----:B------:R4:W-:Y:S01]  /*111d70*/  STL.64 [R1+0x3138], R114 ;  /* 0x0031387201007387 */ /* 0x0009e20000100a00 */
[----:B------:R-:W-:Y:S01]  /*111d80*/  IMAD.MOV.U32 R100, RZ, RZ, R77 ;  /* 0x000000ffff647224 */ /* 0x000fe200078e004d */
[----:B------:R-:W-:Y:S02]  /*111d90*/  MOV R101, R78 ;  /* 0x0000004e00657202 */ /* 0x000fe40000000f00 */
        /* <DEDUP_REMOVED lines=8> */
[----:B------:R-:W-:-:S03]  /*111e20*/  IMAD.MOV.U32 R94, RZ, RZ, R83 ;  /* 0x000000ffff5e7224 */ /* 0x000fc600078e0053 */
[----:B------:R-:W-:Y:S01]  /*111e30*/  STL.64 [R1+0x3118], R106 ;  /* 0x0031186a01007387 */ /* 0x000fe20000100a00 */
[----:B------:R-:W-:Y:S01]  /*111e40*/  IMAD.MOV.U32 R92, RZ, RZ, R85 ;  /* 0x000000ffff5c7224 */ /* 0x000fe200078e0055 */
[----:B------:R-:W-:Y:S01]  /*111e50*/  MOV R90, R87 ;  /* 0x00000057005a7202 */ /* 0x000fe20000000f00 */
[----:B------:R-:W-:Y:S01]  /*111e60*/  IMAD.MOV.U32 R93, RZ, RZ, R86 ;  /* 0x000000ffff5d7224 */ /* 0x000fe200078e0056 */
[----:B------:R-:W-:Y:S01]  /*111e70*/  STL.64 [R1+0x3110], R104 ;  /* 0x0031106801007387 */ /* 0x000fe20000100a00 */
[----:B------:R-:W-:-:S03]  /*111e80*/  IMAD.MOV.U32 R91, RZ, RZ, R88 ;  /* 0x000000ffff5b7224 */ /* 0x000fc600078e0058 */
[----:B------:R-:W-:Y:S04]  /*111e90*/  STL.64 [R1+0x3108], R102 ;  /* 0x0031086601007387 */ /* 0x000fe80000100a00 */
[----:B------:R-:W-:Y:S04]  /*111ea0*/  STL.64 [R1+0x3100], R100 ;  /* 0x0031006401007387 */ /* 0x000fe80000100a00 */
[----:B------:R-:W-:Y:S04]  /*111eb0*/  STL.64 [R1+0x30f8], R98 ;  /* 0x0030f86201007387 */ /* 0x000fe80000100a00 */
[----:B------:R-:W-:Y:S04]  /*111ec0*/  STL.64 [R1+0x30f0], R96 ;  /* 0x0030f06001007387 */ /* 0x000fe80000100a00 */
[----:B------:R-:W-:Y:S04]  /*111ed0*/  STL.64 [R1+0x30e8], R94 ;  /* 0x0030e85e01007387 */ /* 0x000fe80000100a00 */
[----:B------:R-:W-:Y:S04]  /*111ee0*/  STL.64 [R1+0x30e0], R92 ;  /* 0x0030e05c01007387 */ /* 0x000fe80000100a00 */
[----:B------:R4:W-:Y:S04]  /*111ef0*/  STL.64 [R1+0x30d8], R90 ;  /* 0x0030d85a01007387 */ /* 0x0009e80000100a00 */
[----:B------:R-:W2:Y:S04]  /*111f00*/  LDL.LU.64 R2, [R1+0x3458] ;  /* 0x0034580001027983 */ /* 0x000ea80000300a00 */
[----:B------:R-:W3:Y:S04]  /*111f10*/  LDL.LU.64 R4, [R1+0x3450] ;  /* 0x0034500001047983 */ /* 0x000ee80000300a00 */
        /* <DEDUP_REMOVED lines=30> */
[----:B------:R-:W-:Y:S04]  /*112100*/  LDGSTS.E [R119+-0x80000], desc[UR8][R162.64], P3 ;  /* 0x80000000a2777fae */ /* 0x000fe80009921848 */
[----:B------:R1:W-:Y:S04]  /*112110*/  LDGSTS.E [R119+-0x7ff80], desc[UR8][R160.64], P2 ;  /* 0x80080000a0777fae */ /* 0x0003e80009121848 */
        /* <DEDUP_REMOVED lines=29> */
[----:B------:R1:W-:Y:S01]  /*1122f0*/  LDGSTS.E [R119+-0x78e80], desc[UR8][R90.64], P0 ;  /* 0x871800005a777fae */ /* 0x0003e20008121848 */
        /* <DEDUP_REMOVED lines=53> */
[----:B-1----:R-:W-:Y:S01]  /*112650*/  IMAD.MOV.U32 R160, RZ, RZ, R0 ;  /* 0x000000ffffa07224 */ /* 0x002fe200078e0000 */
        /* <DEDUP_REMOVED lines=10> */
[----:B------:R1:W-:Y:S01]  /*112700*/  STL.64 [R1+0x3458], R160 ;  /* 0x003458a001007387 */ /* 0x0003e20000100a00 */
[----:B------:R-:W-:Y:S01]  /*112710*/  IMAD.MOV.U32 R153, RZ, RZ, R10 ;  /* 0x000000ffff997224 */ /* 0x000fe200078e000a */
[----:B------:R-:W-:Y:S01]  /*112720*/  MOV R150, R11 ;  /* 0x0000000b00967202 */ /* 0x000fe20000000f00 */
[----:B------:R-:W-:Y:S01]  /*112730*/  IMAD.MOV.U32 R151, RZ, RZ, R12 ;  /* 0x000000ffff977224 */ /* 0x000fe200078e000c */
[----:B------:R-:W-:Y:S01]  /*112740*/  IADD3.X R80, R81, UR10, RZ, P4, !PT ;  /* 0x0000000a51507c10 */ /* 0x000fe2000a7fe4ff */
[----:B------:R2:W-:Y:S01]  /*112750*/  STL.64 [R1+0x3450], R158 ;  /* 0x0034509e01007387 */ /* 0x0005e20000100a00 */
[----:B------:R-:W-:Y:S01]  /*112760*/  IMAD.MOV.U32 R148, RZ, RZ, R13 ;  /* 0x000000ffff947224 */ /* 0x000fe200078e000d */
[----:B------:R-:W-:Y:S01]  /*112770*/  MOV R149, R14 ;  /* 0x0000000e00957202 */ /* 0x000fe20000000f00 */
[----:B------:R-:W-:Y:S01]  /*112780*/  IMAD.MOV.U32 R146, RZ, RZ, R15 ;  /* 0x000000ffff927224 */ /* 0x000fe200078e000f */
[----:B------:R-:W-:Y:S01]  /*112790*/  IADD3 R81, P4, R82, UR16, RZ ;  /* 0x0000001052517c10 */ /* 0x000fe2000ff9e0ff */
        /* <DEDUP_REMOVED lines=14> */
[----:B------:R-:W-:Y:S01]  /*112880*/  IMAD.MOV.U32 R136, RZ, RZ, R25 ;  /* 0x000000ffff887224 */ /* 0x000fe200078e0019 */
[----:B------:R-:W-:Y:S01]  /*112890*/  IADD3 R83, P4, R84, UR16, RZ ;  /* 0x0000001054537c10 */ /* 0x000fe2000ff9e0ff */
[----:B------:R4:W-:Y:S01]  /*1128a0*/  STL.64 [R1+0x3348], R148 ;  /* 0x0033489401007387 */ /* 0x0009e20000100a00 */
[----:B------:R-:W-:Y:S01]  /*1128b0*/  MOV R137, R26 ;  /* 0x0000001a00897202 */ /* 0x000fe20000000f00 */
[----:B------:R-:W-:-:S02]  /*1128c0*/  IMAD.MOV.U32 R134, RZ, RZ, R27 ;  /* 0x000000ffff867224 */ /* 0x000fc400078e001b */
        /* <DEDUP_REMOVED lines=8> */
[----:B------:R-:W-:Y:S01]  /*112950*/  IADD3.X R84, R85, UR10, RZ, P4, !PT ;  /* 0x0000000a55547c10 */ /* 0x000fe2000a7fe4ff */
[----:B------:R-:W-:-:S02]  /*112960*/  IMAD.MOV.U32 R128, RZ, RZ, R33 ;  /* 0x000000ffff807224 */ /* 0x000fc400078e0021 */
        /* <DEDUP_REMOVED lines=18> */
[----:B------:R4:W-:Y:S01]  /*112a90*/  STL.64 [R1+0x30c0], R130 ;  /* 0x0030c08201007387 */ /* 0x0009e20000100a00 */
[----:B------:R-:W-:Y:S01]  /*112aa0*/  IADD3 R87, P4, R88, UR16, RZ ;  /* 0x0000001058577c10 */ /* 0x000fe2000ff9e0ff */
[----:B------:R-:W-:Y:S02]  /*112ab0*/  IMAD.MOV.U32 R110, RZ, RZ, R65 ;  /* 0x000000ffff6e7224 */ /* 0x000fe400078e0041 */
        /* <DEDUP_REMOVED lines=9> */
[----:B------:R-:W-:Y:S01]  /*112b50*/  IADD3.X R88, R89, UR10, RZ, P4, !PT ;  /* 0x0000000a59587c10 */ /* 0x000fe2000a7fe4ff */
[----:B------:R-:W-:Y:S01]  /*112b60*/  IMAD.MOV.U32 R105, RZ, RZ, R76 ;  /* 0x000000ffff697224 */ /* 0x000fe200078e004c */
[----:B------:R4:W-:Y:S01]  /*112b70*/  STL.64 [R1+0x3038], R114 ;  /* 0x0030387201007387 */ /* 0x0009e20000100a00 */
[----:B------:R-:W-:Y:S01]  /*112b80*/  MOV R102, R77 ;  /* 0x0000004d00667202 */ /* 0x000fe20000000f00 */
[----:B------:R-:W-:Y:S02]  /*112b90*/  IMAD.MOV.U32 R103, RZ, RZ, R78 ;  /* 0x000000ffff677224 */ /* 0x000fe400078e004e */
[----:B------:R-:W-:Y:S01]  /*112ba0*/  STL.64 [R1+0x2fd8], R90 ;  /* 0x002fd85a01007387 */ /* 0x000fe20000100a00 */
        /* <DEDUP_REMOVED lines=12> */
[----:B------:R-:W-:Y:S02]  /*112c70*/  IMAD.MOV.U32 R92, RZ, RZ, R87 ;  /* 0x000000ffff5c7224 */ /* 0x000fe400078e0057 */
[----:B------:R-:W-:Y:S01]  /*112c80*/  IMAD.MOV.U32 R93, RZ, RZ, R88 ;  /* 0x000000ffff5d7224 */ /* 0x000fe200078e0058 */
[----:B------:R4:W-:Y:S04]  /*112c90*/  STL.64 [R1+0x3010], R104 ;  /* 0x0030106801007387 */ /* 0x0009e80000100a00 */
[----:B------:R4:W-:Y:S04]  /*112ca0*/  STL.64 [R1+0x3008], R102 ;  /* 0x0030086601007387 */ /* 0x0009e80000100a00 */
[----:B------:R4:W-:Y:S04]  /*112cb0*/  STL.64 [R1+0x3000], R100 ;  /* 0x0030006401007387 */ /* 0x0009e80000100a00 */
[----:B------:R4:W-:Y:S04]  /*112cc0*/  STL.64 [R1+0x2ff8], R98 ;  /* 0x002ff86201007387 */ /* 0x0009e80000100a00 */
[----:B------:R4:W-:Y:S04]  /*112cd0*/  STL.64 [R1+0x2ff0], R96 ;  /* 0x002ff06001007387 */ /* 0x0009e80000100a00 */
[----:B------:R4:W-:Y:S04]  /*112ce0*/  STL.64 [R1+0x2fe8], R94 ;  /* 0x002fe85e01007387 */ /* 0x0009e80000100a00 */
        /* <DEDUP_REMOVED lines=116> */
[----:B-1----:R-:W-:-:S03]  /*113430*/  IMAD.MOV.U32 R161, RZ, RZ, R3 ;  /* 0x000000ffffa17224 */ /* 0x002fc600078e0003 */
[----:B------:R-:W-:Y:S02]  /*113440*/  IADD3.X R76, R77, UR10, RZ, P4, !PT ;  /* 0x0000000a4d4c7c10 */ /* 0x000fe4000a7fe4ff */
[----:B------:R-:W-:Y:S01]  /*113450*/  IADD3 R77, P4, R78, UR16, RZ ;  /* 0x000000104e4d7c10 */ /* 0x000fe2000ff9e0ff */
[----:B------:R-:W-:Y:S01]  /*113460*/  IMAD.MOV.U32 R158, RZ, RZ, R2 ;  /* 0x000000ffff9e7224 */ /* 0x000fe200078e0002 */
[----:B------:R-:W-:Y:S01]  /*113470*/  MOV R160, R0 ;  /* 0x0000000000a07202 */ /* 0x000fe20000000f00 */
        /* <DEDUP_REMOVED lines=8> */
[----:B------:R-:W-:Y:S01]  /*113500*/  STL.64 [R1+0x3438], R160 ;  /* 0x003438a001007387 */ /* 0x000fe20000100a00 */
[----:B------:R-:W-:Y:S01]  /*113510*/  MOV R153, R10 ;  /* 0x0000000a00997202 */ /* 0x000fe20000000f00 */
        /* <DEDUP_REMOVED lines=37> */
[----:B------:R-:W-:Y:S01]  /*113770*/  STL.64 [R1+0x3228], R140 ;  /* 0x0032288c01007387 */ /* 0x000fe20000100a00 */
        /* <DEDUP_REMOVED lines=266> */
[----:B------:R-:W-:-:S03]  /*114820*/  IMAD.MOV.U32 R96, RZ, RZ, R83 ;  /* 0x000000ffff607224 */ /* 0x000fc600078e0053 */
[----:B------:R4:W-:Y:S01]  /*114830*/  STL.64 [R1+0x2e78], R106 ;  /* 0x002e786a01007387 */ /* 0x0009e20000100a00 */
[----:B------:R-:W-:Y:S01]  /*114840*/  IMAD.MOV.U32 R94, RZ, RZ, R85 ;  /* 0x000000ffff5e7224 */ /* 0x000fe200078e0055 */
[----:B------:R-:W-:Y:S01]  /*114850*/  MOV R92, R87 ;  /* 0x00000057005c7202 */ /* 0x000fe20000000f00 */
[----:B------:R-:W-:Y:S01]  /*114860*/  IMAD.MOV.U32 R95, RZ, RZ, R86 ;  /* 0x000000ffff5f7224 */ /* 0x000fe200078e0056 */
[----:B------:R-:W-:Y:S01]  /*114870*/  STL.64 [R1+0x2e38], R90 ;  /* 0x002e385a01007387 */ /* 0x000fe20000100a00 */
[----:B------:R-:W-:-:S03]  /*114880*/  IMAD.MOV.U32 R93, RZ, RZ, R88 ;  /* 0x000000ffff5d7224 */ /* 0x000fc600078e0058 */
        /* <DEDUP_REMOVED lines=359> */
[----:B------:R1:W-:Y:S01]  /*115f00*/  STL.64 [R1+0x33d8], R156 ;  /* 0x0033d89c01007387 */ /* 0x0003e20000100a00 */
        /* <DEDUP_REMOVED lines=35> */
[----:B------:R-:W-:Y:S01]  /*116140*/  STL.64 [R1+0x31d0], R138 ;  /* 0x0031d08a01007387 */ /* 0x000fe20000100a00 */
        /* <DEDUP_REMOVED lines=431> */
[----:B------:R-:W-:-:S02]  /*117c40*/  IADD3.X R82, R83, UR10, RZ, P4, !PT ;  /* 0x0000000a53527c10 */ /* 0x000fc4000a7fe4ff */
[----:B------:R3:W-:Y:S01]  /*117c50*/  LDGSTS.E [R126+-0x7f200], desc[UR8][R154.64], P3 ;  /* 0x80e000009a7e7fae */ /* 0x0007e20009921848 */
[----:B------:R-:W-:Y:S01]  /*117c60*/  MOV R132, R23 ;  /* 0x0000001700847202 */ /* 0x000fe20000000f00 */
[----:B------:R-:W-:Y:S02]  /*117c70*/  IMAD.MOV.U32 R133, RZ, RZ, R24 ;  /* 0x000000ffff857224 */ /* 0x000fe400078e0018 */
[----:B------:R3:W-:Y:S01]  /*117c80*/  STL.64 [R1+0x3290], R144 ;  /* 0x0032909001007387 */ /* 0x0007e20000100a00 */
[----:B------:R-:W-:Y:S01]  /*117c90*/  IADD3 R83, P4, R84, UR16, RZ ;  /* 0x0000001054537c10 */ /* 0x000fe2000ff9e0ff */
[----:B------:R-:W-:Y:S02]  /*117ca0*/  IMAD.MOV.U32 R130, RZ, RZ, R25 ;  /* 0x000000ffff827224 */ /* 0x000fe400078e0019 */
[----:B------:R3:W-:Y:S01]  /*117cb0*/  LDGSTS.E [R126+-0x7f180], desc[UR8][R152.64], P2 ;  /* 0x80e80000987e7fae */ /* 0x0007e20009121848 */
[----:B------:R-:W-:Y:S01]  /*117cc0*/  MOV R131, R26 ;  /* 0x0000001a00837202 */ /* 0x000fe20000000f00 */
[----:B------:R-:W-:-:S02]  /*117cd0*/  IMAD.MOV.U32 R128, RZ, RZ, R27 ;  /* 0x000000ffff807224 */ /* 0x000fc400078e001b */
[----:B------:R3:W-:Y:S01]  /*117ce0*/  STL.64 [R1+0x3288], R142 ;  /* 0x0032888e01007387 */ /* 0x0007e20000100a00 */
[----:B------:R-:W-:-:S03]  /*117cf0*/  IMAD.MOV.U32 R129, RZ, RZ, R28 ;  /* 0x000000ffff817224 */ /* 0x000fc600078e001c */
[----:B------:R3:W-:Y:S01]  /*117d00*/  LDGSTS.E [R126+-0x7f100], desc[UR8][R150.64], P1 ;  /* 0x80f00000967e7fae */ /* 0x0007e20008921848 */
[----:B------:R-:W-:Y:S01]  /*117d10*/  MOV R124, R29 ;  /* 0x0000001d007c7202 */ /* 0x000fe20000000f00 */
[----:B------:R-:W-:Y:S02]  /*117d20*/  IMAD.MOV.U32 R125, RZ, RZ, R30 ;  /* 0x000000ffff7d7224 */ /* 0x000fe400078e001e */
[----:B------:R3:W-:Y:S01]  /*117d30*/  STL.64 [R1+0x3280], R140 ;  /* 0x0032808c01007387 */ /* 0x0007e20000100a00 */
[----:B------:R-:W-:-:S03]  /*117d40*/  IMAD.MOV.U32 R122, RZ, RZ, R31 ;  /* 0x000000ffff7a7224 */ /* 0x000fc600078e001f */
[----:B------:R3:W-:Y:S01]  /*117d50*/  LDGSTS.E [R126+-0x7f080], desc[UR8][R148.64], P0 ;  /* 0x80f80000947e7fae */ /* 0x0007e20008121848 */
[----:B------:R-:W-:-:S03]  /*117d60*/  MOV R123, R32 ;  /* 0x00000020007b7202 */ /* 0x000fc60000000f00 */
[----:B------:R3:W-:Y:S01]  /*117d70*/  STL.64 [R1+0x3198], R138 ;  /* 0x0031988a01007387 */ /* 0x0007e20000100a00 */
[----:B------:R-:W-:-:S03]  /*117d80*/  IADD3.X R84, R85, UR10, RZ, P4, !PT ;  /* 0x0000000a55547c10 */ /* 0x000fc6000a7fe4ff */
[----:B------:R3:W-:Y:S01]  /*117d90*/  LDGSTS.E [R126+-0x7e200], desc[UR8][R146.64], P3 ;  /* 0x81e00000927e7fae */ /* 0x0007e20009921848 */
[----:B------:R-:W-:-:S03]  /*117da0*/  IMAD.MOV.U32 R120, RZ, RZ, R33 ;  /* 0x000000ffff787224 */ /* 0x000fc600078e0021 */
[----:B------:R3:W-:Y:S01]  /*117db0*/  STL.64 [R1+0x3190], R136 ;  /* 0x0031908801007387 */ /* 0x0007e20000100a00 */
[----:B------:R-:W-:-:S03]  /*117dc0*/  IMAD.MOV.U32 R121, RZ, RZ, R34 ;  /* 0x000000ffff797224 */ /* 0x000fc600078e0022 */
[----:B------:R3:W-:Y:S01]  /*117dd0*/  LDGSTS.E [R126+-0x7e180], desc[UR8][R144.64], P2 ;  /* 0x81e80000907e7fae */ /* 0x0007e20009121848 */
[----:B------:R-:W-:Y:S01]  /*117de0*/  IADD3 R85, P4, R86, UR16, RZ ;  /* 0x0000001056557c10 */ /* 0x000fe2000ff9e0ff */
[----:B------:R-:W-:Y:S02]  /*117df0*/  IMAD.MOV.U32 R119, RZ, RZ, R56 ;  /* 0x000000ffff777224 */ /* 0x000fe400078e0038 */
[----:B------:R3:W-:Y:S01]  /*117e00*/  STL.64 [R1+0x3188], R134 ;  /* 0x0031888601007387 */ /* 0x0007e20000100a00 */
[----:B------:R-:W-:-:S03]  /*117e10*/  MOV R118, R35 ;  /* 0x0000002300767202 */ /* 0x000fc60000000f00 */
[----:B------:R3:W-:Y:S01]  /*117e20*/  LDGSTS.E [R126+-0x7e100], desc[UR8][R142.64], P1 ;  /* 0x81f000008e7e7fae */ /* 0x0007e20008921848 */
[----:B------:R-:W-:Y:S01]  /*117e30*/  IMAD.MOV.U32 R116, RZ, RZ, R57 ;  /* 0x000000ffff747224 */ /* 0x000fe200078e0039 */
[----:B------:R-:W-:Y:S02]  /*117e40*/  MOV R117, R58 ;  /* 0x0000003a00757202 */ /* 0x000fe40000000f00 */
[----:B------:R3:W-:Y:S01]  /*117e50*/  STL.64 [R1+0x3180], R132 ;  /* 0x0031808401007387 */ /* 0x0007e20000100a00 */
[----:B------:R-:W-:-:S03]  /*117e60*/  IMAD.MOV.U32 R114, RZ, RZ, R59 ;  /* 0x000000ffff727224 */ /* 0x000fc600078e003b */
[----:B------:R3:W-:Y:S01]  /*117e70*/  LDGSTS.E [R126+-0x7e080], desc[UR8][R140.64], P0 ;  /* 0x81f800008c7e7fae */ /* 0x0007e20008121848 */
[----:B------:R-:W-:-:S03]  /*117e80*/  IMAD.MOV.U32 R115, RZ, RZ, R60 ;  /* 0x000000ffff737224 */ /* 0x000fc600078e003c */
[----:B------:R3:W-:Y:S01]  /*117e90*/  STL.64 [R1+0x2f98], R130 ;  /* 0x002f988201007387 */ /* 0x0007e20000100a00 */
[----:B------:R-:W-:-:S03]  /*117ea0*/  MOV R112, R61 ;  /* 0x0000003d00707202 */ /* 0x000fc60000000f00 */
[----:B------:R3:W-:Y:S01]  /*117eb0*/  LDGSTS.E [R126+-0x7d200], desc[UR8][R138.64], P3 ;  /* 0x82e000008a7e7fae */ /* 0x0007e20009921848 */
[----:B------:R-:W-:-:S03]  /*117ec0*/  IMAD.MOV.U32 R113, RZ, RZ, R62 ;  /* 0x000000ffff717224 */ /* 0x000fc600078e003e */
[----:B------:R3:W-:Y:S01]  /*117ed0*/  STL.64 [R1+0x2f90], R128 ;  /* 0x002f908001007387 */ /* 0x0007e20000100a00 */
[----:B------:R-:W-:-:S03]  /*117ee0*/  IADD3.X R86, R87, UR10, RZ, P4, !PT ;  /* 0x0000000a57567c10 */ /* 0x000fc6000a7fe4ff */
[----:B------:R3:W-:Y:S01]  /*117ef0*/  LDGSTS.E [R126+-0x7d180], desc[UR8][R136.64], P2 ;  /* 0x82e80000887e7fae */ /* 0x0007e20009121848 */
[----:B------:R-:W-:Y:S01]  /*117f00*/  IMAD.MOV.U32 R110, RZ, RZ, R63 ;  /* 0x000000ffff6e7224 */ /* 0x000fe200078e003f */
[----:B------:R-:W-:Y:S02]  /*117f10*/  MOV R111, R64 ;  /* 0x00000040006f7202 */ /* 0x000fe40000000f00 */
[----:B------:R3:W-:Y:S01]  /*117f20*/  STL.64 [R1+0x2f88], R124 ;  /* 0x002f887c01007387 */ /* 0x0007e20000100a00 */
[----:B------:R-:W-:-:S03]  /*117f30*/  IADD3 R87, P4, R88, UR16, RZ ;  /* 0x0000001058577c10 */ /* 0x000fc6000ff9e0ff */
[----:B------:R3:W-:Y:S01]  /*117f40*/  LDGSTS.E [R126+-0x7d100], desc[UR8][R134.64], P1 ;  /* 0x82f00000867e7fae */ /* 0x0007e20008921848 */
[----:B------:R-:W-:-:S03]  /*117f50*/  IMAD.MOV.U32 R108, RZ, RZ, R65 ;  /* 0x000000ffff6c7224 */ /* 0x000fc600078e0041 */
        /* <DEDUP_REMOVED lines=10> */
[----:B------:R-:W-:-:S03]  /*118000*/  IMAD.MOV.U32 R102, RZ, RZ, R75 ;  /* 0x000000ffff667224 */ /* 0x000fc600078e004b */
[----:B------:R3:W-:Y:S01]  /*118010*/  LDGSTS.E [R126+-0x7c180], desc[UR8][R128.64], P2 ;  /* 0x83e80000807e7fae */ /* 0x0007e20009121848 */
[----:B------:R-:W-:-:S03]  /*118020*/  IMAD.MOV.U32 R103, RZ, RZ, R76 ;  /* 0x000000ffff677224 */ /* 0x000fc600078e004c */
[----:B------:R3:W-:Y:S01]  /*118030*/  STL.64 [R1+0x2e08], R116 ;  /* 0x002e087401007387 */ /* 0x0007e20000100a00 */
[----:B------:R-:W-:-:S03]  /*118040*/  IADD3.X R88, R89, UR10, RZ, P4, !PT ;  /* 0x0000000a59587c10 */ /* 0x000fc6000a7fe4ff */
        /* <DEDUP_REMOVED lines=16> */
[----:B------:R-:W-:-:S03]  /*118150*/  IMAD.MOV.U32 R92, RZ, RZ, R85 ;  /* 0x000000ffff5c7224 */ /* 0x000fc600078e0055 */
[----:B------:R3:W-:Y:S01]  /*118160*/  LDGSTS.E [R126+-0x7b100], desc[UR8][R116.64], P1 ;  /* 0x84f00000747e7fae */ /* 0x0007e20008921848 */
[----:B------:R-:W-:-:S03]  /*118170*/  MOV R93, R86 ;  /* 0x00000056005d7202 */ /* 0x000fc60000000f00 */
[----:B------:R3:W-:Y:S01]  /*118180*/  STL.64 [R1+0x2d40], R106 ;  /* 0x002d406a01007387 */ /* 0x0007e20000100a00 */
[----:B------:R-:W-:-:S03]  /*118190*/  IMAD.MOV.U32 R90, RZ, RZ, R87 ;  /* 0x000000ffff5a7224 */ /* 0x000fc600078e0057 */
[----:B------:R3:W-:Y:S01]  /*1181a0*/  LDGSTS.E [R126+-0x7b080], desc[UR8][R114.64], P0 ;  /* 0x84f80000727e7fae */ /* 0x0007e20008121848 */
[----:B------:R-:W-:Y:S01]  /*1181b0*/  IMAD.MOV.U32 R91, RZ, RZ, R88 ;  /* 0x000000ffff5b7224 */ /* 0x000fe200078e0058 */
[----:B------:R-:W-:Y:S02]  /*1181c0*/  UIADD3 UR4, UR4, 0x1, URZ ;  /* 0x0000000104047890 */ /* 0x000fe4000fffe03f */
[----:B------:R3:W-:Y:S04]  /*1181d0*/  STL.64 [R1+0x2cd8], R104 ;  /* 0x002cd86801007387 */ /* 0x0007e80000100a00 */
[----:B------:R3:W-:Y:S04]  /*1181e0*/  LDGSTS.E [R126+-0x7a200], desc[UR8][R112.64], P3 ;  /* 0x85e00000707e7fae */ /* 0x0007e80009921848 */
[----:B------:R3:W-:Y:S04]  /*1181f0*/  STL.64 [R1+0x2cd0], R102 ;  /* 0x002cd06601007387 */ /* 0x0007e80000100a00 */
[----:B------:R3:W-:Y:S04]  /*118200*/  LDGSTS.E [R126+-0x7a180], desc[UR8][R110.64], P2 ;  /* 0x85e800006e7e7fae */ /* 0x0007e80009121848 */
[----:B------:R3:W-:Y:S04]  /*118210*/  STL.64 [R1+0x2cc8], R100 ;  /* 0x002cc86401007387 */ /* 0x0007e80000100a00 */
[----:B------:R3:W-:Y:S01]  /*118220*/  LDGSTS.E [R126+-0x7a100], desc[UR8][R108.64], P1 ;  /* 0x85f000006c7e7fae */ /* 0x0007e20008921848 */
[----:B------:R-:W-:-:S03]  /*118230*/  UISETP.NE.U32.AND UP0, UPT, UR4, UR11, UPT ;  /* 0x0000000b0400728c */ /* 0x000fc6000bf05070 */
[----:B------:R3:W-:Y:S04]  /*118240*/  STL.64 [R1+0x2cc0], R98 ;  /* 0x002cc06201007387 */ /* 0x0007e80000100a00 */
[----:B------:R3:W-:Y:S04]  /*118250*/  LDGSTS.E [R126+-0x7a080], desc[UR8][R106.64], P0 ;  /* 0x85f800006a7e7fae */ /* 0x0007e80008121848 */
        /* <DEDUP_REMOVED lines=8> */
[----:B------:R3:W-:Y:S04]  /*1182e0*/  LDGSTS.E [R126+-0x78200], desc[UR8][R96.64], P3 ;  /* 0x87e00000607e7fae */ /* 0x0007e80009921848 */
[----:B------:R3:W-:Y:S04]  /*1182f0*/  LDGSTS.E [R126+-0x78180], desc[UR8][R94.64], P2 ;  /* 0x87e800005e7e7fae */ /* 0x0007e80009121848 */
[----:B------:R3:W-:Y:S04]  /*118300*/  LDGSTS.E [R126+-0x78100], desc[UR8][R92.64], P1 ;  /* 0x87f000005c7e7fae */ /* 0x0007e80008921848 */
[----:B------:R3:W-:Y:S01]  /*118310*/  LDGSTS.E [R126+-0x78080], desc[UR8][R90.64], P0 ;  /* 0x87f800005a7e7fae */ /* 0x0007e20008121848 */
[----:B------:R-:W-:-:S03]  /*118320*/  PLOP3.LUT P0, PT, PT, PT, UP0, 0x80, 0x0 ;  /* 0x000000000000781c */ /* 0x000fc60003f0f008 */
[----:B------:R-:W0:Y:S10]  /*118330*/  LDGDEPBAR ;  /* 0x00000000000079af */ /* 0x000e340000000000 */
[----:B---3--:R-:W-:Y:S05]  /*118340*/  @P0 BRA `(.L_x_1) ;  /* 0xfffff5b800c00947 */ /* 0x008fea000383ffff */
.L_x_0:
[----:B------:R-:W2:Y:S01]  /*118350*/  LDL R142, [R1+0x3af8] ;  /* 0x003af800018e7983 */ /* 0x000ea20000100800 */
[----:B------:R-:W-:Y:S01]  /*118360*/  ULDC.64 UR10, c[0x0][0x228] ;  /* 0x00008a00000a7ab9 */ /* 0x000fe20000000a00 */
[----:B------:R-:W-:-:S04]  /*118370*/  DEPBAR.LE SB0, 0x0 ;  /* 0x000080000000791a */ /* 0x000fc80000000000 */
[----:B-1----:R-:W3:Y:S01]  /*118380*/  LDL.LU R8, [R1+0x1570] ;  /* 0x0015700001087983 */ /* 0x002ee20000300800 */
[----:B------:R-:W-:Y:S01]  /*118390*/  ULDC UR4, c[0x0][0x244] ;  /* 0x0000910000047ab9 */ /* 0x000fe20000000800 */
[----:B------:R-:W-:Y:S01]  /*1183a0*/  ULDC.64 UR6, c[0x0][0x220] ;  /* 0x0000880000067ab9 */ /* 0x000fe20000000a00 */
[----:B------:R-:W-:Y:S01]  /*1183b0*/  ULDC.64 UR12, c[0x0][0x220] ;  /* 0x00008800000c7ab9 */ /* 0x000fe20000000a00 */
[----:B------:R-:W3:Y:S01]  /*1183c0*/  LDL.LU R9, [R1+0x1578] ;  /* 0x0015780001097983 */ /* 0x000ee20000300800 */
[----:B------:R-:W1:Y:S01]  /*1183d0*/  S2R R4, SR_TID.X ;  /* 0x0000000000047919 */ /* 0x000e620000002100 */
[----:B------:R-:W-:Y:S01]  /*1183e0*/  LOP3.LUT R20, R20, 0xfff7ffff, RZ, 0xc0, !PT ;  /* 0xfff7ffff14147812 */ /* 0x000fe200078ec0ff */
[----:B------:R-:W-:Y:S01]  /*1183f0*/  ULDC UR30, c[0x0][0x228] ;  /* 0x00008a00001e7ab9 */ /* 0x000fe20000000800 */
[----:B------:R-:W-:Y:S01]  /*118400*/  ULDC UR32, c[0x0][0x228] ;  /* 0x00008a0000207ab9 */ /* 0x000fe20000000800 */
[----:B------:R-:W3:Y:S01]  /*118410*/  LDL.LU R10, [R1+0xa0] ;  /* 0x0000a000010a7983 */ /* 0x000ee20000300800 */
[----:B------:R-:W-:Y:S01]  /*118420*/  ULDC UR45, c[0x0][0x228] ;  /* 0x00008a00002d7ab9 */ /* 0x000fe20000000800 */
[----:B------:R-:W-:Y:S01]  /*118430*/  ULDC UR46, c[0x0][0x228] ;  /* 0x00008a00002e7ab9 */ /* 0x000fe20000000800 */
[----:B------:R-:W-:Y:S01]  /*118440*/  ULDC UR47, c[0x0][0x228] ;  /* 0x00008a00002f7ab9 */ /* 0x000fe20000000800 */
[----:B------:R-:W3:Y:S01]  /*118450*/  LDL.LU R11, [R1+0xa8] ;  /* 0x0000a800010b7983 */ /* 0x000ee20000300800 */
[----:B------:R-:W-:Y:S01]  /*118460*/  ULDC UR15, c[0x0][0x228] ;  /* 0x00008a00000f7ab9 */ /* 0x000fe20000000800 */
        /* <DEDUP_REMOVED lines=42> */
[----:B------:R-:W-:Y:S01]  /*118710*/  BAR.SYNC.DEFER_BLOCKING 0x0 ;  /* 0x0000000000007b1d */ /* 0x000fe20000010000 */
[----:B--2---:R-:W-:-:S04]  /*118720*/  IADD3 R0, R142, 0x1f, RZ ;  /* 0x0000001f8e007810 */ /* 0x004fc80007ffe0ff */
[----:B------:R-:W-:Y:S01]  /*118730*/  ISETP.GE.AND P0, PT, R0, UR11, PT ;  /* 0x0000000b00007c0c */ /* 0x000fe2000bf06270 */
[----:B------:R-:W-:Y:S01]  /*118740*/  ULDC UR11, c[0x0][0x244] ;  /* 0x00009100000b7ab9 */ /* 0x000fe20000000800 */
[----:B-1----:R-:W-:Y:S02]  /*118750*/  LOP3.LUT R0, R4, 0x1f, RZ, 0xc0, !PT ;  /* 0x0000001f04007812 */ /* 0x002fe400078ec0ff */
[----:B------:R-:W2:Y:S04]  /*118760*/  LDL.LU R4, [R1+0x14f0] ;  /* 0x0014f00001047983 */ /* 0x000ea80000300800 */
[----:B------:R-:W2:Y:S04]  /*118770*/  LDL.LU R5, [R1+0x14f8] ;  /* 0x0014f80001057983 */ /* 0x000ea80000300800 */
[----:B------:R-:W2:Y:S04]  /*118780*/  LDL.LU R6, [R1+0x70] ;  /* 0x0000700001067983 */ /* 0x000ea80000300800 */
[----:B------:R-:W2:Y:S01]  /*118790*/  LDL.LU R7, [R1+0x78] ;  /* 0x0000780001077983 */ /* 0x000ea20000300800 */
[----:B------:R-:W-:Y:S01]  /*1187a0*/  LEA R0, R0, UR5, 0x4 ;  /* 0x0000000500007c11 */ /* 0x000fe2000f8e20ff */
[----:B------:R-:W-:-:S04]  /*1187b0*/  ULDC UR5, c[0x0][0x244] ;  /* 0x0000910000057ab9 */ /* 0x000fc80000000800 */
[----:B---3--:R1:W-:Y:S01]  /*1187c0*/  STSM.16.M88.4 [R0], R8 ;  /* 0x0000000800007844 */ /* 0x0083e20000000200 */
[----:B------:R-:W-:-:S03]  /*1187d0*/  NOP ;  /* 0x0000000000007918 */ /* 0x000fc60000000000 */
[----:B------:R-:W3:Y:S01]  /*1187e0*/  LDS.128 R28, [R0] ;  /* 0x00000000001c7984 */ /* 0x000ee20000000c00 */
[----:B------:R-:W-:-:S03]  /*1187f0*/  NOP ;  /* 0x0000000000007918 */ /* 0x000fc60000000000 */
[----:B-1----:R-:W4:Y:S04]  /*118800*/  LDL.LU R8, [R1+0x1470] ;  /* 0x0014700001087983 */ /* 0x002f280000300800 */
[----:B---3--:R-:W-:Y:S04]  /*118810*/  STL.64 [R1+0x340], R28 ;  /* 0x0003401c01007387 */ /* 0x008fe80000100a00 */
[----:B------:R-:W-:Y:S04]  /*118820*/  STL.64 [R1+0x348], R30 ;  /* 0x0003481e01007387 */ /* 0x000fe80000100a00 */
[----:B------:R-:W4:Y:S04]  /*118830*/  LDL.LU R9, [R1+0x1478] ;  /* 0x0014780001097983 */ /* 0x000f280000300800 */
[----:B------:R-:W4:Y:S04]  /*118840*/  LDL.LU R10, [R1+0x50] ;  /* 0x00005000010a7983 */ /* 0x000f280000300800 */
[----:B------:R-:W4:Y:S04]  /*118850*/  LDL.LU R11, [R1+0x58] ;  /* 0x00005800010b7983 */ /* 0x000f280000300800 */
[----:B--2---:R1:W-:Y:S01]  /*118860*/  STSM.16.M88.4 [R0], R4 ;  /* 0x0000000400007844 */ /* 0x0043e20000000200 */
[----:B------:R-:W-:-:S03]  /*118870*/  NOP ;  /* 0x0000000000007918 */ /* 0x000fc60000000000 */
[----:B------:R-:W2:Y:S01]  /*118880*/  LDS.128 R28, [R0] ;  /* 0x00000000001c7984 */ /* 0x000ea20000000c00 */
[----:B------:R-:W-:-:S03]  /*118890*/  NOP ;  /* 0x0000000000007918 */ /* 0x000fc60000000000 */
[----:B-1----:R-:W3:Y:S04]  /*1188a0*/  LDL.LU R4, [R1+0x13f0] ;  /* 0x0013f00001047983 */ /* 0x002ee80000300800 */
[----:B--2---:R-:W-:Y:S04]  /*1188b0*/  STL.64 [R1+0x330], R28 ;  /* 0x0003301c01007387 */ /* 0x004fe80000100a00 */
[----:B------:R-:W-:Y:S04]  /*1188c0*/  STL.64 [R1+0x338], R30 ;  /* 0x0003381e01007387 */ /* 0x000fe80000100a00 */
[----:B------:R-:W3:Y:S04]  /*1188d0*/  LDL.LU R5, [R1+0x13f8] ;  /* 0x0013f80001057983 */ /* 0x000ee80000300800 */
[----:B------:R-:W3:Y:S04]  /*1188e0*/  LDL.LU R6, [R1+0xa70] ;  /* 0x000a700001067983 */ /* 0x000ee80000300800 */
[----:B------:R-:W3:Y:S04]  /*1188f0*/  LDL.LU R7, [R1+0xa78] ;  /* 0x000a780001077983 */ /* 0x000ee80000300800 */
[----:B----4-:R1:W-:Y:S01]  /*118900*/  STSM.16.M88.4 [R0], R8 ;  /* 0x0000000800007844 */ /* 0x0103e20000000200 */
[----:B------:R-:W-:-:S03]  /*118910*/  NOP ;  /* 0x0000000000007918 */ /* 0x000fc60000000000 */
[----:B------:R-:W2:Y:S01]  /*118920*/  LDS.128 R28, [R0] ;  /* 0x00000000001c7984 */ /* 0x000ea20000000c00 */
[----:B------:R-:W-:-:S03]  /*118930*/  NOP ;  /* 0x0000000000007918 */ /* 0x000fc60000000000 */
[----:B-1----:R-:W4:Y:S04]  /*118940*/  LDL.LU R8, [R1+0x1370] ;  /* 0x0013700001087983 */ /* 0x002f280000300800 */
[----:B--2---:R-:W-:Y:S04]  /*118950*/  STL.64 [R1+0x320], R28 ;  /* 0x0003201c01007387 */ /* 0x004fe80000100a00 */
[----:B------:R-:W-:Y:S04]  /*118960*/  STL.64 [R1+0x328], R30 ;  /* 0x0003281e01007387 */ /* 0x000fe80000100a00 */
[----:B------:R-:W4:Y:S04]  /*118970*/  LDL.LU R9, [R1+0x1378] ;  /* 0x0013780001097983 */ /* 0x000f280000300800 */
[----:B------:R-:W4:Y:S04]  /*118980*/  LDL.LU R10, [R1+0x740] ;  /* 0x00074000010a7983 */ /* 0x000f280000300800 */
[----:B------:R-:W4:Y:S04]  /*118990*/  LDL.LU R11, [R1+0x748] ;  /* 0x00074800010b7983 */ /* 0x000f280000300800 */
[----:B---3--:R1:W-:Y:S01]  /*1189a0*/  STSM.16.M88.4 [R0], R4 ;  /* 0x0000000400007844 */ /* 0x0083e20000000200 */
        /* <DEDUP_REMOVED lines=107> */
[----:B----4-:R1:W-:Y:S01]  /*119060*/  STSM.16.M88.4 [R0], R8 ;  /* 0x0000000800007844 */ /* 0x0103e20000000200 */
[----:B------:R-:W-:-:S03]  /*119070*/  NOP ;  /* 0x0000000000007918 */ /* 0x000fc60000000000 */
[----:B------:R-:W2:Y:S04]  /*119080*/  LDS.128 R28, [R0] ;  /* 0x00000000001c7984 */ /* 0x000ea80000000c00 */
[----:B-1----:R-:W4:Y:S04]  /*119090*/  LDL.LU R8, [R1+0x1574] ;  /* 0x0015740001087983 */ /* 0x002f280000300800 */
[----:B--2---:R-:W-:Y:S04]  /*1190a0*/  STL.64 [R1+0x230], R28 ;  /* 0x0002301c01007387 */ /* 0x004fe80000100a00 */
[----:B------:R-:W-:Y:S01]  /*1190b0*/  STL.64 [R1+0x238], R30 ;  /* 0x0002381e01007387 */ /* 0x000fe20000100a00 */
[----:B-----5:R-:W-:Y:S01]  /*1190c0*/  IMAD.MOV.U32 R6, RZ, RZ, R44 ;  /* 0x000000ffff067224 */ /* 0x020fe200078e002c */
[----:B------:R-:W-:-:S02]  /*1190d0*/  NOP ;  /* 0x0000000000007918 */ /* 0x000fc40000000000 */
[----:B------:R-:W4:Y:S04]  /*1190e0*/  LDL.LU R9, [R1+0x157c] ;  /* 0x00157c0001097983 */ /* 0x000f280000300800 */
[----:B------:R-:W4:Y:S04]  /*1190f0*/  LDL.LU R10, [R1+0xa4] ;  /* 0x0000a400010a7983 */ /* 0x000f280000300800 */
[----:B------:R-:W4:Y:S01]  /*119100*/  LDL.LU R11, [R1+0xac] ;  /* 0x0000ac00010b7983 */ /* 0x000f220000300800 */
[----:B------:R-:W-:-:S05]  /*119110*/  IMAD.MOV.U32 R7, RZ, RZ, R46 ;  /* 0x000000ffff077224 */ /* 0x000fca00078e002e */
        /* <DEDUP_REMOVED lines=154> */
[----:B------:R-:W-:Y:S01]  /*119ac0*/  MOV R6, R45 ;  /* 0x0000002d00067202 */ /* 0x000fe20000000f00 */
[----:B------:R-:W-:Y:S01]  /*119ad0*/  IMAD.MOV.U32 R7, RZ, RZ, R47 ;  /* 0x000000ffff077224 */ /* 0x000fe200078e002f */
[----:B------:R-:W-:Y:S01]  /*119ae0*/  NOP ;  /* 0x0000000000007918 */ /* 0x000fe20000000000 */
        /* <DEDUP_REMOVED lines=157> */
[----:B------:R-:W-:Y:S01]  /*11a4c0*/  IMAD.MOV.U32 R6, RZ, RZ, R48 ;  /* 0x000000ffff067224 */ /* 0x000fe200078e0030 */
[----:B------:R-:W-:Y:S01]  /*11a4d0*/  MOV R7, R50 ;  /* 0x0000003200077202 */ /* 0x000fe20000000f00 */
        /* <DEDUP_REMOVED lines=1603> */
[----:B------:R-:W-:-:S03]  /*120910*/  IMAD.MOV.U32 R7, RZ, RZ, R70 ;  /* 0x000000ffff077224 */ /* 0x000fc600078e0046 */
[----:B------:R-:W2:Y:S04]  /*120920*/  LDL R145, [R1+0x3c84] ;  /* 0x003c840001917983 */ /* 0x000ea80000100800 */
[----:B------:R-:W2:Y:S04]  /*120930*/  LDL R144, [R1+0x3c88] ;  /* 0x003c880001907983 */ /* 0x000ea80000100800 */
[----:B------:R-:W2:Y:S04]  /*120940*/  LDL R143, [R1+0x3c7c] ;  /* 0x003c7c00018f7983 */ /* 0x000ea80000100800 */
[----:B---3--:R1:W-:Y:S01]  /*120950*/  STSM.16.M88.4 [R0], R4 ;  /* 0x0000000400007844 */ /* 0x0083e20000000200 */
[----:B------:R-:W-:-:S03]  /*120960*/  NOP ;  /* 0x0000000000007918 */ /* 0x000fc60000000000 */
[----:B------:R-:W3:Y:S01]  /*120970*/  LDS.128 R28, [R0] ;  /* 0x00000000001c7984 */ /* 0x000ee20000000c00 */
[----:B------:R-:W-:-:S03]  /*120980*/  NOP ;  /* 0x0000000000007918 */ /* 0x000fc60000000000 */
[----:B-1----:R-:W2:Y:S04]  /*120990*/  LDL.LU R4, [R1+0x1674] ;  /* 0x0016740001047983 */ /* 0x002ea80000300800 */
[----:B---3--:R-:W-:Y:S04]  /*1209a0*/  STL.64 [R1+0x8e0], R28 ;  /* 0x0008e01c01007387 */ /* 0x008fe80000100a00 */
[----:B------:R-:W-:Y:S04]  /*1209b0*/  STL.64 [R1+0x8e8], R30 ;  /* 0x0008e81e01007387 */ /* 0x000fe80000100a00 */
[----:B------:R-:W2:Y:S04]  /*1209c0*/  LDL.LU R5, [R1+0x167c] ;  /* 0x00167c0001057983 */ /* 0x000ea80000300800 */
[----:B------:R-:W2:Y:S04]  /*1209d0*/  LDL.LU R6, [R1+0xcf4] ;  /* 0x000cf40001067983 */ /* 0x000ea80000300800 */
[----:B------:R-:W2:Y:S04]  /*1209e0*/  LDL.LU R7, [R1+0xcfc] ;  /* 0x000cfc0001077983 */ /* 0x000ea80000300800 */
[----:B----4-:R1:W-:Y:S01]  /*1209f0*/  STSM.16.M88.4 [R0], R8 ;  /* 0x0000000800007844 */ /* 0x0103e20000000200 */
[----:B------:R-:W-:-:S03]  /*120a00*/  NOP ;  /* 0x0000000000007918 */ /* 0x000fc60000000000 */
[----:B------:R-:W3:Y:S01]  /*120a10*/  LDS.128 R28, [R0] ;  /* 0x00000000001c7984 */ /* 0x000ee20000000c00 */
[----:B------:R-:W-:-:S03]  /*120a20*/  NOP ;  /* 0x0000000000007918 */ /* 0x000fc60000000000 */
[----:B-1----:R-:W4:Y:S04]  /*120a30*/  LDL.LU R8, [R1+0x1624] ;  /* 0x0016240001087983 */ /* 0x002f280000300800 */
[----:B---3--:R-:W-:Y:S04]  /*120a40*/  STL.64 [R1+0x780], R28 ;  /* 0x0007801c01007387 */ /* 0x008fe80000100a00 */
[----:B------:R-:W-:Y:S04]  /*120a50*/  STL.64 [R1+0x788], R30 ;  /* 0x0007881e01007387 */ /* 0x000fe80000100a00 */
[----:B------:R-:W4:Y:S04]  /*120a60*/  LDL.LU R9, [R1+0x162c] ;  /* 0x00162c0001097983 */ /* 0x000f280000300800 */
[----:B------:R-:W3:Y:S04]  /*120a70*/  LDL R146, [R1+0x3c80] ;  /* 0x003c800001927983 */ /* 0x000ee80000100800 */
[----:B------:R-:W4:Y:S04]  /*120a80*/  LDL.LU R10, [R1+0xc24] ;  /* 0x000c2400010a7983 */ /* 0x000f280000300800 */
[----:B------:R-:W4:Y:S04]  /*120a90*/  LDL.LU R11, [R1+0xc2c] ;  /* 0x000c2c00010b7983 */ /* 0x000f280000300800 */
[----:B--2---:R1:W-:Y:S01]  /*120aa0*/  STSM.16.M88.4 [R0], R4 ;  /* 0x0000000400007844 */ /* 0x0043e20000000200 */
[----:B------:R-:W-:-:S03]  /*120ab0*/  NOP ;  /* 0x0000000000007918 */ /* 0x000fc60000000000 */
[----:B------:R-:W2:Y:S01]  /*120ac0*/  LDS.128 R28, [R0] ;  /* 0x00000000001c7984 */ /* 0x000ea20000000c00 */
[----:B------:R-:W-:Y:S01]  /*120ad0*/  NOP ;  /* 0x0000000000007918 */ /* 0x000fe20000000000 */
[----:B-1----:R-:W1:Y:S02]  /*120ae0*/  LDC R4, c[0x0][0x244] ;  /* 0x00009100ff047b82 */ /* 0x002e640000000800 */
[----:B--2---:R2:W-:Y:S04]  /*120af0*/  STL.64 [R1+0x620], R28 ;  /* 0x0006201c01007387 */ /* 0x0045e80000100a00 */
[----:B------:R-:W-:Y:S04]  /*120b00*/  STL.64 [R1+0x628], R30 ;  /* 0x0006281e01007387 */ /* 0x000fe80000100a00 */
[----:B------:R-:W3:Y:S04]  /*120b10*/  LDL.LU R80, [R1+0x15c4] ;  /* 0x0015c40001507983 */ /* 0x000ee80000300800 */
[----:B------:R-:W3:Y:S01]  /*120b20*/  LDL.LU R81, [R1+0x15cc] ;  /* 0x0015cc0001517983 */ /* 0x000ee20000300800 */
[----:B------:R-:W-:Y:S01]  /*120b30*/  IMAD R6, R144, UR5, RZ ;  /* 0x0000000590067c24 */ /* 0x000fe2000f8e02ff */
[----:B--2---:R-:W2:Y:S02]  /*120b40*/  LDC R28, c[0x0][0x244] ;  /* 0x00009100ff1c7b82 */ /* 0x004ea40000000800 */
[----:B------:R-:W2:Y:S04]  /*120b50*/  LDL.LU R82, [R1+0xbf4] ;  /* 0x000bf40001527983 */ /* 0x000ea80000300800 */
[----:B------:R-:W2:Y:S04]  /*120b60*/  LDL.LU R83, [R1+0xbfc] ;  /* 0x000bfc0001537983 */ /* 0x000ea80000300800 */
[----:B------:R-:W2:Y:S04]  /*120b70*/  LDL R156, [R1+0x3ca8] ;  /* 0x003ca800019c7983 */ /* 0x000ea80000100800 */
[----:B------:R-:W2:Y:S04]  /*120b80*/  LDL R252, [R1+0x3cb8] ;  /* 0x003cb80001fc7983 */ /* 0x000ea80000100800 */
[----:B------:R-:W2:Y:S04]  /*120b90*/  LDL R155, [R1+0x3cb4] ;  /* 0x003cb400019b7983 */ /* 0x000ea80000100800 */
[----:B------:R-:W2:Y:S04]  /*120ba0*/  LDL R157, [R1+0x3cb0] ;  /* 0x003cb000019d7983 */ /* 0x000ea80000100800 */
[----:B------:R-:W2:Y:S04]  /*120bb0*/  LDL R154, [R1+0x3cac] ;  /* 0x003cac00019a7983 */ /* 0x000ea80000100800 */
[----:B------:R-:W2:Y:S04]  /*120bc0*/  LDL R153, [R1+0x3ca4] ;  /* 0x003ca40001997983 */ /* 0x000ea80000100800 */
[----:B------:R-:W2:Y:S01]  /*120bd0*/  LDL R151, [R1+0x3c8c] ;  /* 0x003c8c0001977983 */ /* 0x000ea20000100800 */
[----:B------:R-:W-:Y:S01]  /*120be0*/  IMAD R7, R143, UR4, RZ ;  /* 0x000000048f077c24 */ /* 0x000fe2000f8e02ff */
[----:B------:R-:W-:Y:S01]  /*120bf0*/  ULDC.64 UR4, c[0x0][0x220] ;  /* 0x0000880000047ab9 */ /* 0x000fe20000000a00 */
[----:B------:R-:W-:Y:S01]  /*120c00*/  IMAD R5, R145, UR11, RZ ;  /* 0x0000000b91057c24 */ /* 0x000fe2000f8e02ff */
[C---:B------:R-:W-:Y:S01]  /*120c10*/  LEA R78, P2, R6.reuse, UR4, 0x2 ;  /* 0x00000004064e7c11 */ /* 0x040fe2000f8410ff */
[----:B------:R-:W2:Y:S01]  /*120c20*/  LDL R152, [R1+0x3c90] ;  /* 0x003c900001987983 */ /* 0x000ea20000100800 */
[----:B------:R-:W-:Y:S01]  /*120c30*/  LEA R84, P1, R7, UR6, 0x2 ;  /* 0x0000000607547c11 */ /* 0x000fe2000f8210ff */
[----:B------:R-:W-:Y:S01]  /*120c40*/  ULDC UR4, c[0x0][0x244] ;  /* 0x0000910000047ab9 */ /* 0x000fe20000000800 */
[----:B------:R-:W-:Y:S01]  /*120c50*/  LEA.HI.X.SX32 R79, R6, UR5, 0x2, P2 ;  /* 0x00000005064f7c11 */ /* 0x000fe200090f16ff */
[----:B------:R-:W2:Y:S01]  /*120c60*/  LDL R150, [R1+0x3c94] ;  /* 0x003c940001967983 */ /* 0x000ea20000100800 */
[----:B------:R-:W-:Y:S01]  /*120c70*/  LEA R76, P3, R5, UR12, 0x2 ;  /* 0x0000000c054c7c11 */ /* 0x000fe2000f8610ff */
[----:B------:R-:W-:Y:S01]  /*120c80*/  ULDC UR11, c[0x0][0x248] ;  /* 0x00009200000b7ab9 */ /* 0x000fe20000000800 */
[----:B-1----:R-:W-:Y:S01]  /*120c90*/  LEA R4, R4, R7, 0x7 ;  /* 0x0000000704047211 */ /* 0x002fe200078e38ff */
[----:B------:R-:W2:Y:S01]  /*120ca0*/  LDL R149, [R1+0x3c98] ;  /* 0x003c980001957983 */ /* 0x000ea20000100800 */
[----:B------:R-:W-:Y:S01]  /*120cb0*/  LEA.HI.X.SX32 R85, R7, UR7, 0x2, P1 ;  /* 0x0000000707557c11 */ /* 0x000fe200088f16ff */
[----:B------:R-:W-:Y:S01]  /*120cc0*/  ULDC.64 UR6, c[0x0][0x220] ;  /* 0x0000880000067ab9 */ /* 0x000fe20000000a00 */
[----:B------:R-:W1:Y:S01]  /*120cd0*/  LDC R7, c[0x0][0x244] ;  /* 0x00009100ff077b82 */ /* 0x000e620000000800 */
[----:B------:R-:W-:Y:S01]  /*120ce0*/  LEA.HI.X.SX32 R77, R5, UR13, 0x2, P3 ;  /* 0x0000000d054d7c11 */ /* 0x000fe200098f16ff */
[----:B------:R-:W-:Y:S01]  /*120cf0*/  ULDC.64 UR12, c[0x0][0x220] ;  /* 0x00008800000c7ab9 */ /* 0x000fe20000000a00 */
[C---:B------:R-:W-:Y:S01]  /*120d00*/  LEA R72, P2, R4.reuse, UR6, 0x2 ;  /* 0x0000000604487c11 */ /* 0x040fe2000f8410ff */
[----:B------:R-:W2:Y:S03]  /*120d10*/  LDL R148, [R1+0x3c9c] ;  /* 0x003c9c0001947983 */ /* 0x000ea60000100800 */
[----:B------:R-:W-:Y:S01]  /*120d20*/  LEA.HI.X.SX32 R73, R4, UR7, 0x2, P2 ;  /* 0x0000000704497c11 */ /* 0x000fe200090f16ff */
[----:B------:R-:W-:Y:S01]  /*120d30*/  ULDC.64 UR6, c[0x0][0x220] ;  /* 0x0000880000067ab9 */ /* 0x000fe20000000a00 */
[----:B------:R-:W2:Y:S01]  /*120d40*/  LDL R147, [R1+0x3ca0] ;  /* 0x003ca00001937983 */ /* 0x000ea20000100800 */
[----:B------:R-:W-:-:S02]  /*120d50*/  LOP3.LUT R12, R12, 0x7fffffff, RZ, 0xc0, !PT ;  /* 0x7fffffff0c0c7812 */ /* 0x000fc400078ec0ff */
[----:B------:R-:W-:Y:S02]  /*120d60*/  LOP3.LUT R15, R15, 0x7fffffff, RZ, 0xc0, !PT ;  /* 0x7fffffff0f0f7812 */ /* 0x000fe400078ec0ff */
[----:B------:R-:W-:Y:S02]  /*120d70*/  LOP3.LUT R17, R17, 0x7fffffff, RZ, 0xc0, !PT ;  /* 0x7fffffff11117812 */ /* 0x000fe400078ec0ff */
[----:B------:R-:W-:Y:S02]  /*120d80*/  LOP3.LUT R26, R26, 0x7fffffff, RZ, 0xc0, !PT ;  /* 0x7fffffff1a1a7812 */ /* 0x000fe400078ec0ff */
[----:B------:R-:W-:Y:S02]  /*120d90*/  LOP3.LUT R2, R2, 0x7fffffff, RZ, 0xc0, !PT ;  /* 0x7fffffff02027812 */ /* 0x000fe400078ec0ff */
[----:B------:R-:W-:Y:S02]  /*120da0*/  LOP3.LUT R3, R3, 0x7fffffff, RZ, 0xc0, !PT ;  /* 0x7fffffff03037812 */ /* 0x000fe400078ec0ff */
        /* <DEDUP_REMOVED lines=9> */
[----:B------:R-:W-:Y:S01]  /*120e40*/  LOP3.LUT R23, R23, 0xffffefff, RZ, 0xc0, !PT ;  /* 0xffffefff17177812 */ /* 0x000fe200078ec0ff */
[C---:B------:R-:W-:Y:S01]  /*120e50*/  VIADD R141, R142.reuse, 0x20 ;  /* 0x000000208e8d7836 */ /* 0x040fe20000000000 */
[C---:B------:R-:W-:Y:S01]  /*120e60*/  IADD3 R140, R142.reuse, 0x21, RZ ;  /* 0x000000218e8c7810 */ /* 0x040fe20007ffe0ff */
[C---:B------:R-:W-:Y:S01]  /*120e70*/  VIADD R139, R142.reuse, 0x22 ;  /* 0x000000228e8b7836 */ /* 0x040fe20000000000 */
[C---:B------:R-:W-:Y:S01]  /*120e80*/  IADD3 R137, R142.reuse, 0x24, RZ ;  /* 0x000000248e897810 */ /* 0x040fe20007ffe0ff */
[----:B------:R-:W-:Y:S01]  /*120e90*/  VIADD R138, R142, 0x23 ;  /* 0x000000238e8a7836 */ /* 0x000fe20000000000 */
[----:B------:R-:W-:Y:S01]  /*120ea0*/  LOP3.LUT R18, R18, 0xff7fffff, RZ, 0xc0, !PT ;  /* 0xff7fffff12127812 */ /* 0x000fe200078ec0ff */
[C---:B------:R-:W-:Y:S01]  /*120eb0*/  VIADD R136, R142.reuse, 0x25 ;  /* 0x000000258e887836 */ /* 0x040fe20000000000 */
[C---:B------:R-:W-:Y:S01]  /*120ec0*/  IADD3 R134, R142.reuse, 0x27, RZ ;  /* 0x000000278e867810 */ /* 0x040fe20007ffe0ff */
[C---:B------:R-:W-:Y:S01]  /*120ed0*/  VIADD R135, R142.reuse, 0x26 ;  /* 0x000000268e877836 */ /* 0x040fe20000000000 */
[C---:B------:R-:W-:Y:S01]  /*120ee0*/  IADD3 R131, R142.reuse, 0x2a, RZ ;  /* 0x0000002a8e837810 */ /* 0x040fe20007ffe0ff */
[C---:B------:R-:W-:Y:S01]  /*120ef0*/  VIADD R133, R142.reuse, 0x28 ;  /* 0x000000288e857836 */ /* 0x040fe20000000000 */
[C---:B------:R-:W-:Y:S01]  /*120f00*/  IADD3 R128, R142.reuse, 0x2d, RZ ;  /* 0x0000002d8e807810 */ /* 0x040fe20007ffe0ff */
[----:B------:R-:W-:Y:S01]  /*120f10*/  VIADD R132, R142, 0x29 ;  /* 0x000000298e847836 */ /* 0x000fe20000000000 */
[----:B------:R-:W2:Y:S04]  /*120f20*/  LDL.LU R88, [R1+0x15f4] ;  /* 0x0015f40001587983 */ /* 0x000ea80000300800 */
[----:B----4-:R4:W-:Y:S02]  /*120f30*/  STSM.16.M88.4 [R0], R8 ;  /* 0x0000000800007844 */ /* 0x0109e40000000200 */
[----:B----4-:R-:W4:Y:S08]  /*120f40*/  LDC R8, c[0x0][0x244] ;  /* 0x00009100ff087b82 */ /* 0x010f300000000800 */
[----:B------:R-:W1:Y:S01]  /*120f50*/  LDC R9, c[0x0][0x244] ;  /* 0x00009100ff097b82 */ /* 0x000e620000000800 */
[----:B---3--:R-:W-:Y:S01]  /*120f60*/  IMAD R6, R146, UR4, RZ ;  /* 0x0000000492067c24 */ /* 0x008fe2000f8e02ff */
[----:B------:R-:W-:-:S06]  /*120f70*/  ULDC.64 UR4, c[0x0][0x220] ;  /* 0x0000880000047ab9 */ /* 0x000fcc0000000a00 */
[----:B------:R-:W3:Y:S01]  /*120f80*/  LDC R10, c[0x0][0x244] ;  /* 0x00009100ff0a7b82 */ /* 0x000ee20000000800 */
[----:B------:R-:W-:-:S07]  /*120f90*/  LEA R74, P1, R6, UR4, 0x2 ;  /* 0x00000004064a7c11 */ /* 0x000fce000f8210ff */
[----:B------:R-:W3:Y:S01]  /*120fa0*/  LDC R11, c[0x0][0x244] ;  /* 0x00009100ff0b7b82 */ /* 0x000ee20000000800 */
[----:B----4-:R-:W-:Y:S01]  /*120fb0*/  IMAD R5, R8, 0x20, R4 ;  /* 0x0000002008057824 */ /* 0x010fe200078e0204 */
[----:B------:R-:W-:Y:S01]  /*120fc0*/  LEA.HI.X.SX32 R75, R6, UR5, 0x2, P1 ;  /* 0x00000005064b7c11 */ /* 0x000fe200088f16ff */
[----:B------:R-:W-:-:S03]  /*120fd0*/  ULDC.64 UR4, c[0x0][0x220] ;  /* 0x0000880000047ab9 */ /* 0x000fc60000000a00 */
[----:B------:R-:W-:Y:S01]  /*120fe0*/  LEA R66, P3, R5, UR12, 0x2 ;  /* 0x0000000c05427c11 */ /* 0x000fe2000f8610ff */
[----:B-1----:R-:W-:Y:S01]  /*120ff0*/  IMAD R6, R9, 0x20, R5 ;  /* 0x0000002009067824 */ /* 0x002fe200078e0205 */
[----:B------:R-:W1:Y:S02]  /*121000*/  LDC R8, c[0x0][0x244] ;  /* 0x00009100ff087b82 */ /* 0x000e640000000800 */
[----:B------:R-:W-:Y:S01]  /*121010*/  LEA.HI.X.SX32 R67, R5, UR13, 0x2, P3 ;  /* 0x0000000d05437c11 */ /* 0x000fe200098f16ff */
[----:B------:R-:W-:Y:S01]  /*121020*/  ULDC.64 UR12, c[0x0][0x220] ;  /* 0x00008800000c7ab9 */ /* 0x000fe20000000a00 */
[----:B------:R-:W-:Y:S01]  /*121030*/  LEA R64, P1, R6, UR4, 0x2 ;  /* 0x0000000406407c11 */ /* 0x000fe2000f8210ff */
[----:B------:R-:W-:Y:S01]  /*121040*/  ULDC UR4, c[0x0][0x248] ;  /* 0x0000920000047ab9 */ /* 0x000fe20000000800 */
[----:B---3--:R-:W-:Y:S02]  /*121050*/  LEA R5, R10, R6, 0x5 ;  /* 0x000000060a057211 */ /* 0x008fe400078e28ff */
[----:B------:R-:W3:Y:S01]  /*121060*/  LDC R9, c[0x0][0x244] ;  /* 0x00009100ff097b82 */ /* 0x000ee20000000800 */
[----:B------:R-:W-:Y:S01]  /*121070*/  LEA.HI.X.SX32 R65, R6, UR5, 0x2, P1 ;  /* 0x0000000506417c11 */ /* 0x000fe200088f16ff */
[----:B------:R-:W-:Y:S01]  /*121080*/  IMAD R182, R142, UR4, RZ ;  /* 0x000000048eb67c24 */ /* 0x000fe2000f8e02ff */
[----:B------:R-:W-:Y:S01]  /*121090*/  LEA R62, P2, R5, UR6, 0x2 ;  /* 0x00000006053e7c11 */ /* 0x000fe2000f8410ff */
[----:B------:R-:W-:-:S04]  /*1210a0*/  ULDC UR4, c[0x0][0x248] ;  /* 0x0000920000047ab9 */ /* 0x000fc80000000800 */
[----:B------:R-:W4:Y:S01]  /*1210b0*/  LDC R6, c[0x0][0x244] ;  /* 0x00009100ff067b82 */ /* 0x000f220000000800 */
[----:B------:R-:W-:Y:S01]  /*1210c0*/  IMAD R4, R11, 0x20, R5 ;  /* 0x000000200b047824 */ /* 0x000fe200078e0205 */
[----:B------:R-:W-:Y:S01]  /*1210d0*/  LEA.HI.X.SX32 R63, R5, UR7, 0x2, P2 ;  /* 0x00000007053f7c11 */ /* 0x000fe200090f16ff */
[----:B------:R-:W-:Y:S01]  /*1210e0*/  VIADD R181, R182, UR4 ;  /* 0x00000004b6b57c36 */ /* 0x000fe20008000000 */
[----:B------:R-:W-:Y:S01]  /*1210f0*/  ULDC.64 UR6, c[0x0][0x220] ;  /* 0x0000880000067ab9 */ /* 0x000fe20000000a00 */
[----:B------:R-:W-:Y:S01]  /*121100*/  IMAD R5, R7, 0x20, R4 ;  /* 0x0000002007057824 */ /* 0x000fe200078e0204 */
[C---:B------:R-:W-:Y:S01]  /*121110*/  LEA R60, P1, R4.reuse, UR12, 0x2 ;  /* 0x0000000c043c7c11 */ /* 0x040fe2000f8210ff */
[----:B------:R-:W-:Y:S01]  /*121120*/  ULDC UR4, c[0x0][0x248] ;  /* 0x0000920000047ab9 */ /* 0x000fe20000000800 */
[----:B------:R-:W4:Y:S01]  /*121130*/  LDC R7, c[0x0][0x244] ;  /* 0x00009100ff077b82 */ /* 0x000f220000000800 */
[----:B------:R-:W-:Y:S01]  /*121140*/  IADD3 R180, R181, UR4, RZ ;  /* 0x00000004b5b47c10 */ /* 0x000fe2000fffe0ff */
[----:B------:R-:W-:Y:S01]  /*121150*/  ULDC.64 UR4, c[0x0][0x220] ;  /* 0x0000880000047ab9 */ /* 0x000fe20000000a00 */
[----:B------:R-:W-:Y:S01]  /*121160*/  LEA.HI.X.SX32 R61, R4, UR13, 0x2, P1 ;  /* 0x0000000d043d7c11 */ /* 0x000fe200088f16ff */
[----:B------:R-:W-:Y:S01]  /*121170*/  ULDC.64 UR12, c[0x0][0x220] ;  /* 0x00008800000c7ab9 */ /* 0x000fe20000000a00 */
[----:B--2---:R-:W-:-:S02]  /*121180*/  LEA R4, R28, R5, 0x5 ;  /* 0x000000051c047211 */ /* 0x004fc400078e28ff */
[C---:B------:R-:W-:Y:S01]  /*121190*/  LEA R58, P1, R5.reuse, UR6, 0x2 ;  /* 0x00000006053a7c11 */ /* 0x040fe2000f8210ff */
[----:B------:R-:W-:Y:S02]  /*1211a0*/  ULDC UR6, c[0x0][0x248] ;  /* 0x0000920000067ab9 */ /* 0x000fe40000000800 */
[----:B------:R-:W-:Y:S01]  /*1211b0*/  VIADD R127, R180, UR6 ;  /* 0x00000006b47f7c36 */ /* 0x000fe20008000000 */
[----:B------:R-:W-:Y:S01]  /*1211c0*/  LEA.HI.X.SX32 R59, R5, UR7, 0x2, P1 ;  /* 0x00000007053b7c11 */ /* 0x000fe200088f16ff */
[----:B-1----:R-:W-:Y:S01]  /*1211d0*/  IMAD R5, R8, 0x20, R4 ;  /* 0x0000002008057824 */ /* 0x002fe200078e0204 */
[C---:B------:R-:W-:Y:S01]  /*1211e0*/  LEA R56, P2, R4.reuse, UR12, 0x2 ;  /* 0x0000000c04387c11 */ /* 0x040fe2000f8410ff */
[----:B------:R-:W-:Y:S01]  /*1211f0*/  ULDC UR7, c[0x0][0x248] ;  /* 0x0000920000077ab9 */ /* 0x000fe20000000800 */
[----:B------:R-:W1:Y:S01]  /*121200*/  LDC R8, c[0x0][0x244] ;  /* 0x00009100ff087b82 */ /* 0x000e620000000800 */
[----:B------:R-:W-:Y:S01]  /*121210*/  IADD3 R126, R127, UR7, RZ ;  /* 0x000000077f7e7c10 */ /* 0x000fe2000fffe0ff */
[----:B------:R-:W-:Y:S01]  /*121220*/  ULDC UR6, c[0x0][0x248] ;  /* 0x0000920000067ab9 */ /* 0x000fe20000000800 */
[C---:B------:R-:W-:Y:S01]  /*121230*/  LEA R54, P1, R5.reuse, UR4, 0x2 ;  /* 0x0000000405367c11 */ /* 0x040fe2000f8210ff */
[----:B------:R-:W-:Y:S01]  /*121240*/  ULDC UR12, c[0x0][0x228] ;  /* 0x00008a00000c7ab9 */ /* 0x000fe20000000800 */
[----:B------:R-:W-:Y:S01]  /*121250*/  LEA.HI.X.SX32 R57, R4, UR13, 0x2, P2 ;  /* 0x0000000d04397c11 */ /* 0x000fe200090f16ff */
[----:B----4-:R-:W-:Y:S01]  /*121260*/  IMAD R4, R6, 0x20, R5 ;  /* 0x0000002006047824 */ /* 0x010fe200078e0205 */
[----:B------:R-:W-:Y:S01]  /*121270*/  LEA.HI.X.SX32 R55, R5, UR5, 0x2, P1 ;  /* 0x0000000505377c11 */ /* 0x000fe200088f16ff */
[----:B------:R-:W-:Y:S01]  /*121280*/  ULDC.64 UR4, c[0x0][0x220] ;  /* 0x0000880000047ab9 */ /* 0x000fe20000000a00 */
[----:B------:R-:W-:Y:S01]  /*121290*/  VIADD R125, R126, UR6 ;  /* 0x000000067e7d7c36 */ /* 0x000fe20008000000 */
[----:B------:R-:W-:Y:S01]  /*1212a0*/  ULDC UR6, c[0x0][0x248] ;  /* 0x0000920000067ab9 */ /* 0x000fe20000000800 */
[C---:B------:R-:W-:Y:S01]  /*1212b0*/  LEA R52, P1, R4.reuse, UR4, 0x2 ;  /* 0x0000000404347c11 */ /* 0x040fe2000f8210ff */
[----:B------:R-:W-:Y:S01]  /*1212c0*/  ULDC UR4, c[0x0][0x248] ;  /* 0x0000920000047ab9 */ /* 0x000fe20000000800 */
[----:B------:R-:W-:Y:S01]  /*1212d0*/  ULDC UR13, c[0x0][0x228] ;  /* 0x00008a00000d7ab9 */ /* 0x000fe20000000800 */
[----:B------:R-:W-:Y:S01]  /*1212e0*/  IADD3 R124, R125, UR4, RZ ;  /* 0x000000047d7c7c10 */ /* 0x000fe2000fffe0ff */
[----:B------:R-:W-:Y:S01]  /*1212f0*/  IMAD R5, R7, 0x20, R4 ;  /* 0x0000002007057824 */ /* 0x000fe200078e0204 */
[----:B------:R-:W-:Y:S01]  /*121300*/  LEA.HI.X.SX32 R53, R4, UR5, 0x2, P1 ;  /* 0x0000000504357c11 */ /* 0x000fe200088f16ff */
[----:B------:R-:W-:-:S02]  /*121310*/  ULDC.64 UR4, c[0x0][0x220] ;  /* 0x0000880000047ab9 */ /* 0x000fc40000000a00 */
[----:B------:R-:W-:Y:S01]  /*121320*/  VIADD R123, R124, UR6 ;  /* 0x000000067c7b7c36 */ /* 0x000fe20008000000 */
[----:B------:R-:W-:Y:S01]  /*121330*/  LEA R50, P1, R5, UR4, 0x2 ;  /* 0x0000000405327c11 */ /* 0x000fe2000f8210ff */
[----:B------:R-:W-:Y:S01]  /*121340*/  ULDC UR4, c[0x0][0x248] ;  /* 0x0000920000047ab9 */ /* 0x000fe20000000800 */
[----:B------:R-:W-:Y:S02]  /*121350*/  ULDC UR6, c[0x0][0x248] ;  /* 0x0000920000067ab9 */ /* 0x000fe40000000800 */
[----:B------:R-:W-:Y:S01]  /*121360*/  IADD3 R122, R123, UR4, RZ ;  /* 0x000000047b7a7c10 */ /* 0x000fe2000fffe0ff */
[----:B-1----:R-:W-:-:S04]  /*121370*/  IMAD R4, R8, 0x20, R5 ;  /* 0x0000002008047824 */ /* 0x002fc800078e0205 */
[----:B------:R-:W-:Y:S01]  /*121380*/  VIADD R121, R122, UR6 ;  /* 0x000000067a797c36 */ /* 0x000fe20008000000 */
[----:B------:R-:W-:Y:S01]  /*121390*/  LEA.HI.X.SX32 R51, R5, UR5, 0x2, P1 ;  /* 0x0000000505337c11 */ /* 0x000fe200088f16ff */
[----:B------:R-:W-:Y:S01]  /*1213a0*/  ULDC.64 UR4, c[0x0][0x220] ;  /* 0x0000880000047ab9 */ /* 0x000fe20000000a00 */
[----:B------:R-:W-:Y:S02]  /*1213b0*/  ULDC.64 UR6, c[0x0][0x220] ;  /* 0x0000880000067ab9 */ /* 0x000fe40000000a00 */
[----:B------:R-:W-:Y:S01]  /*1213c0*/  IADD3 R120, R121, UR11, RZ ;  /* 0x0000000b79787c10 */ /* 0x000fe2000fffe0ff */
[----:B---3--:R-:W-:Y:S01]  /*1213d0*/  IMAD R5, R9, 0x20, R4 ;  /* 0x0000002009057824 */ /* 0x008fe200078e0204 */
[----:B------:R-:W-:Y:S01]  /*1213e0*/  LEA R48, P1, R4, UR4, 0x2 ;  /* 0x0000000404307c11 */ /* 0x000fe2000f8210ff */
[----:B------:R-:W-:Y:S01]  /*1213f0*/  ULDC UR4, c[0x0][0x248] ;  /* 0x0000920000047ab9 */ /* 0x000fe20000000800 */
[----:B------:R-:W-:Y:S01]  /*121400*/  ULDC UR11, c[0x0][0x228] ;  /* 0x00008a00000b7ab9 */ /* 0x000fe20000000800 */
[----:B------:R-:W-:Y:S01]  /*121410*/  VIADD R119, R120, UR4 ;  /* 0x0000000478777c36 */ /* 0x000fe20008000000 */
[----:B------:R-:W-:-:S03]  /*121420*/  ULDC UR4, c[0x0][0x248] ;  /* 0x0000920000047ab9 */ /* 0x000fc60000000800 */
[----:B------:R-:W-:Y:S01]  /*121430*/  VIADD R118, R119, UR4 ;  /* 0x0000000477767c36 */ /* 0x000fe20008000000 */
[----:B------:R-:W-:-:S04]  /*121440*/  ULDC UR4, c[0x0][0x248] ;  /* 0x0000920000047ab9 */ /* 0x000fc80000000800 */
[----:B------:R-:W-:Y:S01]  /*121450*/  IADD3 R117, R118, UR4, RZ ;  /* 0x0000000476757c10 */ /* 0x000fe2000fffe0ff */
[----:B------:R-:W-:-:S04]  /*121460*/  ULDC UR4, c[0x0][0x248] ;  /* 0x0000920000047ab9 */ /* 0x000fc80000000800 */
        /* <DEDUP_REMOVED lines=49> */
[----:B------:R-:W-:Y:S01]  /*121780*/  ULDC UR4, c[0x0][0x248] ;  /* 0x0000920000047ab9 */ /* 0x000fe20000000800 */
[----:B------:R-:W-:Y:S02]  /*121790*/  LEA.HI.X.SX32 R49, R4, UR5, 0x2, P1 ;  /* 0x0000000504317c11 */ /* 0x000fe400088f16ff */
[----:B------:R-:W-:Y:S01]  /*1217a0*/  VIADD R87, R92, UR4 ;  /* 0x000000045c577c36 */ /* 0x000fe20008000000 */
[----:B------:R-:W-:Y:S02]  /*1217b0*/  ULDC.64 UR4, c[0x0][0x228] ;  /* 0x00008a0000047ab9 */ /* 0x000fe40000000a00 */
[----:B------:R-:W-:Y:S02]  /*1217c0*/  ISETP.LT.AND P1, PT, R156, UR4, !P0 ;  /* 0x000000049c007c0c */ /* 0x000fe4000c721270 */
[----:B------:R-:W-:Y:S02]  /*1217d0*/  ISETP.LT.AND P3, PT, R151, UR15, !P0 ;  /* 0x0000000f97007c0c */ /* 0x000fe4000c761270 */
[----:B------:R-:W-:Y:S01]  /*1217e0*/  LEA R46, P2, R5, UR6, 0x2 ;  /* 0x00000006052e7c11 */ /* 0x000fe2000f8410ff */
[----:B------:R-:W-:Y:S01]  /*1217f0*/  ULDC UR6, c[0x0][0x228] ;  /* 0x00008a0000067ab9 */ /* 0x000fe20000000800 */
[----:B------:R-:W-:Y:S01]  /*121800*/  VIADD R4, R142, 0x1e ;  /* 0x0000001e8e047836 */ /* 0x000fe20000000000 */
[----:B------:R-:W-:Y:S01]  /*121810*/  IADD3 R86, R87, UR29, RZ ;  /* 0x0000001d57567c10 */ /* 0x000fe2000fffe0ff */
[----:B------:R-:W-:-:S05]  /*121820*/  ULDC UR4, c[0x0][0x248] ;  /* 0x0000920000047ab9 */ /* 0x000fca0000000800 */
[----:B------:R-:W-:Y:S01]  /*121830*/  @P1 LOP3.LUT R20, R20, 0x80000, RZ, 0xfc, !PT ;  /* 0x0008000014141812 */ /* 0x000fe200078efcff */
[----:B------:R-:W-:Y:S01]  /*121840*/  ULDC UR29, c[0x0][0x228] ;  /* 0x00008a00001d7ab9 */ /* 0x000fe20000000800 */
[----:B------:R-:W-:Y:S01]  /*121850*/  ISETP.LT.AND P1, PT, R252, UR30, !P0 ;  /* 0x0000001efc007c0c */ /* 0x000fe2000c721270 */
[----:B------:R-:W-:Y:S01]  /*121860*/  ULDC UR15, c[0x0][0x228] ;  /* 0x00008a00000f7ab9 */ /* 0x000fe20000000800 */
[----:B------:R-:W-:Y:S02]  /*121870*/  LOP3.LUT R20, R20, 0xffbfffff, RZ, 0xc0, !PT ;  /* 0xffbfffff14147812 */ /* 0x000fe400078ec0ff */
[----:B------:R-:W-:Y:S01]  /*121880*/  LEA.HI.X.SX32 R47, R5, UR7, 0x2, P2 ;  /* 0x00000007052f7c11 */ /* 0x000fe200090f16ff */
[----:B------:R-:W-:Y:S01]  /*121890*/  ULDC UR7, c[0x0][0x228] ;  /* 0x00008a0000077ab9 */ /* 0x000fe20000000800 */
[----:B------:R-:W-:Y:S01]  /*1218a0*/  VIADD R45, R86, UR4 ;  /* 0x00000004562d7c36 */ /* 0x000fe20008000000 */
[----:B------:R-:W-:-:S06]  /*1218b0*/  ULDC UR30, c[0x0][0x228] ;  /* 0x00008a00001e7ab9 */ /* 0x000fcc0000000800 */
[----:B------:R-:W-:Y:S01]  /*1218c0*/  @P1 LOP3.LUT R20, R20, 0x400000, RZ, 0xfc, !PT ;  /* 0x0040000014141812 */ /* 0x000fe200078efcff */
[----:B------:R-:W-:Y:S01]  /*1218d0*/  ULDC UR4, c[0x0][0x248] ;  /* 0x0000920000047ab9 */ /* 0x000fe20000000800 */
[----:B------:R-:W-:Y:S02]  /*1218e0*/  ISETP.LT.AND P1, PT, R155, UR32, !P0 ;  /* 0x000000209b007c0c */ /* 0x000fe4000c721270 */
[----:B------:R-:W-:Y:S02]  /*1218f0*/  LOP3.LUT R20, R20, 0xffdfffff, RZ, 0xc0, !PT ;  /* 0xffdfffff14147812 */ /* 0x000fe400078ec0ff */
[----:B------:R-:W-:Y:S01]  /*121900*/  ISETP.LT.AND P2, PT, R152, UR23, !P0 ;  /* 0x0000001798007c0c */ /* 0x000fe2000c741270 */
[----:B------:R-:W-:Y:S01]  /*121910*/  VIADD R44, R45, UR4 ;  /* 0x000000042d2c7c36 */ /* 0x000fe20008000000 */
[----:B------:R-:W-:Y:S01]  /*121920*/  ULDC UR4, c[0x0][0x248] ;  /* 0x0000920000047ab9 */ /* 0x000fe20000000800 */
[----:B------:R-:W-:Y:S01]  /*121930*/  ULDC UR32, c[0x0][0x228] ;  /* 0x00008a0000207ab9 */ /* 0x000fe20000000800 */
[----:B------:R-:W-:-:S05]  /*121940*/  ULDC UR23, c[0x0][0x228] ;  /* 0x00008a0000177ab9 */ /* 0x000fca0000000800 */
[----:B------:R-:W-:Y:S02]  /*121950*/  @P1 LOP3.LUT R20, R20, 0x200000, RZ, 0xfc, !PT ;  /* 0x0020000014141812 */ /* 0x000fe400078efcff */
[----:B------:R-:W-:Y:S01]  /*121960*/  ISETP.LT.AND P1, PT, R157, UR45, !P0 ;  /* 0x0000002d9d007c0c */ /* 0x000fe2000c721270 */
[----:B------:R-:W-:Y:S01]  /*121970*/  ULDC UR45, c[0x0][0x228] ;  /* 0x00008a00002d7ab9 */ /* 0x000fe20000000800 */
[----:B------:R-:W-:-:S11]  /*121980*/  LOP3.LUT R20, R20, 0xffefffff, RZ, 0xc0, !PT ;  /* 0xffefffff14147812 */ /* 0x000fd600078ec0ff */
        /* <DEDUP_REMOVED lines=8> */
[----:B------:R-:W-:-:S04]  /*121a10*/  @P1 LOP3.LUT R20, R20, 0x20000, RZ, 0xfc, !PT ;  /* 0x0002000014141812 */ /* 0x000fc800078efcff */
[----:B------:R-:W-:-:S04]  /*121a20*/  LOP3.LUT R20, R20, 0xfffeffff, RZ, 0xc0, !PT ;  /* 0xfffeffff14147812 */ /* 0x000fc800078ec0ff */
[----:B------:R-:W-:Y:S02]  /*121a30*/  @P3 LOP3.LUT R20, R20, 0x10000, RZ, 0xfc, !PT ;  /* 0x0001000014143812 */ /* 0x000fe400078efcff */
[----:B------:R-:W-:Y:S01]  /*121a40*/  ISETP.LT.AND P1, PT, R150, UR18, !P0 ;  /* 0x0000001296007c0c */ /* 0x000fe2000c721270 */
[----:B------:R-:W-:Y:S01]  /*121a50*/  ULDC UR18, c[0x0][0x228] ;  /* 0x00008a0000127ab9 */ /* 0x000fe20000000800 */
        /* <DEDUP_REMOVED lines=14> */
[----:B------:R-:W-:Y:S02]  /*121b40*/  ISETP.LT.AND P3, PT, R146, UR7, !P0 ;  /* 0x0000000792007c0c */ /* 0x000fe4000c761270 */
[----:B------:R-:W-:-:S04]  /*121b50*/  LOP3.LUT R20, R20, 0xfffff7ff, RZ, 0xc0, !PT ;  /* 0xfffff7ff14147812 */ /* 0x000fc800078ec0ff */
[----:B------:R-:W-:Y:S02]  /*121b60*/  @P1 LOP3.LUT R20, R20, 0x800, RZ, 0xfc, !PT ;  /* 0x0000080014141812 */ /* 0x000fe400078efcff */
[----:B------:R-:W-:Y:S01]  /*121b70*/  ISETP.LT.AND P2, PT, R145, UR27, !P0 ;  /* 0x0000001b91007c0c */ /* 0x000fe2000c741270 */
[----:B------:R-:W-:Y:S01]  /*121b80*/  ULDC UR27, c[0x0][0x228] ;  /* 0x00008a00001b7ab9 */ /* 0x000fe20000000800 */
[----:B------:R-:W-:-:S04]  /*121b90*/  LOP3.LUT R20, R20, 0xfffffbff, RZ, 0xc0, !PT ;  /* 0xfffffbff14147812 */ /* 0x000fc800078ec0ff */
[----:B------:R-:W-:Y:S02]  /*121ba0*/  @P3 LOP3.LUT R20, R20, 0x400, RZ, 0xfc, !PT ;  /* 0x0000040014143812 */ /* 0x000fe400078efcff */
[----:B------:R-:W-:Y:S01]  /*121bb0*/  ISETP.LT.AND P1, PT, R144, UR6, !P0 ;  /* 0x0000000690007c0c */ /* 0x000fe2000c721270 */
[----:B------:R-:W-:Y:S01]  /*121bc0*/  ULDC.64 UR6, c[0x0][0x228] ;  /* 0x00008a0000067ab9 */ /* 0x000fe20000000a00 */
[----:B------:R-:W-:-:S04]  /*121bd0*/  LOP3.LUT R20, R20, 0xfffffdff, RZ, 0xc0, !PT ;  /* 0xfffffdff14147812 */ /* 0x000fc800078ec0ff */
[----:B------:R-:W-:Y:S02]  /*121be0*/  @P2 LOP3.LUT R20, R20, 0x200, RZ, 0xfc, !PT ;  /* 0x0000020014142812 */ /* 0x000fe400078efcff */
[----:B------:R-:W-:Y:S01]  /*121bf0*/  ISETP.LT.AND P0, PT, R143, UR26, !P0 ;  /* 0x0000001a8f007c0c */ /* 0x000fe2000c701270 */
[----:B------:R-:W-:Y:S01]  /*121c00*/  ULDC UR26, c[0x0][0x228] ;  /* 0x00008a00001a7ab9 */ /* 0x000fe20000000800 */
[----:B------:R-:W-:-:S04]  /*121c10*/  LOP3.LUT R20, R20, 0xfffffeff, RZ, 0xc0, !PT ;  /* 0xfffffeff14147812 */ /* 0x000fc800078ec0ff */
[----:B------:R-:W-:-:S04]  /*121c20*/  @P1 LOP3.LUT R20, R20, 0x100, RZ, 0xfc, !PT ;  /* 0x0000010014141812 */ /* 0x000fc800078efcff */
[----:B------:R-:W-:-:S04]  /*121c30*/  LOP3.LUT R20, R20, 0xffffff7f, RZ, 0xc0, !PT ;  /* 0xffffff7f14147812 */ /* 0x000fc800078ec0ff */
[----:B------:R-:W-:Y:S02]  /*121c40*/  @P0 LOP3.LUT R20, R20, 0x80, RZ, 0xfc, !PT ;  /* 0x0000008014140812 */ /* 0x000fe400078efcff */
[----:B------:R-:W-:-:S04]  /*121c50*/  ISETP.GE.AND P0, PT, R4, UR5, PT ;  /* 0x0000000504007c0c */ /* 0x000fc8000bf06270 */
[----:B------:R-:W-:Y:S02]  /*121c60*/  ISETP.LT.AND P3, PT, R156, UR6, !P0 ;  /* 0x000000069c007c0c */ /* 0x000fe4000c761270 */
[----:B------:R-:W-:Y:S02]  /*121c70*/  LOP3.LUT R20, R20, 0xfffffff7, RZ, 0xc0, !PT ;  /* 0xfffffff714147812 */ /* 0x000fe400078ec0ff */
[----:B------:R-:W-:Y:S01]  /*121c80*/  IADD3 R43, R44, UR4, RZ ;  /* 0x000000042c2b7c10 */ /* 0x000fe2000fffe0ff */
[----:B------:R-:W-:Y:S01]  /*121c90*/  ULDC UR4, c[0x0][0x248] ;  /* 0x0000920000047ab9 */ /* 0x000fe20000000800 */
[----:B------:R-:W-:Y:S01]  /*121ca0*/  ISETP.LT.AND P2, PT, R252, UR14, !P0 ;  /* 0x0000000efc007c0c */ /* 0x000fe2000c741270 */
[----:B------:R-:W-:Y:S01]  /*121cb0*/  VIADD R4, R142, 0x1d ;  /* 0x0000001d8e047836 */ /* 0x000fe20000000000 */
[----:B------:R-:W-:Y:S01]  /*121cc0*/  ISETP.LT.AND P1, PT, R155, UR31, !P0 ;  /* 0x0000001f9b007c0c */ /* 0x000fe2000c721270 */
[----:B------:R-:W-:-:S04]  /*121cd0*/  ULDC UR6, c[0x0][0x228] ;  /* 0x00008a0000067ab9 */ /* 0x000fc80000000800 */
[----:B------:R-:W-:Y:S01]  /*121ce0*/  @P3 LOP3.LUT R20, R20, 0x8, RZ, 0xfc, !PT ;  /* 0x0000000814143812 */ /* 0x000fe200078efcff */
[----:B------:R-:W-:Y:S01]  /*121cf0*/  VIADD R42, R43, UR4 ;  /* 0x000000042b2a7c36 */ /* 0x000fe20008000000 */
[----:B------:R-:W-:Y:S01]  /*121d00*/  ISETP.LT.AND P3, PT, R157, UR39, !P0 ;  /* 0x000000279d007c0c */ /* 0x000fe2000c761270 */
[----:B------:R-:W-:Y:S01]  /*121d10*/  ULDC UR4, c[0x0][0x248] ;  /* 0x0000920000047ab9 */ /* 0x000fe20000000800 */
[----:B------:R-:W-:Y:S01]  /*121d20*/  LOP3.LUT R20, R20, 0xffffffbf, RZ, 0xc0, !PT ;  /* 0xffffffbf14147812 */ /* 0x000fe200078ec0ff */
[----:B------:R-:W-:Y:S01]  /*121d30*/  ULDC UR14, c[0x0][0x228] ;  /* 0x00008a00000e7ab9 */ /* 0x000fe20000000800 */
[----:B------:R-:W-:Y:S01]  /*121d40*/  ULDC UR31, c[0x0][0x228] ;  /* 0x00008a00001f7ab9 */ /* 0x000fe20000000800 */
[----:B------:R-:W-:Y:S01]  /*121d50*/  ULDC UR39, c[0x0][0x228] ;  /* 0x00008a0000277ab9 */ /* 0x000fe20000000800 */
[----:B------:R-:W-:-:S04]  /*121d60*/  @P2 LOP3.LUT R20, R20, 0x40, RZ, 0xfc, !PT ;  /* 0x0000004014142812 */ /* 0x000fc800078efcff */
[----:B------:R-:W-:-:S04]  /*121d70*/  LOP3.LUT R20, R20, 0xffffffdf, RZ, 0xc0, !PT ;  /* 0xffffffdf14147812 */ /* 0x000fc800078ec0ff */
[----:B------:R-:W-:Y:S02]  /*121d80*/  @P1 LOP3.LUT R20, R20, 0x20, RZ, 0xfc, !PT ;  /* 0x0000002014141812 */ /* 0x000fe400078efcff */
[----:B------:R-:W-:Y:S01]  /*121d90*/  ISETP.LT.AND P2, PT, R154, UR40, !P0 ;  /* 0x000000289a007c0c */ /* 0x000fe2000c741270 */
[----:B------:R-:W-:Y:S01]  /*121da0*/  VIADD R41, R42, UR4 ;  /* 0x000000042a297c36 */ /* 0x000fe20008000000 */
[----:B------:R-:W-:Y:S01]  /*121db0*/  LOP3.LUT R20, R20, 0xffffffef, RZ, 0xc0, !PT ;  /* 0xffffffef14147812 */ /* 0x000fe200078ec0ff */
[----:B------:R-:W-:Y:S01]  /*121dc0*/  ULDC UR4, c[0x0][0x248] ;  /* 0x0000920000047ab9 */ /* 0x000fe20000000800 */
[----:B------:R-:W-:Y:S01]  /*121dd0*/  ISETP.LT.AND P1, PT, R153, UR41, !P0 ;  /* 0x0000002999007c0c */ /* 0x000fe2000c721270 */
[----:B------:R-:W-:Y:S01]  /*121de0*/  ULDC UR40, c[0x0][0x228] ;  /* 0x00008a0000287ab9 */ /* 0x000fe20000000800 */
[----:B------:R-:W-:Y:S01]  /*121df0*/  @P3 LOP3.LUT R20, R20, 0x10, RZ, 0xfc, !PT ;  /* 0x0000001014143812 */ /* 0x000fe200078efcff */
[----:B------:R-:W-:-:S03]  /*121e00*/  ULDC UR41, c[0x0][0x228] ;  /* 0x00008a0000297ab9 */ /* 0x000fc60000000800 */
[----:B------:R-:W-:-:S04]  /*121e10*/  LOP3.LUT R20, R20, 0xfffffffb, RZ, 0xc0, !PT ;  /* 0xfffffffb14147812 */ /* 0x000fc800078ec0ff */
[----:B------:R-:W-:Y:S02]  /*121e20*/  @P2 LOP3.LUT R20, R20, 0x4, RZ, 0xfc, !PT ;  /* 0x0000000414142812 */ /* 0x000fe400078efcff */
[----:B------:R-:W-:Y:S01]  /*121e30*/  ISETP.LT.AND P2, PT, R152, UR43, !P0 ;  /* 0x0000002b98007c0c */ /* 0x000fe2000c741270 */
[----:B------:R-:W-:Y:S01]  /*121e40*/  ULDC UR43, c[0x0][0x228] ;  /* 0x00008a00002b7ab9 */ /* 0x000fe20000000800 */
[----:B------:R-:W-:Y:S01]  /*121e50*/  ISETP.LT.AND P3, PT, R151, UR42, !P0 ;  /* 0x0000002a97007c0c */ /* 0x000fe2000c761270 */
[----:B------:R-:W-:Y:S01]  /*121e60*/  ULDC UR42, c[0x0][0x228] ;  /* 0x00008a00002a7ab9 */ /* 0x000fe20000000800 */
[----:B------:R-:W-:-:S04]  /*121e70*/  LOP3.LUT R20, R20, 0xfffffffd, RZ, 0xc0, !PT ;  /* 0xfffffffd14147812 */ /* 0x000fc800078ec0ff */
[----:B------:R-:W-:Y:S02]  /*121e80*/  @P1 LOP3.LUT R20, R20, 0x2, RZ, 0xfc, !PT ;  /* 0x0000000214141812 */ /* 0x000fe400078efcff */
[----:B------:R-:W-:Y:S01]  /*121e90*/  ISETP.LT.AND P1, PT, R150, UR44, !P0 ;  /* 0x0000002c96007c0c */ /* 0x000fe2000c721270 */
[----:B------:R-:W-:Y:S01]  /*121ea0*/  ULDC UR44, c[0x0][0x228] ;  /* 0x00008a00002c7ab9 */ /* 0x000fe20000000800 */
[----:B------:R-:W-:Y:S02]  /*121eb0*/  LOP3.LUT R20, R20, 0xfffffffe, RZ, 0xc0, !PT ;  /* 0xfffffffe14147812 */ /* 0x000fe400078ec0ff */
[----:B------:R-:W-:Y:S02]  /*121ec0*/  @P2 LOP3.LUT R12, R12, 0x80000000, RZ, 0xfc, !PT ;  /* 0x800000000c0c2812 */ /* 0x000fe400078efcff */
        /* <DEDUP_REMOVED lines=27> */
[----:B------:R-:W-:Y:S02]  /*122080*/  LOP3.LUT R12, R12, 0xfeffffff, RZ, 0xc0, !PT ;  /* 0xfeffffff0c0c7812 */ /* 0x000fe400078ec0ff */
[----:B------:R-:W-:Y:S01]  /*122090*/  IADD3 R40, R41, UR4, RZ ;  /* 0x0000000429287c10 */ /* 0x000fe2000fffe0ff */
[----:B------:R-:W-:Y:S01]  /*1220a0*/  ULDC UR4, c[0x0][0x248] ;  /* 0x0000920000047ab9 */ /* 0x000fe20000000800 */
[----:B------:R-:W-:-:S03]  /*1220b0*/  @P1 LOP3.LUT R12, R12, 0x1000000, RZ, 0xfc, !PT ;  /* 0x010000000c0c1812 */ /* 0x000fc600078efcff */
[----:B------:R-:W-:Y:S01]  /*1220c0*/  VIADD R35, R40, UR4 ;  /* 0x0000000428237c36 */ /* 0x000fe20008000000 */
[----:B------:R-:W-:Y:S01]  /*1220d0*/  LOP3.LUT R12, R12, 0xff7fffff, RZ, 0xc0, !PT ;  /* 0xff7fffff0c0c7812 */ /* 0x000fe200078ec0ff */
[----:B------:R-:W-:-:S03]  /*1220e0*/  ULDC UR4, c[0x0][0x248] ;  /* 0x0000920000047ab9 */ /* 0x000fc60000000800 */
[----:B------:R-:W-:Y:S02]  /*1220f0*/  @P0 LOP3.LUT R12, R12, 0x800000, RZ, 0xfc, !PT ;  /* 0x008000000c0c0812 */ /* 0x000fe400078efcff */
[----:B------:R-:W-:Y:S01]  /*122100*/  ISETP.GE.AND P0, PT, R4, UR7, PT ;  /* 0x0000000704007c0c */ /* 0x000fe2000bf06270 */
[----:B------:R-:W-:Y:S01]  /*122110*/  ULDC UR7, c[0x0][0x228] ;  /* 0x00008a0000077ab9 */ /* 0x000fe20000000800 */
[----:B------:R-:W-:Y:S01]  /*122120*/  IADD3 R34, R35, UR4, RZ ;  /* 0x0000000423227c10 */ /* 0x000fe2000fffe0ff */
[----:B------:R-:W-:Y:S02]  /*122130*/  ULDC.64 UR4, c[0x0][0x228] ;  /* 0x00008a0000047ab9 */ /* 0x000fe40000000a00 */
[----:B------:R-:W-:Y:S01]  /*122140*/  ISETP.LT.AND P3, PT, R156, UR4, !P0 ;  /* 0x000000049c007c0c */ /* 0x000fe2000c761270 */
[----:B------:R-:W-:Y:S01]  /*122150*/  ULDC UR4, c[0x0][0x248] ;  /* 0x0000920000047ab9 */ /* 0x000fe20000000800 */
[----:B------:R-:W-:Y:S02]  /*122160*/  ISETP.LT.AND P2, PT, R252, UR12, !P0 ;  /* 0x0000000cfc007c0c */ /* 0x000fe4000c741270 */
[----:B------:R-:W-:-:S02]  /*122170*/  LOP3.LUT R12, R12, 0xfff7ffff, RZ, 0xc0, !PT ;  /* 0xfff7ffff0c0c7812 */ /* 0x000fc400078ec0ff */
[----:B------:R-:W-:Y:S01]  /*122180*/  ISETP.LT.AND P1, PT, R155, UR13, !P0 ;  /* 0x0000000d9b007c0c */ /* 0x000fe2000c721270 */
[----:B------:R-:W-:-:S06]  /*122190*/  ULDC.64 UR12, c[0x0][0x228] ;  /* 0x00008a00000c7ab9 */ /* 0x000fcc0000000a00 */
[----:B------:R-:W-:-:S04]  /*1221a0*/  @P3 LOP3.LUT R12, R12, 0x80000, RZ, 0xfc, !PT ;  /* 0x000800000c0c3812 */ /* 0x000fc800078efcff */
[----:B------:R-:W-:-:S04]  /*1221b0*/  LOP3.LUT R12, R12, 0xffbfffff, RZ, 0xc0, !PT ;  /* 0xffbfffff0c0c7812 */ /* 0x000fc800078ec0ff */
[----:B------:R-:W-:Y:S02]  /*1221c0*/  @P2 LOP3.LUT R12, R12, 0x400000, RZ, 0xfc, !PT ;  /* 0x004000000c0c2812 */ /* 0x000fe400078efcff */
[----:B------:R-:W-:Y:S02]  /*1221d0*/  ISETP.LT.AND P3, PT, R157, UR24, !P0 ;  /* 0x000000189d007c0c */ /* 0x000fe4000c761270 */
[----:B------:R-:W-:Y:S01]  /*1221e0*/  IADD3 R4, R142, 0x1c, RZ ;  /* 0x0000001c8e047810 */ /* 0x000fe20007ffe0ff */
[----:B------:R-:W-:Y:S01]  /*1221f0*/  VIADD R33, R34, UR4 ;  /* 0x0000000422217c36 */ /* 0x000fe20008000000 */
[----:B------:R-:W-:Y:S01]  /*122200*/  LOP3.LUT R12, R12, 0xffdfffff, RZ, 0xc0, !PT ;  /* 0xffdfffff0c0c7812 */ /* 0x000fe200078ec0ff */
[----:B------:R-:W-:Y:S01]  /*122210*/  ULDC UR4, c[0x0][0x248] ;  /* 0x0000920000047ab9 */ /* 0x000fe20000000800 */
[----:B------:R-:W-:Y:S01]  /*122220*/  ISETP.LT.AND P2, PT, R154, UR25, !P0 ;  /* 0x000000199a007c0c */ /* 0x000fe2000c741270 */
[----:B------:R-:W-:Y:S01]  /*122230*/  ULDC UR24, c[0x0][0x228] ;  /* 0x00008a0000187ab9 */ /* 0x000fe20000000800 */
[----:B------:R-:W-:Y:S01]  /*122240*/  @P1 LOP3.LUT R12, R12, 0x200000, RZ, 0xfc, !PT ;  /* 0x002000000c0c1812 */ /* 0x000fe200078efcff */
[----:B------:R-:W-:Y:S01]  /*122250*/  VIADD R32, R33, UR4 ;  /* 0x0000000421207c36 */ /* 0x000fe20008000000 */
[----:B------:R-:W-:-:S02]  /*122260*/  ULDC UR25, c[0x0][0x228] ;  /* 0x00008a0000197ab9 */ /* 0x000fc40000000800 */
        /* <DEDUP_REMOVED lines=48> */
[----:B------:R-:W-:Y:S02]  /*122570*/  ISETP.GE.AND P0, PT, R4, UR5, PT ;  /* 0x0000000504007c0c */ /* 0x000fe4000bf06270 */
[----:B------:R-:W-:Y:S01]  /*122580*/  LOP3.LUT R12, R12, 0xfffffff7, RZ, 0xc0, !PT ;  /* 0xfffffff70c0c7812 */ /* 0x000fe200078ec0ff */
[----:B------:R-:W-:Y:S01]  /*122590*/  VIADD R4, R142, 0x1b ;  /* 0x0000001b8e047836 */ /* 0x000fe20000000000 */
[----:B------:R-:W-:Y:S01]  /*1225a0*/  ISETP.LT.AND P3, PT, R156, UR12, !P0 ;  /* 0x0000000c9c007c0c */ /* 0x000fe2000c761270 */
[----:B------:R-:W-:Y:S01]  /*1225b0*/  ULDC.64 UR4, c[0x0][0x228] ;  /* 0x00008a0000047ab9 */ /* 0x000fe20000000a00 */
[----:B------:R-:W-:Y:S01]  /*1225c0*/  ISETP.LT.AND P2, PT, R252, UR56, !P0 ;  /* 0x00000038fc007c0c */ /* 0x000fe2000c741270 */
[----:B------:R-:W-:Y:S01]  /*1225d0*/  ULDC UR56, c[0x0][0x228] ;  /* 0x00008a0000387ab9 */ /* 0x000fe20000000800 */
[----:B------:R-:W-:Y:S01]  /*1225e0*/  ISETP.LT.AND P1, PT, R155, UR55, !P0 ;  /* 0x000000379b007c0c */ /* 0x000fe2000c721270 */
[----:B------:R-:W-:-:S08]  /*1225f0*/  ULDC UR55, c[0x0][0x228] ;  /* 0x00008a0000377ab9 */ /* 0x000fd00000000800 */
        /* <DEDUP_REMOVED lines=64> */
[----:B------:R-:W-:Y:S01]  /*122a00*/  ULDC UR56, c[0x0][0x228] ;  /* 0x00008a0000387ab9 */ /* 0x000fe20000000800 */
[----:B------:R-:W-:-:S07]  /*122a10*/  ULDC UR4, c[0x0][0x248] ;  /* 0x0000920000047ab9 */ /* 0x000fce0000000800 */
        /* <DEDUP_REMOVED lines=58> */
[----:B------:R-:W-:Y:S01]  /*122dc0*/  ISETP.LT.AND P1, PT, R156, UR12, !P0 ;  /* 0x0000000c9c007c0c */ /* 0x000fe2000c721270 */
[----:B------:R-:W-:Y:S01]  /*122dd0*/  ULDC UR12, c[0x0][0x248] ;  /* 0x00009200000c7ab9 */ /* 0x000fe20000000800 */
[----:B------:R-:W-:Y:S01]  /*122de0*/  ISETP.LT.AND P3, PT, R252, UR57, !P0 ;  /* 0x00000039fc007c0c */ /* 0x000fe2000c761270 */
[----:B------:R-:W-:Y:S01]  /*122df0*/  ULDC UR57, c[0x0][0x228] ;  /* 0x00008a0000397ab9 */ /* 0x000fe20000000800 */
[----:B------:R-:W-:Y:S02]  /*122e00*/  LOP3.LUT R15, R15, 0xfffffff7, RZ, 0xc0, !PT ;  /* 0xfffffff70f0f7812 */ /* 0x000fe400078ec0ff */
[----:B------:R-:W-:Y:S01]  /*122e10*/  ISETP.LT.AND P2, PT, R155, UR56, !P0 ;  /* 0x000000389b007c0c */ /* 0x000fe2000c741270 */
[----:B------:R-:W-:-:S06]  /*122e20*/  ULDC UR56, c[0x0][0x228] ;  /* 0x00008a0000387ab9 */ /* 0x000fcc0000000800 */
        /* <DEDUP_REMOVED lines=54> */
[----:B------:R-:W-:Y:S01]  /*123190*/  IADD3 R31, R32, UR4, RZ ;  /* 0x00000004201f7c10 */ /* 0x000fe2000fffe0ff */
[----:B------:R-:W-:Y:S01]  /*1231a0*/  ULDC UR4, c[0x0][0x248] ;  /* 0x0000920000047ab9 */ /* 0x000fe20000000800 */
[----:B------:R-:W-:Y:S02]  /*1231b0*/  LOP3.LUT R17, R17, 0xff7fffff, RZ, 0xc0, !PT ;  /* 0xff7fffff11117812 */ /* 0x000fe400078ec0ff */
[----:B------:R-:W-:Y:S02]  /*1231c0*/  IADD3 R4, R142, 0x19, RZ ;  /* 0x000000198e047810 */ /* 0x000fe40007ffe0ff */
[----:B------:R-:W-:Y:S01]  /*1231d0*/  @P0 LOP3.LUT R17, R17, 0x800000, RZ, 0xfc, !PT ;  /* 0x0080000011110812 */ /* 0x000fe200078efcff */
[----:B------:R-:W-:Y:S01]  /*1231e0*/  VIADD R30, R31, UR4 ;  /* 0x000000041f1e7c36 */ /* 0x000fe20008000000 */
[----:B------:R-:W-:Y:S01]  /*1231f0*/  ISETP.GE.AND P0, PT, R4, UR13, PT ;  /* 0x0000000d04007c0c */ /* 0x000fe2000bf06270 */
[----:B------:R-:W-:-:S03]  /*123200*/  ULDC.64 UR4, c[0x0][0x228] ;  /* 0x00008a0000047ab9 */ /* 0x000fc60000000a00 */
[----:B------:R-:W-:Y:S02]  /*123210*/  ISETP.LT.AND P1, PT, R156, UR4, !P0 ;  /* 0x000000049c007c0c */ /* 0x000fe4000c721270 */
        /* <DEDUP_REMOVED lines=13> */
[----:B------:R-:W-:Y:S01]  /*1232f0*/  VIADD R4, R142, 0x18 ;  /* 0x000000188e047836 */ /* 0x000fe20000000000 */
[----:B------:R-:W-:Y:S01]  /*123300*/  LOP3.LUT R17, R17, 0xffefffff, RZ, 0xc0, !PT ;  /* 0xffefffff11117812 */ /* 0x000fe200078ec0ff */
[----:B------:R-:W-:Y:S01]  /*123310*/  VIADD R29, R30, UR12 ;  /* 0x0000000c1e1d7c36 */ /* 0x000fe20008000000 */
[----:B------:R-:W-:Y:S01]  /*123320*/  ISETP.LT.AND P3, PT, R151, UR46, !P0 ;  /* 0x0000002e97007c0c */ /* 0x000fe2000c761270 */
[----:B------:R-:W-:Y:S01]  /*123330*/  ULDC.64 UR12, c[0x0][0x228] ;  /* 0x00008a00000c7ab9 */ /* 0x000fe20000000a00 */
[----:B------:R-:W-:Y:S01]  /*123340*/  @P1 LOP3.LUT R17, R17, 0x100000, RZ, 0xfc, !PT ;  /* 0x0010000011111812 */ /* 0x000fe200078efcff */
[----:B------:R-:W-:Y:S01]  /*123350*/  ULDC UR46, c[0x0][0x228] ;  /* 0x00008a00002e7ab9 */ /* 0x000fe20000000800 */
[----:B------:R-:W-:Y:S01]  /*123360*/  ISETP.LT.AND P1, PT, R153, UR47, !P0 ;  /* 0x0000002f99007c0c */ /* 0x000fe2000c721270 */
[----:B------:R-:W-:Y:S01]  /*123370*/  ULDC UR47, c[0x0][0x228] ;  /* 0x00008a00002f7ab9 */ /* 0x000fe20000000800 */
[----:B------:R-:W-:Y:S01]  /*123380*/  LOP3.LUT R17, R17, 0xfffbffff, RZ, 0xc0, !PT ;  /* 0xfffbffff11117812 */ /* 0x000fe200078ec0ff */
[----:B------:R-:W-:-:S03]  /*123390*/  ULDC UR48, c[0x0][0x228] ;  /* 0x00008a0000307ab9 */ /* 0x000fc60000000800 */
        /* <DEDUP_REMOVED lines=170> */
[----:B------:R-:W-:Y:S02]  /*123e40*/  IADD3 R4, R142, 0x16, RZ ;  /* 0x000000168e047810 */ /* 0x000fe40007ffe0ff */
[----:B------:R-:W-:-:S04]  /*123e50*/  LOP3.LUT R26, R26, 0xffffff7f, RZ, 0xc0, !PT ;  /* 0xffffff7f1a1a7812 */ /* 0x000fc800078ec0ff */
[----:B------:R-:W-:Y:S02]  /*123e60*/  @P0 LOP3.LUT R26, R26, 0x80, RZ, 0xfc, !PT ;  /* 0x000000801a1a0812 */ /* 0x000fe400078efcff */
[----:B------:R-:W-:Y:S01]  /*123e70*/  ISETP.GE.AND P0, PT, R4, UR5, PT ;  /* 0x0000000504007c0c */ /* 0x000fe2000bf06270 */
[----:B------:R-:W-:-:S03]  /*123e80*/  ULDC UR5, c[0x0][0x228] ;  /* 0x00008a0000057ab9 */ /* 0x000fc60000000800 */
[----:B------:R-:W-:Y:S01]  /*123e90*/  ISETP.LT.AND P1, PT, R156, UR12, !P0 ;  /* 0x0000000c9c007c0c */ /* 0x000fe2000c721270 */
[----:B------:R-:W-:Y:S01]  /*123ea0*/  ULDC UR12, c[0x0][0x228] ;  /* 0x00008a00000c7ab9 */ /* 0x000fe20000000800 */
[----:B------:R-:W-:Y:S02]  /*123eb0*/  LOP3.LUT R26, R26, 0xfffffff7, RZ, 0xc0, !PT ;  /* 0xfffffff71a1a7812 */ /* 0x000fe400078ec0ff */
[----:B------:R-:W-:Y:S01]  /*123ec0*/  ISETP.LT.AND P3, PT, R252, UR12, !P0 ;  /* 0x0000000cfc007c0c */ /* 0x000fe2000c761270 */
[----:B------:R-:W-:Y:S01]  /*123ed0*/  ULDC UR12, c[0x0][0x228] ;  /* 0x00008a00000c7ab9 */ /* 0x000fe20000000800 */
        /* <DEDUP_REMOVED lines=16> */
[----:B------:R-:W-:Y:S02]  /*123fe0*/  ISETP.LT.AND P2, PT, R152, UR4, !P0 ;  /* 0x0000000498007c0c */ /* 0x000fe4000c741270 */
[----:B------:R-:W-:Y:S01]  /*123ff0*/  IADD3 R28, R29, UR40, RZ ;  /* 0x000000281d1c7c10 */ /* 0x000fe2000fffe0ff */
[----:B------:R-:W-:Y:S01]  /*124000*/  VIADD R4, R142, 0x15 ;  /* 0x000000158e047836 */ /* 0x000fe20000000000 */
[----:B------:R-:W-:Y:S01]  /*124010*/  ISETP.LT.AND P3, PT, R151, UR5, !P0 ;  /* 0x0000000597007c0c */ /* 0x000fe2000c761270 */
[----:B------:R-:W-:Y:S01]  /*124020*/  ULDC UR4, c[0x0][0x248] ;  /* 0x0000920000047ab9 */ /* 0x000fe20000000800 */
[----:B------:R-:W-:Y:S01]  /*124030*/  LOP3.LUT R26, R26, 0xfffffffd, RZ, 0xc0, !PT ;  /* 0xfffffffd1a1a7812 */ /* 0x000fe200078ec0ff */
[----:B------:R-:W-:-:S03]  /*124040*/  ULDC UR40, c[0x0][0x228] ;  /* 0x00008a0000287ab9 */ /* 0x000fc60000000800 */
[----:B------:R-:W-:Y:S02]  /*124050*/  @P1 LOP3.LUT R26, R26, 0x2, RZ, 0xfc, !PT ;  /* 0x000000021a1a1812 */ /* 0x000fe400078efcff */
[----:B------:R-:W-:Y:S02]  /*124060*/  ISETP.LT.AND P1, PT, R150, UR53, !P0 ;  /* 0x0000003596007c0c */ /* 0x000fe4000c721270 */
[----:B------:R-:W-:Y:S01]  /*124070*/  @P2 LOP3.LUT R2, R2, 0x80000000, RZ, 0xfc, !PT ;  /* 0x8000000002022812 */ /* 0x000fe200078efcff */
[----:B------:R-:W-:Y:S01]  /*124080*/  VIADD R11, R28, UR14 ;  /* 0x0000000e1c0b7c36 */ /* 0x000fe20008000000 */
[----:B------:R-:W-:Y:S01]  /*124090*/  LOP3.LUT R26, R26, 0xfffffffe, RZ, 0xc0, !PT ;  /* 0xfffffffe1a1a7812 */ /* 0x000fe200078ec0ff */
[----:B------:R-:W-:Y:S01]  /*1240a0*/  ULDC UR14, c[0x0][0x228] ;  /* 0x00008a00000e7ab9 */ /* 0x000fe20000000800 */
[----:B------:R-:W-:Y:S01]  /*1240b0*/  LOP3.LUT R2, R2, 0xbfffffff, RZ, 0xc0, !PT ;  /* 0xbfffffff02027812 */ /* 0x000fe200078ec0ff */
[----:B------:R-:W-:Y:S01]  /*1240c0*/  ULDC UR53, c[0x0][0x228] ;  /* 0x00008a0000357ab9 */ /* 0x000fe20000000800 */
[----:B------:R-:W-:-:S02]  /*1240d0*/  @P3 LOP3.LUT R26, R26, 0x1, RZ, 0xfc, !PT ;  /* 0x000000011a1a3812 */ /* 0x000fc400078efcff */
[----:B------:R-:W-:Y:S02]  /*1240e0*/  ISETP.LT.AND P3, PT, R149, UR55, !P0 ;  /* 0x0000003795007c0c */ /* 0x000fe4000c761270 */
[----:B------:R-:W-:Y:S01]  /*1240f0*/  ISETP.LT.AND P2, PT, R148, UR31, !P0 ;  /* 0x0000001f94007c0c */ /* 0x000fe2000c741270 */
[----:B------:R-:W-:Y:S01]  /*124100*/  VIADD R10, R11, UR4 ;  /* 0x000000040b0a7c36 */ /* 0x000fe20008000000 */
[----:B------:R-:W-:Y:S01]  /*124110*/  @P1 LOP3.LUT R2, R2, 0x40000000, RZ, 0xfc, !PT ;  /* 0x4000000002021812 */ /* 0x000fe200078efcff */
[----:B------:R-:W-:Y:S01]  /*124120*/  ULDC.64 UR4, c[0x0][0x228] ;  /* 0x00008a0000047ab9 */ /* 0x000fe20000000a00 */
[----:B------:R-:W-:Y:S01]  /*124130*/  ULDC UR31, c[0x0][0x228] ;  /* 0x00008a00001f7ab9 */ /* 0x000fe20000000800 */
[----:B------:R-:W-:Y:S01]  /*124140*/  ULDC UR55, c[0x0][0x228] ;  /* 0x00008a0000377ab9 */ /* 0x000fe20000000800 */
[----:B------:R-:W-:Y:S02]  /*124150*/  LOP3.LUT R2, R2, 0xdfffffff, RZ, 0xc0, !PT ;  /* 0xdfffffff02027812 */ /* 0x000fe400078ec0ff */
[----:B------:R-:W-:Y:S01]  /*124160*/  ISETP.LT.AND P1, PT, R147, UR54, !P0 ;  /* 0x0000003693007c0c */ /* 0x000fe2000c721270 */
[----:B------:R-:W-:-:S02]  /*124170*/  ULDC UR54, c[0x0][0x228] ;  /* 0x00008a0000367ab9 */ /* 0x000fc40000000800 */
        /* <DEDUP_REMOVED lines=155> */
[----:B------:R-:W-:Y:S01]  /*124b30*/  LOP3.LUT R3, R3, 0xfff7ffff, RZ, 0xc0, !PT ;  /* 0xfff7ffff03037812 */ /* 0x000fe200078ec0ff */
[----:B------:R-:W-:Y:S01]  /*124b40*/  VIADD R4, R142, 0x12 ;  /* 0x000000128e047836 */ /* 0x000fe20000000000 */
[----:B------:R-:W-:Y:S01]  /*124b50*/  ISETP.LT.AND P2, PT, R252, UR12, !P0 ;  /* 0x0000000cfc007c0c */ /* 0x000fe2000c741270 */
[----:B------:R-:W-:Y:S01]  /*124b60*/  ULDC.64 UR12, c[0x0][0x228] ;  /* 0x00008a00000c7ab9 */ /* 0x000fe20000000a00 */
[----:B------:R-:W-:Y:S01]  /*124b70*/  ISETP.LT.AND P1, PT, R155, UR61, !P0 ;  /* 0x0000003d9b007c0c */ /* 0x000fe2000c721270 */
[----:B------:R-:W-:Y:S01]  /*124b80*/  ULDC UR61, c[0x0][0x228] ;  /* 0x00008a00003d7ab9 */ /* 0x000fe20000000800 */
[----:B------:R-:W-:-:S05]  /*124b90*/  ULDC UR4, c[0x0][0x228] ;  /* 0x00008a0000047ab9 */ /* 0x000fca0000000800 */
        /* <DEDUP_REMOVED lines=63> */
[----:B------:R-:W-:-:S08]  /*124f90*/  ULDC UR60, c[0x0][0x228] ;  /* 0x00008a00003c7ab9 */ /* 0x000fd00000000800 */
[----:B------:R-:W-:Y:S02]  /*124fa0*/  @P1 LOP3.LUT R3, R3, 0x8, RZ, 0xfc, !PT ;  /* 0x0000000803031812 */ /* 0x000fe400078efcff */
[----:B------:R-:W-:Y:S01]  /*124fb0*/  ISETP.LT.AND P1, PT, R252, UR5, !P0 ;  /* 0x00000005fc007c0c */ /* 0x000fe2000c721270 */
[----:B------:R-:W-:Y:S01]  /*124fc0*/  ULDC UR5, c[0x0][0x228] ;  /* 0x00008a0000057ab9 */ /* 0x000fe20000000800 */
[----:B------:R-:W-:Y:S02]  /*124fd0*/  LOP3.LUT R3, R3, 0xffffffbf, RZ, 0xc0, !PT ;  /* 0xffffffbf03037812 */ /* 0x000fe400078ec0ff */
        /* <DEDUP_REMOVED lines=11> */
[----:B------:R-:W-:Y:S02]  /*125090*/  ISETP.LT.AND P1, PT, R153, UR5, !P0 ;  /* 0x0000000599007c0c */ /* 0x000fe4000c721270 */
[----:B------:R-:W-:Y:S01]  /*1250a0*/  ISETP.LT.AND P2, PT, R152, UR61, !P0 ;  /* 0x0000003d98007c0c */ /* 0x000fe2000c741270 */
[----:B------:R-:W-:Y:S01]  /*1250b0*/  ULDC UR61, c[0x0][0x228] ;  /* 0x00008a00003d7ab9 */ /* 0x000fe20000000800 */
[----:B------:R-:W-:Y:S01]  /*1250c0*/  ISETP.LT.AND P3, PT, R151, UR60, !P0 ;  /* 0x0000003c97007c0c */ /* 0x000fe2000c761270 */
[----:B------:R-:W-:Y:S01]  /*1250d0*/  ULDC UR60, c[0x0][0x228] ;  /* 0x00008a00003c7ab9 */ /* 0x000fe20000000800 */
[----:B------:R-:W-:-:S07]  /*1250e0*/  LOP3.LUT R3, R3, 0xfffffffd, RZ, 0xc0, !PT ;  /* 0xfffffffd03037812 */ /* 0x000fce00078ec0ff */
[----:B------:R-:W-:Y:S02]  /*1250f0*/  @P1 LOP3.LUT R3, R3, 0x2, RZ, 0xfc, !PT ;  /* 0x0000000203031812 */ /* 0x000fe400078efcff */
[----:B------:R-:W-:Y:S01]  /*125100*/  ISETP.LT.AND P1, PT, R150, UR4, !P0 ;  /* 0x0000000496007c0c */ /* 0x000fe2000c721270 */
[----:B------:R-:W-:Y:S01]  /*125110*/  ULDC.64 UR4, c[0x0][0x228] ;  /* 0x00008a0000047ab9 */ /* 0x000fe20000000a00 */
        /* <DEDUP_REMOVED lines=169> */
[----:B------:R-:W-:Y:S01]  /*125bb0*/  ULDC.64 UR12, c[0x0][0x228] ;  /* 0x00008a00000c7ab9 */ /* 0x000fe20000000a00 */
        /* <DEDUP_REMOVED lines=72> */
[----:B------:R-:W-:-:S04]  /*126040*/  @P2 LOP3.LUT R24, R24, 0x40, RZ, 0xfc, !PT ;  /* 0x0000004018182812 */ /* 0x000fc800078efcff */
[----:B------:R-:W-:-:S04]  /*126050*/  LOP3.LUT R24, R24, 0xffffffdf, RZ, 0xc0, !PT ;  /* 0xffffffdf18187812 */ /* 0x000fc800078ec0ff */
[----:B------:R-:W-:Y:S02]  /*126060*/  @P1 LOP3.LUT R24, R24, 0x20, RZ, 0xfc, !PT ;  /* 0x0000002018181812 */ /* 0x000fe400078efcff */
[----:B------:R-:W-:Y:S01]  /*126070*/  ISETP.LT.AND P1, PT, R157, UR61, !P0 ;  /* 0x0000003d9d007c0c */ /* 0x000fe2000c721270 */
[----:B------:R-:W-:Y:S01]  /*126080*/  ULDC UR61, c[0x0][0x228] ;  /* 0x00008a00003d7ab9 */ /* 0x000fe20000000800 */
[----:B------:R-:W-:Y:S01]  /*126090*/  ISETP.LT.AND P2, PT, R154, UR12, !P0 ;  /* 0x0000000c9a007c0c */ /* 0x000fe2000c741270 */
[----:B------:R-:W-:Y:S01]  /*1260a0*/  VIADD R4, R142, 0xd ;  /* 0x0000000d8e047836 */ /* 0x000fe20000000000 */
[----:B------:R-:W-:Y:S01]  /*1260b0*/  LOP3.LUT R24, R24, 0xffffffef, RZ, 0xc0, !PT ;  /* 0xffffffef18187812 */ /* 0x000fe200078ec0ff */
[----:B------:R-:W-:-:S08]  /*1260c0*/  ULDC UR12, c[0x0][0x228] ;  /* 0x00008a00000c7ab9 */ /* 0x000fd00000000800 */
[----:B------:R-:W-:Y:S02]  /*1260d0*/  @P1 LOP3.LUT R24, R24, 0x10, RZ, 0xfc, !PT ;  /* 0x0000001018181812 */ /* 0x000fe400078efcff */
[----:B------:R-:W-:Y:S02]  /*1260e0*/  ISETP.LT.AND P1, PT, R153, UR5, !P0 ;  /* 0x0000000599007c0c */ /* 0x000fe4000c721270 */
[----:B------:R-:W-:-:S04]  /*1260f0*/  LOP3.LUT R24, R24, 0xfffffffb, RZ, 0xc0, !PT ;  /* 0xfffffffb18187812 */ /* 0x000fc800078ec0ff */
[----:B------:R-:W-:Y:S02]  /*126100*/  @P2 LOP3.LUT R24, R24, 0x4, RZ, 0xfc, !PT ;  /* 0x0000000418182812 */ /* 0x000fe400078efcff */
[----:B------:R-:W-:Y:S01]  /*126110*/  ISETP.LT.AND P2, PT, R152, UR61, !P0 ;  /* 0x0000003d98007c0c */ /* 0x000fe2000c741270 */
[----:B------:R-:W-:Y:S01]  /*126120*/  ULDC UR61, c[0x0][0x228] ;  /* 0x00008a00003d7ab9 */ /* 0x000fe20000000800 */
[----:B------:R-:W-:Y:S01]  /*126130*/  ISETP.LT.AND P3, PT, R151, UR4, !P0 ;  /* 0x0000000497007c0c */ /* 0x000fe2000c761270 */
[----:B------:R-:W-:Y:S01]  /*126140*/  ULDC.64 UR4, c[0x0][0x228] ;  /* 0x00008a0000047ab9 */ /* 0x000fe20000000a00 */
        /* <DEDUP_REMOVED lines=236> */
[----:B------:R-:W-:Y:S02]  /*127010*/  ISETP.LT.AND P1, PT, R156, UR12, !P0 ;  /* 0x0000000c9c007c0c */ /* 0x000fe4000c721270 */
[----:B------:R-:W-:Y:S01]  /*127020*/  LOP3.LUT R22, R22, 0xfffffff7, RZ, 0xc0, !PT ;  /* 0xfffffff716167812 */ /* 0x000fe200078ec0ff */
[----:B------:R-:W-:Y:S01]  /*127030*/  VIADD R4, R142, 0x9 ;  /* 0x000000098e047836 */ /* 0x000fe20000000000 */
[----:B------:R-:W-:Y:S01]  /*127040*/  ISETP.LT.AND P3, PT, R155, UR15, !P0 ;  /* 0x0000000f9b007c0c */ /* 0x000fe2000c761270 */
[----:B------:R-:W-:Y:S01]  /*127050*/  ULDC UR15, c[0x0][0x228] ;  /* 0x00008a00000f7ab9 */ /* 0x000fe20000000800 */
[----:B------:R-:W-:Y:S01]  /*127060*/  ISETP.LT.AND P2, PT, R157, UR14, !P0 ;  /* 0x0000000e9d007c0c */ /* 0x000fe2000c741270 */
[----:B------:R-:W-:Y:S01]  /*127070*/  ULDC UR14, c[0x0][0x228] ;  /* 0x00008a00000e7ab9 */ /* 0x000fe20000000800 */
[----:B------:R-:W-:-:S05]  /*127080*/  ULDC UR12, c[0x0][0x228] ;  /* 0x00008a00000c7ab9 */ /* 0x000fca0000000800 */
        /* <DEDUP_REMOVED lines=101> */
[----:B------:R-:W-:-:S03]  /*1276e0*/  ULDC UR50, c[0x0][0x228] ;  /* 0x00008a0000327ab9 */ /* 0x000fc60000000800 */
        /* <DEDUP_REMOVED lines=24> */
[----:B------:R-:W-:Y:S01]  /*127870*/  ULDC UR5, c[0x0][0x228] ;  /* 0x00008a0000057ab9 */ /* 0x000fe20000000800 */
[----:B------:R-:W-:Y:S01]  /*127880*/  ISETP.LT.AND P2, PT, R252, UR4, !P0 ;  /* 0x00000004fc007c0c */ /* 0x000fe2000c741270 */
[----:B------:R-:W-:Y:S01]  /*127890*/  ULDC UR4, c[0x0][0x228] ;  /* 0x00008a0000047ab9 */ /* 0x000fe20000000800 */
[----:B------:R-:W-:-:S09]  /*1278a0*/  ISETP.LT.AND P1, PT, R155, UR6, !P0 ;  /* 0x000000069b007c0c */ /* 0x000fd2000c721270 */
[----:B------:R-:W-:-:S04]  /*1278b0*/  @P3 LOP3.LUT R21, R21, 0x8, RZ, 0xfc, !PT ;  /* 0x0000000815153812 */ /* 0x000fc800078efcff */
        /* <DEDUP_REMOVED lines=115> */
[----:B------:R-:W-:Y:S01]  /*127ff0*/  ULDC.64 UR18, c[0x0][0x228] ;  /* 0x00008a0000127ab9 */ /* 0x000fe20000000a00 */
[----:B------:R-:W-:-:S04]  /*128000*/  LOP3.LUT R25, R25, 0xfffffeff, RZ, 0xc0, !PT ;  /* 0xfffffeff19197812 */ /* 0x000fc800078ec0ff */
[----:B------:R-:W-:-:S04]  /*128010*/  @P1 LOP3.LUT R25, R25, 0x100, RZ, 0xfc, !PT ;  /* 0x0000010019191812 */ /* 0x000fc800078efcff */
[----:B------:R-:W-:-:S04]  /*128020*/  LOP3.LUT R25, R25, 0xffffff7f, RZ, 0xc0, !PT ;  /* 0xffffff7f19197812 */ /* 0x000fc800078ec0ff */
[----:B------:R-:W-:Y:S02]  /*128030*/  @P0 LOP3.LUT R25, R25, 0x80, RZ, 0xfc, !PT ;  /* 0x0000008019190812 */ /* 0x000fe400078efcff */
[----:B------:R-:W-:Y:S01]  /*128040*/  ISETP.GE.AND P0, PT, R4, UR7, PT ;  /* 0x0000000704007c0c */ /* 0x000fe2000bf06270 */
[----:B------:R-:W-:-:S03]  /*128050*/  ULDC.64 UR6, c[0x0][0x228] ;  /* 0x00008a0000067ab9 */ /* 0x000fc60000000a00 */
[----:B------:R-:W-:Y:S01]  /*128060*/  ISETP.LT.AND P2, PT, R156, UR18, !P0 ;  /* 0x000000129c007c0c */ /* 0x000fe2000c741270 */
[----:B------:R-:W-:Y:S01]  /*128070*/  ULDC UR18, c[0x0][0x228] ;  /* 0x00008a0000127ab9 */ /* 0x000fe20000000800 */
[----:B------:R-:W-:Y:S01]  /*128080*/  ISETP.LT.AND P1, PT, R252, UR49, !P0 ;  /* 0x00000031fc007c0c */ /* 0x000fe2000c721270 */
[----:B------:R-:W-:Y:S01]  /*128090*/  ULDC UR49, c[0x0][0x228] ;  /* 0x00008a0000317ab9 */ /* 0x000fe20000000800 */
[----:B------:R-:W-:-:S09]  /*1280a0*/  LOP3.LUT R25, R25, 0xfffffff7, RZ, 0xc0, !PT ;  /* 0xfffffff719197812 */ /* 0x000fd200078ec0ff */
        /* <DEDUP_REMOVED lines=54> */
[----:B------:R-:W-:Y:S02]  /*128410*/  @P1 LOP3.LUT R13, R13, 0x1000000, RZ, 0xfc, !PT ;  /* 0x010000000d0d1812 */ /* 0x000fe400078efcff */
[----:B------:R-:W-:Y:S02]  /*128420*/  IADD3 R4, R142, 0x5, RZ ;  /* 0x000000058e047810 */ /* 0x000fe40007ffe0ff */
[----:B------:R-:W-:-:S04]  /*128430*/  LOP3.LUT R13, R13, 0xff7fffff, RZ, 0xc0, !PT ;  /* 0xff7fffff0d0d7812 */ /* 0x000fc800078ec0ff */
[----:B------:R-:W-:Y:S02]  /*128440*/  @P0 LOP3.LUT R13, R13, 0x800000, RZ, 0xfc, !PT ;  /* 0x008000000d0d0812 */ /* 0x000fe400078efcff */
[----:B------:R-:W-:-:S04]  /*128450*/  ISETP.GE.AND P0, PT, R4, UR19, PT ;  /* 0x0000001304007c0c */ /* 0x000fc8000bf06270 */
[----:B------:R-:W-:Y:S02]  /*128460*/  ISETP.LT.AND P3, PT, R156, UR14, !P0 ;  /* 0x0000000e9c007c0c */ /* 0x000fe4000c761270 */
[----:B------:R-:W-:Y:S02]  /*128470*/  ISETP.LT.AND P2, PT, R152, UR6, !P0 ;  /* 0x0000000698007c0c */ /* 0x000fe4000c741270 */
[----:B------:R-:W-:Y:S01]  /*128480*/  LOP3.LUT R13, R13, 0xfff7ffff, RZ, 0xc0, !PT ;  /* 0xfff7ffff0d0d7812 */ /* 0x000fe200078ec0ff */
[----:B------:R-:W-:Y:S01]  /*128490*/  VIADD R4, R142, 0x4 ;  /* 0x000000048e047836 */ /* 0x000fe20000000000 */
[----:B------:R-:W-:Y:S01]  /*1284a0*/  ISETP.LT.AND P1, PT, R252, UR12, !P0 ;  /* 0x0000000cfc007c0c */ /* 0x000fe2000c721270 */
[----:B------:R-:W-:Y:S01]  /*1284b0*/  ULDC UR12, c[0x0][0x228] ;  /* 0x00008a00000c7ab9 */ /* 0x000fe20000000800 */
[C---:B------:R-:W-:Y:S01]  /*1284c0*/  IADD3 R6, R142.reuse, 0x1, RZ ;  /* 0x000000018e067810 */ /* 0x040fe20007ffe0ff */
[----:B------:R-:W-:Y:S01]  /*1284d0*/  VIADD R130, R142, 0x2b ;  /* 0x0000002b8e827836 */ /* 0x000fe20000000000 */
        /* <DEDUP_REMOVED lines=39> */
[----:B------:R-:W-:Y:S01]  /*128750*/  ISETP.LT.AND P2, PT, R145, UR42, !P0 ;  /* 0x0000002a91007c0c */ /* 0x000fe2000c741270 */
[----:B------:R-:W-:Y:S01]  /*128760*/  ULDC.64 UR42, c[0x0][0x228] ;  /* 0x00008a00002a7ab9 */ /* 0x000fe20000000a00 */
        /* <DEDUP_REMOVED lines=16> */
[----:B------:R-:W-:Y:S02]  /*128870*/  ISETP.LT.AND P2, PT, R152, UR42, !P0 ;  /* 0x0000002a98007c0c */ /* 0x000fe4000c741270 */
[----:B------:R-:W-:Y:S01]  /*128880*/  ISETP.LT.AND P3, PT, R155, UR12, !P0 ;  /* 0x0000000c9b007c0c */ /* 0x000fe2000c761270 */
[----:B------:R-:W-:-:S08]  /*128890*/  ULDC UR12, c[0x0][0x228] ;  /* 0x00008a00000c7ab9 */ /* 0x000fd00000000800 */
[----:B------:R-:W-:Y:S02]  /*1288a0*/  @P1 LOP3.LUT R13, R13, 0x8, RZ, 0xfc, !PT ;  /* 0x000000080d0d1812 */ /* 0x000fe400078efcff */
[----:B------:R-:W-:Y:S01]  /*1288b0*/  ISETP.LT.AND P1, PT, R252, UR61, !P0 ;  /* 0x0000003dfc007c0c */ /* 0x000fe2000c721270 */
[----:B------:R-:W-:Y:S01]  /*1288c0*/  ULDC UR61, c[0x0][0x228] ;  /* 0x00008a00003d7ab9 */ /* 0x000fe20000000800 */
[----:B------:R-:W-:Y:S02]  /*1288d0*/  LOP3.LUT R13, R13, 0xffffffbf, RZ, 0xc0, !PT ;  /* 0xffffffbf0d0d7812 */ /* 0x000fe400078ec0ff */
[----:B------:R-:W-:Y:S02]  /*1288e0*/  @P2 LOP3.LUT R19, R19, 0x80000000, RZ, 0xfc, !PT ;  /* 0x8000000013132812 */ /* 0x000fe400078efcff */
[----:B------:R-:W-:Y:S01]  /*1288f0*/  ISETP.LT.AND P2, PT, R157, UR18, !P0 ;  /* 0x000000129d007c0c */ /* 0x000fe2000c741270 */
[----:B------:R-:W-:-:S06]  /*128900*/  ULDC.64 UR18, c[0x0][0x228] ;  /* 0x00008a0000127ab9 */ /* 0x000fcc0000000a00 */
        /* <DEDUP_REMOVED lines=12> */
[----:B------:R-:W-:Y:S02]  /*1289d0*/  ISETP.LT.AND P1, PT, R150, UR16, !P0 ;  /* 0x0000001096007c0c */ /* 0x000fe4000c721270 */
[----:B------:R-:W-:Y:S01]  /*1289e0*/  ISETP.LT.AND P2, PT, R151, UR11, !P0 ;  /* 0x0000000b97007c0c */ /* 0x000fe2000c741270 */
[----:B------:R-:W-:Y:S01]  /*1289f0*/  ULDC UR11, c[0x0][0x228] ;  /* 0x00008a00000b7ab9 */ /* 0x000fe20000000800 */
[----:B------:R-:W-:Y:S02]  /*128a00*/  LOP3.LUT R13, R13, 0xfffffffd, RZ, 0xc0, !PT ;  /* 0xfffffffd0d0d7812 */ /* 0x000fe400078ec0ff */
[----:B------:R-:W-:Y:S02]  /*128a10*/  LOP3.LUT R19, R19, 0xbfffffff, RZ, 0xc0, !PT ;  /* 0xbfffffff13137812 */ /* 0x000fe400078ec0ff */
[----:B------:R-:W-:-:S02]  /*128a20*/  @P3 LOP3.LUT R13, R13, 0x2, RZ, 0xfc, !PT ;  /* 0x000000020d0d3812 */ /* 0x000fc400078efcff */
[----:B------:R-:W-:Y:S01]  /*128a30*/  ISETP.LT.AND P3, PT, R149, UR17, !P0 ;  /* 0x0000001195007c0c */ /* 0x000fe2000c761270 */
[----:B------:R-:W-:Y:S01]  /*128a40*/  ULDC.64 UR16, c[0x0][0x228] ;  /* 0x00008a0000107ab9 */ /* 0x000fe20000000a00 */
[----:B------:R-:W-:Y:S02]  /*128a50*/  LOP3.LUT R13, R13, 0xfffffffe, RZ, 0xc0, !PT ;  /* 0xfffffffe0d0d7812 */ /* 0x000fe400078ec0ff */
[----:B------:R-:W-:Y:S02]  /*128a60*/  @P1 LOP3.LUT R19, R19, 0x40000000, RZ, 0xfc, !PT ;  /* 0x4000000013131812 */ /* 0x000fe400078efcff */
        /* <DEDUP_REMOVED lines=95> */
[----:B------:R-:W-:Y:S02]  /*129060*/  @P2 LOP3.LUT R19, R19, 0x8, RZ, 0xfc, !PT ;  /* 0x0000000813132812 */ /* 0x000fe400078efcff */
[----:B------:R-:W-:Y:S02]  /*129070*/  ISETP.LT.AND P2, PT, R145, UR24, !P0 ;  /* 0x0000001891007c0c */ /* 0x000fe4000c741270 */
[----:B------:R-:W-:Y:S02]  /*129080*/  ISETP.LT.AND P3, PT, R155, UR56, !P0 ;  /* 0x000000389b007c0c */ /* 0x000fe4000c761270 */
[----:B------:R-:W-:-:S02]  /*129090*/  LOP3.LUT R19, R19, 0xffffffbf, RZ, 0xc0, !PT ;  /* 0xffffffbf13137812 */ /* 0x000fc400078ec0ff */
[----:B------:R-:W-:Y:S02]  /*1290a0*/  LOP3.LUT R16, R16, 0xfdffffff, RZ, 0xc0, !PT ;  /* 0xfdffffff10107812 */ /* 0x000fe400078ec0ff */
[----:B------:R-:W-:Y:S01]  /*1290b0*/  IADD3 R9, R10, UR57, RZ ;  /* 0x000000390a097c10 */ /* 0x000fe2000fffe0ff */
[----:B------:R-:W-:Y:S01]  /*1290c0*/  ULDC UR57, c[0x0][0x228] ;  /* 0x00008a0000397ab9 */ /* 0x000fe20000000800 */
[----:B------:R-:W-:-:S03]  /*1290d0*/  @P1 LOP3.LUT R19, R19, 0x40, RZ, 0xfc, !PT ;  /* 0x0000004013131812 */ /* 0x000fc600078efcff */
        /* <DEDUP_REMOVED lines=13> */
[----:B------:R-:W-:Y:S01]  /*1291b0*/  ISETP.LT.AND P2, PT, R151, UR44, !P0 ;  /* 0x0000002c97007c0c */ /* 0x000fe2000c741270 */
[----:B------:R-:W-:Y:S01]  /*1291c0*/  ULDC.64 UR44, c[0x0][0x228] ;  /* 0x00008a00002c7ab9 */ /* 0x000fe20000000a00 */
[----:B------:R-:W-:Y:S02]  /*1291d0*/  LOP3.LUT R19, R19, 0xfffffffd, RZ, 0xc0, !PT ;  /* 0xfffffffd13137812 */ /* 0x000fe400078ec0ff */
[----:B------:R-:W-:Y:S02]  /*1291e0*/  LOP3.LUT R16, R16, 0xbfffffff, RZ, 0xc0, !PT ;  /* 0xbfffffff10107812 */ /* 0x000fe400078ec0ff */
[----:B------:R-:W-:-:S02]  /*1291f0*/  @P3 LOP3.LUT R19, R19, 0x2, RZ, 0xfc, !PT ;  /* 0x0000000213133812 */ /* 0x000fc400078efcff */
[----:B------:R-:W-:Y:S02]  /*129200*/  ISETP.LT.AND P3, PT, R149, UR46, !P0 ;  /* 0x0000002e95007c0c */ /* 0x000fe4000c761270 */
[----:B------:R-:W-:Y:S02]  /*129210*/  LOP3.LUT R19, R19, 0xfffffffe, RZ, 0xc0, !PT ;  /* 0xfffffffe13137812 */ /* 0x000fe400078ec0ff */
[----:B------:R-:W-:Y:S02]  /*129220*/  @P1 LOP3.LUT R16, R16, 0x40000000, RZ, 0xfc, !PT ;  /* 0x4000000010101812 */ /* 0x000fe400078efcff */
[----:B------:R-:W-:Y:S02]  /*129230*/  @P2 LOP3.LUT R19, R19, 0x1, RZ, 0xfc, !PT ;  /* 0x0000000113132812 */ /* 0x000fe400078efcff */
[----:B------:R-:W-:Y:S01]  /*129240*/  ISETP.LT.AND P2, PT, R148, UR47, !P0 ;  /* 0x0000002f94007c0c */ /* 0x000fe2000c741270 */
[----:B------:R-:W-:Y:S01]  /*129250*/  VIADD R183, R9, UR57 ;  /* 0x0000003909b77c36 */ /* 0x000fe20008000000 */
[----:B------:R-:W-:Y:S01]  /*129260*/  LOP3.LUT R16, R16, 0xdfffffff, RZ, 0xc0, !PT ;  /* 0xdfffffff10107812 */ /* 0x000fe200078ec0ff */
[----:B------:R-:W-:Y:S01]  /*129270*/  ULDC.64 UR46, c[0x0][0x228] ;  /* 0x00008a00002e7ab9 */ /* 0x000fe20000000a00 */
[----:B------:R-:W-:Y:S01]  /*129280*/  ISETP.LT.AND P1, PT, R147, UR48, !P0 ;  /* 0x0000003093007c0c */ /* 0x000fe2000c721270 */
[----:B------:R-:W-:Y:S01]  /*129290*/  ULDC.64 UR56, c[0x0][0x228] ;  /* 0x00008a0000387ab9 */ /* 0x000fe20000000a00 */
        /* <DEDUP_REMOVED lines=13> */
[----:B------:R-:W-:-:S04]  /*129370*/  @P1 LOP3.LUT R16, R16, 0x1000000, RZ, 0xfc, !PT ;  /* 0x0100000010101812 */ /* 0x000fc800078efcff */
[----:B------:R-:W-:-:S04]  /*129380*/  LOP3.LUT R16, R16, 0xff7fffff, RZ, 0xc0, !PT ;  /* 0xff7fffff10107812 */ /* 0x000fc800078ec0ff */
[----:B------:R-:W-:Y:S02]  /*129390*/  @P0 LOP3.LUT R16, R16, 0x800000, RZ, 0xfc, !PT ;  /* 0x0080000010100812 */ /* 0x000fe400078efcff */
[----:B------:R-:W-:-:S04]  /*1293a0*/  ISETP.GE.AND P0, PT, R6, UR7, PT ;  /* 0x0000000706007c0c */ /* 0x000fc8000bf06270 */
[----:B------:R-:W-:Y:S02]  /*1293b0*/  ISETP.LT.AND P1, PT, R155, UR28, !P0 ;  /* 0x0000001c9b007c0c */ /* 0x000fe4000c721270 */
[----:B------:R-:W-:Y:S02]  /*1293c0*/  ISETP.LT.AND P3, PT, R156, UR30, !P0 ;  /* 0x0000001e9c007c0c */ /* 0x000fe4000c761270 */
[----:B------:R-:W-:Y:S02]  /*1293d0*/  LOP3.LUT R16, R16, 0xffdfffff, RZ, 0xc0, !PT ;  /* 0xffdfffff10107812 */ /* 0x000fe400078ec0ff */
[----:B------:R-:W-:-:S07]  /*1293e0*/  ISETP.LT.AND P2, PT, R154, UR32, !P0 ;  /* 0x000000209a007c0c */ /* 0x000fce000c741270 */
[----:B------:R-:W-:-:S04]  /*1293f0*/  @P1 LOP3.LUT R16, R16, 0x200000, RZ, 0xfc, !PT ;  /* 0x0020000010101812 */ /* 0x000fc800078efcff */
        /* <DEDUP_REMOVED lines=42> */
[----:B------:R-:W-:Y:S01]  /*1296a0*/  VIADD R8, R183, UR16 ;  /* 0x00000010b7087c36 */ /* 0x000fe20008000000 */
[----:B------:R-:W-:Y:S01]  /*1296b0*/  LOP3.LUT R16, R16, 0xfffffbff, RZ, 0xc0, !PT ;  /* 0xfffffbff10107812 */ /* 0x000fe200078ec0ff */
[----:B------:R-:W-:Y:S01]  /*1296c0*/  ULDC UR16, c[0x0][0x228] ;  /* 0x00008a0000107ab9 */ /* 0x000fe20000000800 */
[----:B------:R-:W-:Y:S02]  /*1296d0*/  ULDC UR18, c[0x0][0x248] ;  /* 0x0000920000127ab9 */ /* 0x000fe40000000800 */
[----:B------:R-:W-:Y:S02]  /*1296e0*/  @P2 LOP3.LUT R16, R16, 0x400, RZ, 0xfc, !PT ;  /* 0x0000040010102812 */ /* 0x000fe400078efcff */
[----:B------:R-:W-:-:S02]  /*1296f0*/  ISETP.LT.AND P0, PT, R143, UR44, !P0 ;  /* 0x0000002c8f007c0c */ /* 0x000fc4000c701270 */
[----:B------:R-:W-:-:S04]  /*129700*/  LOP3.LUT R16, R16, 0xfffffeff, RZ, 0xc0, !PT ;  /* 0xfffffeff10107812 */ /* 0x000fc800078ec0ff */
[----:B------:R-:W-:-:S04]  /*129710*/  @P1 LOP3.LUT R16, R16, 0x100, RZ, 0xfc, !PT ;  /* 0x0000010010101812 */ /* 0x000fc800078efcff */
[----:B------:R-:W-:-:S04]  /*129720*/  LOP3.LUT R16, R16, 0xffffff7f, RZ, 0xc0, !PT ;  /* 0xffffff7f10107812 */ /* 0x000fc800078ec0ff */
[----:B------:R-:W-:Y:S02]  /*129730*/  @P0 LOP3.LUT R16, R16, 0x80, RZ, 0xfc, !PT ;  /* 0x0000008010100812 */ /* 0x000fe400078efcff */
[----:B------:R-:W-:Y:S01]  /*129740*/  ISETP.GE.AND P0, PT, R146, UR20, PT ;  /* 0x0000001492007c0c */ /* 0x000fe2000bf06270 */
[----:B------:R-:W-:-:S03]  /*129750*/  ULDC UR20, c[0x0][0x248] ;  /* 0x0000920000147ab9 */ /* 0x000fc60000000800 */
[----:B------:R-:W-:Y:S02]  /*129760*/  ISETP.LT.AND P1, PT, R142, UR47, !P0 ;  /* 0x0000002f8e007c0c */ /* 0x000fe4000c721270 */
[----:B------:R-:W-:Y:S01]  /*129770*/  ISETP.GE.AND P0, PT, R145, UR16, PT ;  /* 0x0000001091007c0c */ /* 0x000fe2000bf06270 */
[----:B------:R-:W-:-:S03]  /*129780*/  ULDC UR16, c[0x0][0x248] ;  /* 0x0000920000107ab9 */ /* 0x000fc60000000800 */
[----:B------:R-:W-:-:S07]  /*129790*/  ISETP.LT.AND P0, PT, R142, UR51, !P0 ;  /* 0x000000338e007c0c */ /* 0x000fce000c701270 */
[----:B------:R-:W-:Y:S02]  /*1297a0*/  @P1 LOP3.LUT R23, R23, 0x1000, RZ, 0xfc, !PT ;  /* 0x0000100017171812 */ /* 0x000fe400078efcff */
[----:B------:R-:W-:Y:S01]  /*1297b0*/  IADD3 R7, R8, UR18, RZ ;  /* 0x0000001208077c10 */ /* 0x000fe2000fffe0ff */
[----:B------:R-:W-:Y:S01]  /*1297c0*/  ULDC UR18, c[0x0][0x228] ;  /* 0x00008a0000127ab9 */ /* 0x000fe20000000800 */
[----:B------:R-:W-:-:S04]  /*1297d0*/  LOP3.LUT R23, R23, 0xfffffbff, RZ, 0xc0, !PT ;  /* 0xfffffbff17177812 */ /* 0x000fc800078ec0ff */
[----:B------:R-:W-:Y:S02]  /*1297e0*/  @P0 LOP3.LUT R23, R23, 0x400, RZ, 0xfc, !PT ;  /* 0x0000040017170812 */ /* 0x000fe400078efcff */
[----:B------:R-:W-:Y:S02]  /*1297f0*/  ISETP.GE.AND P0, PT, R144, UR18, PT ;  /* 0x0000001290007c0c */ /* 0x000fe4000bf06270 */
[----:B------:R-:W-:Y:S01]  /*129800*/  LOP3.LUT R16, R16, 0xffffffbf, RZ, 0xc0, !PT ;  /* 0xffffffbf10107812 */ /* 0x000fe200078ec0ff */
[----:B------:R-:W-:Y:S01]  /*129810*/  VIADD R6, R7, UR20 ;  /* 0x0000001407067c36 */ /* 0x000fe20008000000 */
[----:B------:R-:W-:Y:S01]  /*129820*/  ISETP.LT.AND P0, PT, R142, UR53, !P0 ;  /* 0x000000358e007c0c */ /* 0x000fe2000c701270 */
[----:B------:R-:W-:Y:S01]  /*129830*/  ULDC UR20, c[0x0][0x228] ;  /* 0x00008a0000147ab9 */ /* 0x000fe20000000800 */
[----:B------:R-:W-:Y:S01]  /*129840*/  LOP3.LUT R23, R23, 0xfffffeff, RZ, 0xc0, !PT ;  /* 0xfffffeff17177812 */ /* 0x000fe200078ec0ff */
[----:B------:R-:W-:-:S10]  /*129850*/  ULDC UR18, c[0x0][0x228] ;  /* 0x00008a0000127ab9 */ /* 0x000fd40000000800 */
[----:B------:R-:W-:Y:S02]  /*129860*/  @P0 LOP3.LUT R23, R23, 0x100, RZ, 0xfc, !PT ;  /* 0x0000010017170812 */ /* 0x000fe400078efcff */
[----:B------:R-:W-:-:S04]  /*129870*/  ISETP.GE.AND P0, PT, R142, UR13, PT ;  /* 0x0000000d8e007c0c */ /* 0x000fc8000bf06270 */
[----:B------:R-:W-:Y:S02]  /*129880*/  ISETP.LT.AND P3, PT, R252, UR46, !P0 ;  /* 0x0000002efc007c0c */ /* 0x000fe4000c761270 */
[----:B------:R-:W-:Y:S02]  /*129890*/  ISETP.LT.AND P2, PT, R157, UR50, !P0 ;  /* 0x000000329d007c0c */ /* 0x000fe4000c741270 */
[----:B------:R-:W-:Y:S01]  /*1298a0*/  ISETP.LT.AND P1, PT, R156, UR52, !P0 ;  /* 0x000000349c007c0c */ /* 0x000fe2000c721270 */
[----:B------:R-:W-:Y:S01]  /*1298b0*/  NOP ;  /* 0x0000000000007918 */ /* 0x000fe20000000000 */
[----:B------:R-:W-:Y:S01]  /*1298c0*/  LOP3.LUT R23, R23, 0x7fffffff, RZ, 0xc0, !PT ;  /* 0x7fffffff17177812 */ /* 0x000fe200078ec0ff */
[----:B------:R-:W-:-:S06]  /*1298d0*/  VIADD R5, R6, UR16 ;  /* 0x0000001006057c36 */ /* 0x000fcc0008000000 */
[----:B------:R-:W-:Y:S01]  /*1298e0*/  @P3 LOP3.LUT R16, R16, 0x40, RZ, 0xfc, !PT ;  /* 0x0000004010103812 */ /* 0x000fe200078efcff */
[----:B------:R-:W-:Y:S01]  /*1298f0*/  ULDC UR16, c[0x0][0x248] ;  /* 0x0000920000107ab9 */ /* 0x000fe20000000800 */
[----:B------:R-:W1:Y:S02]  /*129900*/  LDS.128 R156, [R0] ;  /* 0x00000000009c7984 */ /* 0x000e640000000c00 */
        /* <DEDUP_REMOVED lines=14> */
[----:B------:R-:W-:-:S05]  /*1299f0*/  ISETP.LT.AND P1, PT, R150, UR59, !P0 ;  /* 0x0000003b96007c0c */ /* 0x000fca000c721270 */
[----:B------:R-:W-:Y:S02]  /*129a00*/  @P2 LOP3.LUT R23, R23, 0x80000000, RZ, 0xfc, !PT ;  /* 0x8000000017172812 */ /* 0x000fe400078efcff */
[----:B------:R-:W-:Y:S02]  /*129a10*/  ISETP.LT.AND P2, PT, R149, UR60, !P0 ;  /* 0x0000003c95007c0c */ /* 0x000fe4000c741270 */
[----:B------:R-:W-:-:S04]  /*129a20*/  LOP3.LUT R23, R23, 0xfff7ffff, RZ, 0xc0, !PT ;  /* 0xfff7ffff17177812 */ /* 0x000fc800078ec0ff */
[----:B------:R-:W-:Y:S02]  /*129a30*/  @P1 LOP3.LUT R23, R23, 0x80000, RZ, 0xfc, !PT ;  /* 0x0008000017171812 */ /* 0x000fe400078efcff */
[----:B------:R-:W-:Y:S02]  /*129a40*/  ISETP.LT.AND P1, PT, R148, UR61, !P0 ;  /* 0x0000003d94007c0c */ /* 0x000fe4000c721270 */
[----:B------:R-:W-:Y:S02]  /*129a50*/  LOP3.LUT R23, R23, 0xfffdffff, RZ, 0xc0, !PT ;  /* 0xfffdffff17177812 */ /* 0x000fe400078ec0ff */
[----:B------:R-:W-:Y:S02]  /*129a60*/  ISETP.LT.AND P3, PT, R151, UR12, !P0 ;  /* 0x0000000c97007c0c */ /* 0x000fe4000c761270 */
[----:B------:R-:W-:Y:S02]  /*129a70*/  @P2 LOP3.LUT R23, R23, 0x20000, RZ, 0xfc, !PT ;  /* 0x0002000017172812 */ /* 0x000fe400078efcff */
[----:B------:R-:W-:-:S02]  /*129a80*/  ISETP.LT.AND P0, PT, R147, UR4, !P0 ;  /* 0x0000000493007c0c */ /* 0x000fc4000c701270 */
[----:B------:R-:W-:-:S04]  /*129a90*/  LOP3.LUT R23, R23, 0xffff7fff, RZ, 0xc0, !PT ;  /* 0xffff7fff17177812 */ /* 0x000fc800078ec0ff */
[----:B------:R-:W-:Y:S02]  /*129aa0*/  @P1 LOP3.LUT R23, R23, 0x8000, RZ, 0xfc, !PT ;  /* 0x0000800017171812 */ /* 0x000fe400078efcff */
[----:B------:R-:W-:Y:S02]  /*129ab0*/  ISETP.GE.AND P1, PT, R141, UR15, PT ;  /* 0x0000000f8d007c0c */ /* 0x000fe4000bf26270 */
        /* <DEDUP_REMOVED lines=9> */
[----:B------:R-:W-:Y:S02]  /*129b50*/  LOP3.LUT R23, R23, 0xfffffffd, RZ, 0xc0, !PT ;  /* 0xfffffffd17177812 */ /* 0x000fe400078ec0ff */
[----:B------:R-:W-:Y:S02]  /*129b60*/  ISETP.GE.AND P0, PT, R137, UR23, PT ;  /* 0x0000001789007c0c */ /* 0x000fe4000bf06270 */
[----:B------:R-:W-:Y:S02]  /*129b70*/  LOP3.LUT R16, R16, 0xfffffffe, RZ, 0xc0, !PT ;  /* 0xfffffffe10107812 */ /* 0x000fe400078ec0ff */
[----:B------:R-:W-:-:S02]  /*129b80*/  @P2 LOP3.LUT R23, R23, 0x2, RZ, 0xfc, !PT ;  /* 0x0000000217172812 */ /* 0x000fc400078efcff */
[----:B------:R-:W-:Y:S02]  /*129b90*/  @P3 LOP3.LUT R16, R16, 0x1, RZ, 0xfc, !PT ;  /* 0x0000000110103812 */ /* 0x000fe400078efcff */
[----:B------:R-:W-:Y:S02]  /*129ba0*/  LOP3.LUT R23, R23, 0xfffffffe, RZ, 0xc0, !PT ;  /* 0xfffffffe17177812 */ /* 0x000fe400078ec0ff */
[----:B------:R-:W-:Y:S02]  /*129bb0*/  ISETP.GE.AND P3, PT, R136, UR25, PT ;  /* 0x0000001988007c0c */ /* 0x000fe4000bf66270 */
[----:B------:R-:W-:Y:S02]  /*129bc0*/  @P1 LOP3.LUT R23, R23, 0x1, RZ, 0xfc, !PT ;  /* 0x0000000117171812 */ /* 0x000fe400078efcff */
[----:B------:R-:W-:Y:S02]  /*129bd0*/  @P0 LOP3.LUT R18, R18, 0x800000, RZ, 0xfc, !PT ;  /* 0x0080000012120812 */ /* 0x000fe400078efcff */
[----:B------:R-:W-:-:S02]  /*129be0*/  LOP3.LUT P0, RZ, R23, 0x8, RZ, 0xc0, !PT ;  /* 0x0000000817ff7812 */ /* 0x000fc4000780c0ff */
        /* <DEDUP_REMOVED lines=14> */
[----:B------:R-:W-:-:S04]  /*129cd0*/  @P2 LOP3.LUT R23, R23, 0x800, RZ, 0xfc, !PT ;  /* 0x0000080017172812 */ /* 0x000fc800078efcff */
[----:B------:R-:W-:Y:S02]  /*129ce0*/  LOP3.LUT R23, R23, 0xffffdfff, RZ, 0xc0, !PT ;  /* 0xffffdfff17177812 */ /* 0x000fe400078ec0ff */
[----:B------:R-:W-:Y:S02]  /*129cf0*/  ISETP.GE.AND P3, PT, R130, UR37, PT ;  /* 0x0000002582007c0c */ /* 0x000fe4000bf66270 */
[----:B------:R-:W-:Y:S02]  /*129d00*/  @P1 LOP3.LUT R23, R23, 0x2000, RZ, 0xfc, !PT ;  /* 0x0000200017171812 */ /* 0x000fe400078efcff */
[----:B------:R-:W-:Y:S02]  /*129d10*/  ISETP.GE.AND P1, PT, R128, UR41, PT ;  /* 0x0000002980007c0c */ /* 0x000fe4000bf26270 */
[----:B------:R-:W-:Y:S02]  /*129d20*/  ISETP.GE.AND P2, PT, R129, UR39, PT ;  /* 0x0000002781007c0c */ /* 0x000fe4000bf46270 */
[----:B------:R-:W-:-:S02]  /*129d30*/  LOP3.LUT R23, R23, 0xfffeffff, RZ, 0xc0, !PT ;  /* 0xfffeffff17177812 */ /* 0x000fc400078ec0ff */
[----:B------:R-:W-:-:S03]  /*129d40*/  LOP3.LUT R18, R18, 0xfeffffff, RZ, 0xc0, !PT ;  /* 0xfeffffff12127812 */ /* 0x000fc600078ec0ff */
[----:B------:R-:W-:-:S04]  /*129d50*/  @P3 LOP3.LUT R23, R23, 0x10000, RZ, 0xfc, !PT ;  /* 0x0001000017173812 */ /* 0x000fc800078efcff */
[----:B------:R-:W-:Y:S02]  /*129d60*/  @P1 LOP3.LUT R18, R18, 0x1000000, RZ, 0xfc, !PT ;  /* 0x0100000012121812 */ /* 0x000fe400078efcff */
[----:B------:R-:W-:Y:S02]  /*129d70*/  ISETP.LT.AND P1, PT, R153, UR14, !P0 ;  /* 0x0000000e99007c0c */ /* 0x000fe4000c721270 */
[----:B------:R-:W-:-:S04]  /*129d80*/  LOP3.LUT R23, R23, 0xfffbffff, RZ, 0xc0, !PT ;  /* 0xfffbffff17177812 */ /* 0x000fc800078ec0ff */
[----:B------:R-:W-:-:S04]  /*129d90*/  @P2 LOP3.LUT R23, R23, 0x40000, RZ, 0xfc, !PT ;  /* 0x0004000017172812 */ /* 0x000fc800078efcff */
[----:B------:R-:W-:-:S04]  /*129da0*/  LOP3.LUT R23, R23, 0xbfffffff, RZ, 0xc0, !PT ;  /* 0xbfffffff17177812 */ /* 0x000fc800078ec0ff */
[----:B------:R-:W-:Y:S02]  /*129db0*/  @P1 LOP3.LUT R23, R23, 0x40000000, RZ, 0xfc, !PT ;  /* 0x4000000017171812 */ /* 0x000fe400078efcff */
[----:B------:R-:W-:Y:S02]  /*129dc0*/  ISETP.LT.AND P1, PT, R152, UR10, !P0 ;  /* 0x0000000a98007c0c */ /* 0x000fe4000c721270 */
[----:B------:R-:W-:-:S11]  /*129dd0*/  LOP3.LUT R23, R23, 0xefffffff, RZ, 0xc0, !PT ;  /* 0xefffffff17177812 */ /* 0x000fd600078ec0ff */
[----:B------:R-:W-:Y:S02]  /*129de0*/  @P1 LOP3.LUT R23, R23, 0x10000000, RZ, 0xfc, !PT ;  /* 0x1000000017171812 */ /* 0x000fe400078efcff */
[----:B------:R-:W-:Y:S02]  /*129df0*/  ISETP.GE.AND P1, PT, R143, UR6, PT ;  /* 0x000000068f007c0c */ /* 0x000fe4000bf26270 */
        /* <DEDUP_REMOVED lines=8> */
[----:B------:R-:W-:Y:S02]  /*129e80*/  LOP3.LUT R23, R23, 0xf7ffffff, RZ, 0xc0, !PT ;  /* 0xf7ffffff17177812 */ /* 0x000fe400078ec0ff */
[----:B------:R-:W-:Y:S01]  /*129e90*/  IADD3 R4, R5, UR16, RZ ;  /* 0x0000001005047c10 */ /* 0x000fe2000fffe0ff */
[----:B------:R-:W-:-:S08]  /*129ea0*/  ULDC UR16, c[0x0][0x228] ;  /* 0x00008a0000107ab9 */ /* 0x000fd00000000800 */
[----:B------:R-:W-:Y:S02]  /*129eb0*/  @P1 LOP3.LUT R23, R23, 0x8000000, RZ, 0xfc, !PT ;  /* 0x0800000017171812 */ /* 0x000fe400078efcff */
[----:B------:R-:W-:Y:S01]  /*129ec0*/  ISETP.LT.AND P1, PT, R149, UR16, !P0 ;  /* 0x0000001095007c0c */ /* 0x000fe2000c721270 */
[----:B------:R-:W-:Y:S01]  /*129ed0*/  ULDC UR16, c[0x0][0x228] ;  /* 0x00008a0000107ab9 */ /* 0x000fe20000000800 */
[----:B------:R-:W-:-:S11]  /*129ee0*/  LOP3.LUT R23, R23, 0xfbffffff, RZ, 0xc0, !PT ;  /* 0xfbffffff17177812 */ /* 0x000fd600078ec0ff */
[----:B------:R-:W-:Y:S02]  /*129ef0*/  @P1 LOP3.LUT R23, R23, 0x4000000, RZ, 0xfc, !PT ;  /* 0x0400000017171812 */ /* 0x000fe400078efcff */
[----:B------:R-:W-:Y:S02]  /*129f00*/  ISETP.LT.AND P1, PT, R148, UR22, !P0 ;  /* 0x0000001694007c0c */ /* 0x000fe4000c721270 */
        /* <DEDUP_REMOVED lines=9> */
[----:B------:R-:W-:Y:S01]  /*129fa0*/  LOP3.LUT R23, R23, 0xffbfffff, RZ, 0xc0, !PT ;  /* 0xffbfffff17177812 */ /* 0x000fe200078ec0ff */
[----:B-1----:R-:W-:Y:S04]  /*129fb0*/  STL.64 [R1+0x410], R156 ;  /* 0x0004109c01007387 */ /* 0x002fe80000100a00 */
[----:B------:R-:W-:Y:S06]  /*129fc0*/  STL.64 [R1+0x418], R158 ;  /* 0x0004189e01007387 */ /* 0x000fec0000100a00 */
[----:B------:R-:W-:-:S02]  /*129fd0*/  @P1 LOP3.LUT R23, R23, 0x400000, RZ, 0xfc, !PT ;  /* 0x0040000017171812 */ /* 0x000fc400078efcff */
[----:B------:R-:W-:Y:S02]  /*129fe0*/  ISETP.LT.AND P1, PT, R144, UR5, !P0 ;  /* 0x0000000590007c0c */ /* 0x000fe4000c721270 */
[----:B------:R-:W-:Y:S02]  /*129ff0*/  ISETP.LT.AND P0, PT, R143, UR11, !P0 ;  /* 0x0000000b8f007c0c */ /* 0x000fe4000c701270 */
[----:B------:R-:W-:Y:S01]  /*12a000*/  LOP3.LUT R23, R23, 0xffdfffff, RZ, 0xc0, !PT ;  /* 0xffdfffff17177812 */ /* 0x000fe200078ec0ff */
[C---:B------:R-:W-:Y:S01]  /*12a010*/  VIADD R91, R142.reuse, 0x2e ;  /* 0x0000002e8e5b7836 */ /* 0x040fe20000000000 */
[C---:B------:R-:W-:Y:S01]  /*12a020*/  IADD3 R89, R142.reuse, 0x30, RZ ;  /* 0x000000308e597810 */ /* 0x040fe20007ffe0ff */
[C---:B------:R-:W-:Y:S02]  /*12a030*/  VIADD R90, R142.reuse, 0x2f ;  /* 0x0000002f8e5a7836 */ /* 0x040fe40000000000 */
[----:B------:R-:W-:-:S04]  /*12a040*/  VIADD R70, R142, 0x31 ;  /* 0x000000318e467836 */ /* 0x000fc80000000000 */
[----:B------:R-:W-:Y:S01]  /*12a050*/  @P1 LOP3.LUT R23, R23, 0x200000, RZ, 0xfc, !PT ;  /* 0x0020000017171812 */ /* 0x000fe200078efcff */
[----:B------:R-:W-:-:S03]  /*12a060*/  VIADD R68, R142, 0x32 ;  /* 0x000000328e447836 */ /* 0x000fc60000000000 */
[----:B------:R-:W-:Y:S02]  /*12a070*/  LOP3.LUT R23, R23, 0xffefffff, RZ, 0xc0, !PT ;  /* 0xffefffff17177812 */ /* 0x000fe400078ec0ff */
[----:B------:R-:W-:Y:S02]  /*12a080*/  ISETP.GE.AND P2, PT, R91, UR43, PT ;  /* 0x0000002b5b007c0c */ /* 0x000fe4000bf46270 */
[----:B------:R-:W-:Y:S02]  /*12a090*/  @P0 LOP3.LUT R23, R23, 0x100000, RZ, 0xfc, !PT ;  /* 0x0010000017170812 */ /* 0x000fe400078efcff */
[----:B------:R-:W-:Y:S02]  /*12a0a0*/  ISETP.GE.AND P3, PT, R90, UR45, PT ;  /* 0x0000002d5a007c0c */ /* 0x000fe4000bf66270 */
[----:B------:R-:W-:Y:S02]  /*12a0b0*/  ISETP.GE.AND P4, PT, R89, UR49, PT ;  /* 0x0000003159007c0c */ /* 0x000fe4000bf86270 */
[----:B------:R-:W-:-:S02]  /*12a0c0*/  ISETP.GE.AND P5, PT, R70, UR55, PT ;  /* 0x0000003746007c0c */ /* 0x000fc4000bfa6270 */
[----:B------:R-:W-:Y:S02]  /*12a0d0*/  ISETP.GE.AND P6, PT, R68, UR57, PT ;  /* 0x0000003944007c0c */ /* 0x000fe4000bfc6270 */
[C---:B------:R-:W-:Y:S02]  /*12a0e0*/  LOP3.LUT P1, RZ, R18.reuse, 0x1000000, RZ, 0xc0, !PT ;  /* 0x0100000012ff7812 */ /* 0x040fe4000782c0ff */
[----:B------:R-:W-:Y:S01]  /*12a0f0*/  LOP3.LUT P0, RZ, R18, 0x800000, RZ, 0xc0, !PT ;  /* 0x0080000012ff7812 */ /* 0x000fe2000780c0ff */
[----:B------:R-:W-:Y:S01]  /*12a100*/  NOP ;  /* 0x0000000000007918 */ /* 0x000fe20000000000 */
[----:B------:R-:W-:Y:S01]  /*12a110*/  STL [R1+0x7724], R42 ;  /* 0x0077242a01007387 */ /* 0x000fe20000100800 */
[----:B------:R-:W-:Y:S01]  /*12a120*/  LOP3.LUT R20, R20, 0xdfffffff, RZ, 0xc0, !PT ;  /* 0xdfffffff14147812 */ /* 0x000fe200078ec0ff */
[----:B------:R-:W-:Y:S01]  /*12a130*/  ULDC UR5, c[0x0][0x22c] ;  /* 0x00008b0000057ab9 */ /* 0x000fe20000000800 */
[----:B------:R-:W-:Y:S01]  /*12a140*/  LOP3.LUT R18, R18, 0xffbfffff, RZ, 0xc0, !PT ;  /* 0xffbfffff12127812 */ /* 0x000fe200078ec0ff */
[----:B------:R-:W-:Y:S07]  /*12a150*/  STL [R1+0x7720], R41 ;  /* 0x0077202901007387 */ /* 0x000fee0000100800 */
[----:B------:R-:W-:-:S02]  /*12a160*/  @P0 LOP3.LUT R20, R20, 0x20000000, RZ, 0xfc, !PT ;  /* 0x2000000014140812 */ /* 0x000fc400078efcff */
[----:B------:R-:W-:Y:S01]  /*12a170*/  LOP3.LUT P0, RZ, R23, 0x20, RZ, 0xc0, !PT ;  /* 0x0000002017ff7812 */ /* 0x000fe2000780c0ff */
[----:B------:R-:W-:Y:S01]  /*12a180*/  STL [R1+0x771c], R40 ;  /* 0x00771c2801007387 */ /* 0x000fe20000100800 */
[----:B------:R-:W-:Y:S02]  /*12a190*/  LOP3.LUT R20, R20, 0xefffffff, RZ, 0xc0, !PT ;  /* 0xefffffff14147812 */ /* 0x000fe400078ec0ff */
[----:B------:R-:W-:Y:S01]  /*12a1a0*/  ISETP.LT.AND P0, PT, R142, UR5, !P0 ;  /* 0x000000058e007c0c */ /* 0x000fe2000c701270 */
[----:B------:R-:W-:Y:S01]  /*12a1b0*/  STL [R1+0x7718], R35 ;  /* 0x0077182301007387 */ /* 0x000fe20000100800 */
[----:B------:R-:W-:Y:S01]  /*12a1c0*/  @P1 LOP3.LUT R20, R20, 0x10000000, RZ, 0xfc, !PT ;  /* 0x1000000014141812 */ /* 0x000fe200078efcff */
[----:B------:R-:W-:Y:S01]  /*12a1d0*/  ULDC UR5, c[0x0][0x22c] ;  /* 0x00008b0000057ab9 */ /* 0x000fe20000000800 */
[----:B------:R-:W-:Y:S01]  /*12a1e0*/  LOP3.LUT P1, RZ, R16, 0x2, RZ, 0xc0, !PT ;  /* 0x0000000210ff7812 */ /* 0x000fe2000782c0ff */
[----:B------:R-:W-:Y:S01]  /*12a1f0*/  STL [R1+0x7714], R34 ;  /* 0x0077142201007387 */ /* 0x000fe20000100800 */
[----:B------:R-:W-:-:S03]  /*12a200*/  LOP3.LUT R20, R20, 0xf7ffffff, RZ, 0xc0, !PT ;  /* 0xf7ffffff14147812 */ /* 0x000fc600078ec0ff */
[----:B------:R-:W-:Y:S01]  /*12a210*/  STL [R1+0x7710], R33 ;  /* 0x0077102101007387 */ /* 0x000fe20000100800 */
[----:B------:R-:W-:Y:S02]  /*12a220*/  @P2 LOP3.LUT R20, R20, 0x8000000, RZ, 0xfc, !PT ;  /* 0x0800000014142812 */ /* 0x000fe400078efcff */
[----:B------:R-:W-:Y:S01]  /*12a230*/  LOP3.LUT P2, RZ, R16, 0x1, RZ, 0xc0, !PT ;  /* 0x0000000110ff7812 */ /* 0x000fe2000784c0ff */
[----:B------:R-:W-:Y:S01]  /*12a240*/  STL [R1+0x770c], R32 ;  /* 0x00770c2001007387 */ /* 0x000fe20000100800 */
[----:B------:R-:W-:-:S03]  /*12a250*/  LOP3.LUT R20, R20, 0xfbffffff, RZ, 0xc0, !PT ;  /* 0xfbffffff14147812 */ /* 0x000fc600078ec0ff */
[----:B------:R-:W-:Y:S01]  /*12a260*/  STL [R1+0x7704], R31 ;  /* 0x0077041f01007387 */ /* 0x000fe20000100800 */
[----:B------:R-:W-:-:S03]  /*12a270*/  @P3 LOP3.LUT R20, R20, 0x4000000, RZ, 0xfc, !PT ;  /* 0x0400000014143812 */ /* 0x000fc600078efcff */
        /* <DEDUP_REMOVED lines=11> */
[----:B------:R-:W-:Y:S02]  /*12a330*/  @P6 LOP3.LUT R20, R20, 0x800000, RZ, 0xfc, !PT ;  /* 0x0080000014146812 */ /* 0x000fe400078efcff */
[C---:B------:R-:W-:Y:S01]  /*12a340*/  LOP3.LUT P6, RZ, R23.reuse, 0x8000, RZ, 0xc0, !PT ;  /* 0x0000800017ff7812 */ /* 0x040fe200078cc0ff */
[----:B------:R-:W-:Y:S01]  /*12a350*/  STL [R1+0x76d4], R183 ;  /* 0x0076d4b701007387 */ /* 0x000fe20000100800 */
[----:B------:R-:W-:-:S03]  /*12a360*/  LOP3.LUT R23, R23, 0xffffffdf, RZ, 0xc0, !PT ;  /* 0xffffffdf17177812 */ /* 0x000fc600078ec0ff */
[----:B------:R-:W-:Y:S01]  /*12a370*/  STL [R1+0x76d0], R8 ;  /* 0x0076d00801007387 */ /* 0x000fe20000100800 */
[----:B------:R-:W-:Y:S02]  /*12a380*/  @P0 LOP3.LUT R23, R23, 0x20, RZ, 0xfc, !PT ;  /* 0x0000002017170812 */ /* 0x000fe400078efcff */
[----:B------:R-:W-:Y:S01]  /*12a390*/  LOP3.LUT P0, RZ, R16, 0x4, RZ, 0xc0, !PT ;  /* 0x0000000410ff7812 */ /* 0x000fe2000780c0ff */
[----:B------:R-:W-:Y:S01]  /*12a3a0*/  STL [R1+0x76cc], R7 ;  /* 0x0076cc0701007387 */ /* 0x000fe20000100800 */
[C---:B------:R-:W-:Y:S02]  /*12a3b0*/  LOP3.LUT P5, RZ, R23.reuse, 0x20000, RZ, 0xc0, !PT ;  /* 0x0002000017ff7812 */ /* 0x040fe400078ac0ff */
[C---:B------:R-:W-:Y:S01]  /*12a3c0*/  LOP3.LUT P4, RZ, R23.reuse, 0x80000, RZ, 0xc0, !PT ;  /* 0x0008000017ff7812 */ /* 0x040fe2000788c0ff */
[----:B------:R-:W-:Y:S01]  /*12a3d0*/  STL [R1+0x76c8], R6 ;  /* 0x0076c80601007387 */ /* 0x000fe20000100800 */
[----:B------:R-:W-:Y:S02]  /*12a3e0*/  @P6 LOP3.LUT R18, R18, 0x400000, RZ, 0xfc, !PT ;  /* 0x0040000012126812 */ /* 0x000fe400078efcff */
[----:B------:R-:W-:Y:S01]  /*12a3f0*/  LOP3.LUT P6, RZ, R23, 0x4000, RZ, 0xc0, !PT ;  /* 0x0000400017ff7812 */ /* 0x000fe200078cc0ff */
[----:B------:R-:W-:Y:S01]  /*12a400*/  STL [R1+0x76c4], R5 ;  /* 0x0076c40501007387 */ /* 0x000fe20000100800 */
[----:B------:R-:W-:-:S02]  /*12a410*/  LOP3.LUT R18, R18, 0xff7fffff, RZ, 0xc0, !PT ;  /* 0xff7fffff12127812 */ /* 0x000fc400078ec0ff */
[----:B------:R-:W-:Y:S01]  /*12a420*/  LOP3.LUT P3, RZ, R23, 0x80000000, RZ, 0xc0, !PT ;  /* 0x8000000017ff7812 */ /* 0x000fe2000786c0ff */
[----:B------:R1:W-:Y:S04]  /*12a430*/  STSM.16.M88.4 [R0], R80 ;  /* 0x0000005000007844 */ /* 0x0003e80000000200 */
[----:B------:R-:W-:Y:S01]  /*12a440*/  STL [R1+0x76c0], R4 ;  /* 0x0076c00401007387 */ /* 0x000fe20000100800 */
[----:B------:R-:W-:-:S03]  /*12a450*/  NOP ;  /* 0x0000000000007918 */ /* 0x000fc60000000000 */
[----:B------:R-:W2:Y:S01]  /*12a460*/  LDL.LU R89, [R1+0x15fc] ;  /* 0x0015fc0001597983 */ /* 0x000ea20000300800 */
[----:B------:R-:W-:Y:S02]  /*12a470*/  @P6 LOP3.LUT R18, R18, 0x800000, RZ, 0xfc, !PT ;  /* 0x0080000012126812 */ /* 0x000fe400078efcff */
[----:B------:R-:W-:Y:S01]  /*12a480*/  LOP3.LUT P6, RZ, R23, 0x1000, RZ, 0xc0, !PT ;  /* 0x0000100017ff7812 */ /* 0x000fe200078cc0ff */
[----:B------:R-:W3:Y:S01]  /*12a490*/  LDS.128 R4, [R0] ;  /* 0x0000000000047984 */ /* 0x000ee20000000c00 */
[----:B------:R-:W-:-:S03]  /*12a4a0*/  LOP3.LUT R18, R18, 0xfeffffff, RZ, 0xc0, !PT ;  /* 0xfeffffff12127812 */ /* 0x000fc600078ec0ff */
[----:B------:R-:W2:Y:S04]  /*12a4b0*/  LDL.LU R90, [R1+0xc04] ;  /* 0x000c0400015a7983 */ /* 0x000ea80000300800 */
[----:B------:R-:W2:Y:S01]  /*12a4c0*/  LDL.LU R91, [R1+0xc0c] ;  /* 0x000c0c00015b7983 */ /* 0x000ea20000300800 */
[----:B------:R-:W-:-:S03]  /*12a4d0*/  NOP ;  /* 0x0000000000007918 */ /* 0x000fc60000000000 */
[----:B-1----:R-:W4:Y:S01]  /*12a4e0*/  LDL.LU R80, [R1+0x1564] ;  /* 0x0015640001507983 */ /* 0x002f220000300800 */
[----:B------:R-:W-:Y:S02]  /*12a4f0*/  @P6 LOP3.LUT R18, R18, 0x1000000, RZ, 0xfc, !PT ;  /* 0x0100000012126812 */ /* 0x000fe400078efcff */
[----:B------:R-:W-:Y:S02]  /*12a500*/  LOP3.LUT P6, RZ, R23, 0x400, RZ, 0xc0, !PT ;  /* 0x0000040017ff7812 */ /* 0x000fe400078cc0ff */
[----:B------:R-:W-:-:S11]  /*12a510*/  LOP3.LUT R18, R18, 0xfdffffff, RZ, 0xc0, !PT ;  /* 0xfdffffff12127812 */ /* 0x000fd600078ec0ff */
[----:B------:R-:W-:Y:S02]  /*12a520*/  @P6 LOP3.LUT R18, R18, 0x2000000, RZ, 0xfc, !PT ;  /* 0x0200000012126812 */ /* 0x000fe400078efcff */
[C---:B------:R-:W-:Y:S02]  /*12a530*/  LOP3.LUT P6, RZ, R23.reuse, 0x100, RZ, 0xc0, !PT ;  /* 0x0000010017ff7812 */ /* 0x040fe400078cc0ff */
[----:B------:R-:W-:Y:S01]  /*12a540*/  LOP3.LUT R18, R18, 0xfbffffff, RZ, 0xc0, !PT ;  /* 0xfbffffff12127812 */ /* 0x000fe200078ec0ff */
[----:B---3--:R-:W-:Y:S04]  /*12a550*/  STL.64 [R1+0x270], R4 ;  /* 0x0002700401007387 */ /* 0x008fe80000100a00 */
[----:B------:R-:W-:Y:S06]  /*12a560*/  STL.64 [R1+0x278], R6 ;  /* 0x0002780601007387 */ /* 0x000fec0000100a00 */
[----:B------:R-:W-:Y:S01]  /*12a570*/  @P6 LOP3.LUT R18, R18, 0x4000000, RZ, 0xfc, !PT ;  /* 0x0400000012126812 */ /* 0x000fe200078efcff */
[----:B------:R-:W4:Y:S01]  /*12a580*/  LDL.LU R81, [R1+0x156c] ;  /* 0x00156c0001517983 */ /* 0x000f220000300800 */
[----:B------:R-:W-:-:S03]  /*12a590*/  LOP3.LUT P6, RZ, R23, 0x20, RZ, 0xc0, !PT ;  /* 0x0000002017ff7812 */ /* 0x000fc600078cc0ff */
        /* <DEDUP_REMOVED lines=8> */
[----:B----4-:R1:W-:Y:S04]  /*12a620*/  STSM.16.M88.4 [R0], R80 ;  /* 0x0000005000007844 */ /* 0x0103e80000000200 */
[----:B------:R-:W-:Y:S01]  /*12a630*/  STL.64 [R1+0x268], R6 ;  /* 0x0002680601007387 */ /* 0x000fe20000100a00 */
[----:B------:R-:W-:-:S03]  /*12a640*/  NOP ;  /* 0x0000000000007918 */ /* 0x000fc60000000000 */
[----:B------:R-:W3:Y:S04]  /*12a650*/  LDL.LU R89, [R1+0x14ec] ;  /* 0x0014ec0001597983 */ /* 0x000ee80000300800 */
[----:B------:R-:W2:Y:S04]  /*12a660*/  LDS.128 R4, [R0] ;  /* 0x0000000000047984 */ /* 0x000ea80000000c00 */
[----:B------:R-:W3:Y:S04]  /*12a670*/  LDL.LU R90, [R1+0x5f4] ;  /* 0x0005f400015a7983 */ /* 0x000ee80000300800 */
[----:B------:R-:W3:Y:S01]  /*12a680*/  LDL.LU R91, [R1+0x5fc] ;  /* 0x0005fc00015b7983 */ /* 0x000ee20000300800 */
        /* <DEDUP_REMOVED lines=16> */
[----:B------:R-:W2:Y:S04]  /*12a790*/  LDS.128 R4, [R0] ;  /* 0x0000000000047984 */ /* 0x000ea80000000c00 */
[----:B------:R-:W3:Y:S04]  /*12a7a0*/  LDL.LU R89, [R1+0x13ec] ;  /* 0x0013ec0001597983 */ /* 0x000ee80000300800 */
[----:B------:R-:W3:Y:S04]  /*12a7b0*/  LDL.LU R90, [R1+0x734] ;  /* 0x00073400015a7983 */ /* 0x000ee80000300800 */
[----:B------:R-:W3:Y:S01]  /*12a7c0*/  LDL.LU R91, [R1+0x73c] ;  /* 0x00073c00015b7983 */ /* 0x000ee20000300800 */
[----:B------:R-:W-:-:S03]  /*12a7d0*/  NOP ;  /* 0x0000000000007918 */ /* 0x000fc60000000000 */
[----:B-1----:R-:W4:Y:S01]  /*12a7e0*/  LDL.LU R80, [R1+0x1364] ;  /* 0x0013640001507983 */ /* 0x002f220000300800 */
[----:B--2---:R-:W-:-:S03]  /*12a7f0*/  IMAD.MOV.U32 R10, RZ, RZ, R7 ;  /* 0x000000ffff0a7224 */ /* 0x004fc600078e0007 */
[----:B------:R-:W-:Y:S04]  /*12a800*/  STL.64 [R1+0x1b0], R4 ;  /* 0x0001b00401007387 */ /* 0x000fe80000100a00 */
[----:B------:R-:W-:Y:S04]  /*12a810*/  STL [R1+0x1b8], R6 ;  /* 0x0001b80601007387 */ /* 0x000fe80000100800 */
[----:B------:R-:W-:Y:S04]  /*12a820*/  STL [R1+0x76e4], R10 ;  /* 0x0076e40a01007387 */ /* 0x000fe80000100800 */
        /* <DEDUP_REMOVED lines=8> */
[----:B--2---:R-:W-:Y:S01]  /*12a8b0*/  STL.64 [R1+0x110], R4 ;  /* 0x0001100401007387 */ /* 0x004fe20000100a00 */
[----:B------:R-:W-:-:S03]  /*12a8c0*/  IMAD.MOV.U32 R9, RZ, RZ, R7 ;  /* 0x000000ffff097224 */ /* 0x000fc600078e0007 */
[----:B----4-:R1:W-:Y:S04]  /*12a8d0*/  STSM.16.M88.4 [R0], R80 ;  /* 0x0000005000007844 */ /* 0x0103e80000000200 */
[----:B------:R-:W-:Y:S01]  /*12a8e0*/  STL [R1+0x118], R6 ;  /* 0x0001180601007387 */ /* 0x000fe20000100800 */
[----:B------:R-:W-:-:S03]  /*12a8f0*/  NOP ;  /* 0x0000000000007918 */ /* 0x000fc60000000000 */
[----:B------:R-:W2:Y:S04]  /*12a900*/  LDS.128 R4, [R0] ;  /* 0x0000000000047984 */ /* 0x000ea80000000c00 */
[----:B------:R-:W-:Y:S04]  /*12a910*/  STL [R1+0x76e8], R9 ;  /* 0x0076e80901007387 */ /* 0x000fe80000100800 */
[----:B------:R-:W3:Y:S04]  /*12a920*/  LDL.LU R89, [R1+0x12bc] ;  /* 0x0012bc0001597983 */ /* 0x000ee80000300800 */
[----:B------:R-:W3:Y:S04]  /*12a930*/  LDL.LU R90, [R1+0x9b4] ;  /* 0x0009b400015a7983 */ /* 0x000ee80000300800 */
[----:B------:R-:W3:Y:S01]  /*12a940*/  LDL.LU R91, [R1+0x9bc] ;  /* 0x0009bc00015b7983 */ /* 0x000ee20000300800 */
[----:B------:R-:W-:-:S03]  /*12a950*/  NOP ;  /* 0x0000000000007918 */ /* 0x000fc60000000000 */
[----:B-1----:R-:W4:Y:S01]  /*12a960*/  LDL.LU R80, [R1+0x1214] ;  /* 0x0012140001507983 */ /* 0x002f220000300800 */
[----:B--2---:R-:W-:-:S03]  /*12a970*/  MOV R183, R7 ;  /* 0x0000000700b77202 */ /* 0x004fc60000000f00 */
        /* <DEDUP_REMOVED lines=11> */
[----:B----4-:R1:W-:Y:S01]  /*12aa30*/  STSM.16.M88.4 [R0], R80 ;  /* 0x0000005000007844 */ /* 0x0103e20000000200 */
[----:B--2---:R-:W-:-:S03]  /*12aa40*/  IMAD.MOV.U32 R28, RZ, RZ, R6 ;  /* 0x000000ffff1c7224 */ /* 0x004fc600078e0006 */
[----:B------:R-:W-:Y:S01]  /*12aa50*/  STL.64 [R1+0x90], R4 ;  /* 0x0000900401007387 */ /* 0x000fe20000100a00 */
[----:B------:R-:W-:Y:S01]  /*12aa60*/  IMAD.MOV.U32 R8, RZ, RZ, R7 ;  /* 0x000000ffff087224 */ /* 0x000fe200078e0007 */
[----:B------:R-:W-:Y:S02]  /*12aa70*/  NOP ;  /* 0x0000000000007918 */ /* 0x000fe40000000000 */
[----:B------:R-:W2:Y:S04]  /*12aa80*/  LDS.128 R4, [R0] ;  /* 0x0000000000047984 */ /* 0x000ea80000000c00 */
[----:B------:R2:W-:Y:S04]  /*12aa90*/  STL [R1+0x7700], R8 ;  /* 0x0077000801007387 */ /* 0x0005e80000100800 */
[----:B------:R-:W-:Y:S04]  /*12aaa0*/  STL [R1+0x76f8], R28 ;  /* 0x0076f81c01007387 */ /* 0x000fe80000100800 */
[----:B------:R-:W3:Y:S04]  /*12aab0*/  LDL.LU R89, [R1+0x118c] ;  /* 0x00118c0001597983 */ /* 0x000ee80000300800 */
[----:B------:R-:W3:Y:S04]  /*12aac0*/  LDL.LU R90, [R1+0x84] ;  /* 0x00008400015a7983 */ /* 0x000ee80000300800 */
[----:B------:R-:W3:Y:S01]  /*12aad0*/  LDL.LU R91, [R1+0x8c] ;  /* 0x00008c00015b7983 */ /* 0x000ee20000300800 */
[----:B------:R-:W-:-:S03]  /*12aae0*/  NOP ;  /* 0x0000000000007918 */ /* 0x000fc60000000000 */
[----:B-1----:R-:W4:Y:S01]  /*12aaf0*/  LDL.LU R80, [R1+0x1134] ;  /* 0x0011340001507983 */ /* 0x002f220000300800 */
[----:B--2---:R-:W-:-:S03]  /*12ab00*/  MOV R8, R5 ;  /* 0x0000000500087202 */ /* 0x004fc60000000f00 */
        /* <DEDUP_REMOVED lines=10> */
[----:B------:R-:W3:Y:S04]  /*12abb0*/  LDL.LU R89, [R1+0x10fc] ;  /* 0x0010fc0001597983 */ /* 0x000ee80000300800 */
[----:B------:R-:W3:Y:S04]  /*12abc0*/  LDL.LU R90, [R1+0x654] ;  /* 0x00065400015a7983 */ /* 0x000ee80000300800 */
[----:B------:R-:W3:Y:S04]  /*12abd0*/  LDL.LU R91, [R1+0x65c] ;  /* 0x00065c00015b7983 */ /* 0x000ee80000300800 */
[----:B----4-:R1:W-:Y:S04]  /*12abe0*/  STSM.16.M88.4 [R0], R80 ;  /* 0x0000005000007844 */ /* 0x0103e80000000200 */
[----:B-1----:R-:W4:Y:S01]  /*12abf0*/  LDL.LU R80, [R1+0x10b4] ;  /* 0x0010b40001507983 */ /* 0x002f220000300800 */
[----:B------:R-:W-:-:S03]  /*12ac00*/  IMAD.MOV.U32 R82, RZ, RZ, R69 ;  /* 0x000000ffff527224 */ /* 0x000fc600078e0045 */
[----:B------:R-:W4:Y:S01]  /*12ac10*/  LDL.LU R81, [R1+0x10bc] ;  /* 0x0010bc0001517983 */ /* 0x000f220000300800 */
[----:B------:R-:W-:Y:S01]  /*12ac20*/  IMAD.MOV.U32 R83, RZ, RZ, R71 ;  /* 0x000000ffff537224 */ /* 0x000fe200078e0047 */
[----:B--2---:R-:W-:Y:S01]  /*12ac30*/  MOV R30, R129 ;  /* 0x00000081001e7202 */ /* 0x004fe20000000f00 */
[----:B------:R-:W-:Y:S01]  /*12ac40*/  IMAD.MOV.U32 R183, RZ, RZ, R6 ;  /* 0x000000ffffb77224 */ /* 0x000fe200078e0006 */
[----:B------:R-:W2:Y:S01]  /*12ac50*/  LDL.LU R68, [R1+0x16d0] ;  /* 0x0016d00001447983 */ /* 0x000ea20000300800 */
[----:B------:R-:W-:Y:S01]  /*12ac60*/  IMAD.MOV.U32 R32, RZ, RZ, R128 ;  /* 0x000000ffff207224 */ /* 0x000fe200078e0080 */
[----:B------:R-:W-:Y:S02]  /*12ac70*/  NOP ;  /* 0x0000000000007918 */ /* 0x000fe40000000000 */
[----:B------:R-:W2:Y:S04]  /*12ac80*/  LDL.LU R69, [R1+0x16d8] ;  /* 0x0016d80001457983 */ /* 0x000ea80000300800 */
[----:B------:R-:W2:Y:S04]  /*12ac90*/  LDL.LU R70, [R1+0x1080] ;  /* 0x0010800001467983 */ /* 0x000ea80000300800 */
[----:B------:R-:W2:Y:S01]  /*12aca0*/  LDL.LU R71, [R1+0x1088] ;  /* 0x0010880001477983 */ /* 0x000ea20000300800 */
[----:B------:R-:W-:-:S02]  /*12acb0*/  IMAD.MOV.U32 R9, RZ, RZ, R130 ;  /* 0x000000ffff097224 */ /* 0x000fc400078e0082 */
[----:B------:R-:W-:Y:S02]  /*12acc0*/  IMAD.MOV.U32 R6, RZ, RZ, R131 ;  /* 0x000000ffff067224 */ /* 0x000fe400078e0083 */
[----:B------:R-:W1:Y:S01]  /*12acd0*/  LDS.128 R128, [R0] ;  /* 0x0000000000807984 */ /* 0x000e620000000c00 */
[----:B------:R-:W-:-:S03]  /*12ace0*/  NOP ;  /* 0x0000000000007918 */ /* 0x000fc60000000000 */
[----:B---3--:R-:W-:Y:S01]  /*12acf0*/  STSM.16.M88.4 [R0], R88 ;  /* 0x0000005800007844 */ /* 0x008fe20000000200 */
[----:B------:R-:W-:-:S03]  /*12ad00*/  NOP ;  /* 0x0000000000007918 */ /* 0x000fc60000000000 */
[----:B------:R-:W3:Y:S01]  /*12ad10*/  LDS.128 R88, [R0] ;  /* 0x0000000000587984 */ /* 0x000ee20000000c00 */
[----:B------:R-:W-:-:S03]  /*12ad20*/  NOP ;  /* 0x0000000000007918 */ /* 0x000fc60000000000 */
[----:B----4-:R4:W-:Y:S01]  /*12ad30*/  STSM.16.M88.4 [R0], R80 ;  /* 0x0000005000007844 */ /* 0x0109e20000000200 */
[----:B------:R-:W-:-:S03]  /*12ad40*/  NOP ;  /* 0x0000000000007918 */ /* 0x000fc60000000000 */
[----:B------:R-:W3:Y:S01]  /*12ad50*/  LDS.128 R248, [R0] ;  /* 0x0000000000f87984 */ /* 0x000ee20000000c00 */
[----:B------:R-:W-:-:S03]  /*12ad60*/  NOP ;  /* 0x0000000000007918 */ /* 0x000fc60000000000 */
[----:B----4-:R-:W4:Y:S04]  /*12ad70*/  LDL.LU R80, [R1+0x16c0] ;  /* 0x0016c00001507983 */ /* 0x010f280000300800 */
[----:B------:R-:W4:Y:S04]  /*12ad80*/  LDL.LU R81, [R1+0x16c8] ;  /* 0x0016c80001517983 */ /* 0x000f280000300800 */
[----:B------:R-:W4:Y:S04]  /*12ad90*/  LDL.LU R82, [R1+0x1030] ;  /* 0x0010300001527983 */ /* 0x000f280000300800 */
[----:B--2---:R2:W-:Y:S01]  /*12ada0*/  STSM.16.M88.4 [R0], R68 ;  /* 0x0000004400007844 */ /* 0x0045e20000000200 */
[----:B------:R-:W-:-:S03]  /*12adb0*/  NOP ;  /* 0x0000000000007918 */ /* 0x000fc60000000000 */
[----:B------:R-:W4:Y:S04]  /*12adc0*/  LDL.LU R83, [R1+0x1038] ;  /* 0x0010380001537983 */ /* 0x000f280000300800 */
[----:B------:R-:W3:Y:S01]  /*12add0*/  LDS.128 R244, [R0] ;  /* 0x0000000000f47984 */ /* 0x000ee20000000c00 */
[----:B------:R-:W-:-:S03]  /*12ade0*/  NOP ;  /* 0x0000000000007918 */ /* 0x000fc60000000000 */
[----:B--2---:R-:W2:Y:S04]  /*12adf0*/  LDL.LU R68, [R1+0x16b0] ;  /* 0x0016b00001447983 */ /* 0x004ea80000300800 */
[----:B------:R-:W2:Y:S04]  /*12ae00*/  LDL.LU R69, [R1+0x16b8] ;  /* 0x0016b80001457983 */ /* 0x000ea80000300800 */
[----:B------:R-:W2:Y:S04]  /*12ae10*/  LDL.LU R70, [R1+0xfd0] ;  /* 0x000fd00001467983 */ /* 0x000ea80000300800 */
[----:B------:R-:W2:Y:S04]  /*12ae20*/  LDL.LU R71, [R1+0xfd8] ;  /* 0x000fd80001477983 */ /* 0x000ea80000300800 */
        /* <DEDUP_REMOVED lines=102> */
[----:B--2---:R2:W-:Y:S01]  /*12b490*/  STSM.16.M88.4 [R0], R68 ;  /* 0x0000004400007844 */ /* 0x0045e20000000200 */
[----:B------:R-:W-:Y:S01]  /*12b4a0*/  IMAD.MOV.U32 R82, RZ, RZ, R36 ;  /* 0x000000ffff527224 */ /* 0x000fe200078e0024 */
[----:B------:R-:W-:Y:S01]  /*12b4b0*/  NOP ;  /* 0x0000000000007918 */ /* 0x000fe20000000000 */
[----:B------:R-:W-:Y:S01]  /*12b4c0*/  IMAD.MOV.U32 R83, RZ, RZ, R38 ;  /* 0x000000ffff537224 */ /* 0x000fe200078e0026 */
        /* <DEDUP_REMOVED lines=13> */
[----:B------:R-:W4:Y:S04]  /*12b5a0*/  LDL.LU R83, [R1+0x103c] ;  /* 0x00103c0001537983 */ /* 0x000f280000300800 */
[----:B--2---:R2:W-:Y:S01]  /*12b5b0*/  STSM.16.M88.4 [R0], R68 ;  /* 0x0000004400007844 */ /* 0x0045e20000000200 */
[----:B------:R-:W-:-:S03]  /*12b5c0*/  NOP ;  /* 0x0000000000007918 */ /* 0x000fc60000000000 */
        /* <DEDUP_REMOVED lines=94> */
[----:B--2---:R2:W-:Y:S04]  /*12bbb0*/  STSM.16.M88.4 [R0], R68 ;  /* 0x0000004400007844 */ /* 0x0045e80000000200 */
[----:B------:R-:W4:Y:S04]  /*12bbc0*/  LDL.LU R42, [R1+0x340] ;  /* 0x00034000012a7983 */ /* 0x000f280000300800 */
[----:B--2---:R-:W2:Y:S04]  /*12bbd0*/  LDL.LU R68, [R1+0x1124] ;  /* 0x0011240001447983 */ /* 0x004ea80000300800 */
[----:B------:R-:W2:Y:S04]  /*12bbe0*/  LDL.LU R69, [R1+0x112c] ;  /* 0x00112c0001457983 */ /* 0x000ea80000300800 */
[----:B------:R-:W2:Y:S04]  /*12bbf0*/  LDL.LU R70, [R1+0x674] ;  /* 0x0006740001467983 */ /* 0x000ea80000300800 */
[----:B------:R-:W2:Y:S01]  /*12bc00*/  LDL.LU R71, [R1+0x67c] ;  /* 0x00067c0001477983 */ /* 0x000ea20000300800 */
[----:B-1----:R-:W-:Y:S01]  /*12bc10*/  MOV R8, R128 ;  /* 0x0000008000087202 */ /* 0x002fe20000000f00 */
[----:B------:R-:W-:Y:S01]  /*12bc20*/  IMAD.MOV.U32 R28, RZ, RZ, R129 ;  /* 0x000000ffff1c7224 */ /* 0x000fe200078e0081 */
[----:B------:R-:W-:Y:S01]  /*12bc30*/  MOV R5, R131 ;  /* 0x0000008300057202 */ /* 0x000fe20000000f00 */
[----:B------:R-:W-:Y:S01]  /*12bc40*/  IMAD.MOV.U32 R10, RZ, RZ, R130 ;  /* 0x000000ffff0a7224 */ /* 0x000fe200078e0082 */
[----:B------:R-:W-:Y:S01]  /*12bc50*/  NOP ;  /* 0x0000000000007918 */ /* 0x000fe20000000000 */
[----:B------:R-:W1:Y:S01]  /*12bc60*/  LDS.128 R128, [R0] ;  /* 0x0000000000807984 */ /* 0x000e620000000c00 */
[----:B------:R-:W-:Y:S01]  /*12bc70*/  NOP ;  /* 0x0000000000007918 */ /* 0x000fe20000000000 */
[----:B---3--:R-:W-:Y:S01]  /*12bc80*/  MOV R31, R88 ;  /* 0x00000058001f7202 */ /* 0x008fe20000000f00 */
[----:B------:R-:W-:Y:S01]  /*12bc90*/  IMAD.MOV.U32 R29, RZ, RZ, R89 ;  /* 0x000000ffff1d7224 */ /* 0x000fe200078e0059 */
[----:B------:R-:W3:Y:S04]  /*12bca0*/  LDL.LU R88, [R1+0x10e4] ;  /* 0x0010e40001587983 */ /* 0x000ee80000300800 */
[----:B----4-:R-:W-:Y:S01]  /*12bcb0*/  STSM.16.M88.4 [R0], R80 ;  /* 0x0000005000007844 */ /* 0x010fe20000000200 */
[----:B------:R-:W-:-:S03]  /*12bcc0*/  NOP ;  /* 0x0000000000007918 */ /* 0x000fc60000000000 */
[----:B------:R-:W4:Y:S01]  /*12bcd0*/  LDS.128 R80, [R0] ;  /* 0x0000000000507984 */ /* 0x000f220000000c00 */
[----:B------:R-:W-:-:S03]  /*12bce0*/  NOP ;  /* 0x0000000000007918 */ /* 0x000fc60000000000 */
[----:B--2---:R2:W-:Y:S04]  /*12bcf0*/  STSM.16.M88.4 [R0], R68 ;  /* 0x0000004400007844 */ /* 0x0045e80000000200 */
[----:B--2---:R-:W2:Y:S04]  /*12bd00*/  LDL.LU R70, [R1+0x2e0] ;  /* 0x0002e00001467983 */ /* 0x004ea80000300800 */
[----:B------:R-:W3:Y:S01]  /*12bd10*/  LDL.LU R89, [R1+0x10ec] ;  /* 0x0010ec0001597983 */ /* 0x000ee20000300800 */
[----:B------:R-:W-:Y:S01]  /*12bd20*/  IMAD.MOV.U32 R11, RZ, RZ, R90 ;  /* 0x000000ffff0b7224 */ /* 0x000fe200078e005a */
[----:B------:R-:W-:Y:S01]  /*12bd30*/  MOV R4, R91 ;  /* 0x0000005b00047202 */ /* 0x000fe20000000f00 */
[----:B------:R-:W-:Y:S01]  /*12bd40*/  IMAD.MOV.U32 R91, RZ, RZ, R39 ;  /* 0x000000ffff5b7224 */ /* 0x000fe200078e0027 */
[----:B------:R-:W4:Y:S01]  /*12bd50*/  LDL.LU R71, [R1+0x2d0] ;  /* 0x0002d00001477983 */ /* 0x000f220000300800 */
[----:B------:R-:W-:Y:S01]  /*12bd60*/  MOV R90, R37 ;  /* 0x00000025005a7202 */ /* 0x000fe20000000f00 */
[----:B------:R-:W-:-:S02]  /*12bd70*/  NOP ;  /* 0x0000000000007918 */ /* 0x000fc40000000000 */
[----:B------:R-:W4:Y:S04]  /*12bd80*/  LDL.LU R33, [R1+0x2c0] ;  /* 0x0002c00001217983 */ /* 0x000f280000300800 */
[----:B------:R-:W4:Y:S04]  /*12bd90*/  LDL.LU R34, [R1+0x2b0] ;  /* 0x0002b00001227983 */ /* 0x000f280000300800 */
[----:B------:R-:W4:Y:S04]  /*12bda0*/  LDL.LU R35, [R1+0x2a0] ;  /* 0x0002a00001237983 */ /* 0x000f280000300800 */
[----:B------:R-:W1:Y:S01]  /*12bdb0*/  LDS.128 R36, [R0] ;  /* 0x0000000000247984 */ /* 0x000e620000000c00 */
[----:B------:R-:W-:-:S03]  /*12bdc0*/  NOP ;  /* 0x0000000000007918 */ /* 0x000fc60000000000 */
[----:B------:R-:W4:Y:S04]  /*12bdd0*/  LDL.LU R40, [R1+0x290] ;  /* 0x0002900001287983 */ /* 0x000f280000300800 */
[----:B------:R-:W4:Y:S04]  /*12bde0*/  LDL.LU R41, [R1+0x280] ;  /* 0x0002800001297983 */ /* 0x000f280000300800 */
[----:B---3--:R3:W-:Y:S04]  /*12bdf0*/  STSM.16.M88.4 [R0], R88 ;  /* 0x0000005800007844 */ /* 0x0087e80000000200 */
[----:B---3--:R-:W3:Y:S04]  /*12be00*/  LDL.LU R88, [R1+0x330] ;  /* 0x0003300001587983 */ /* 0x008ee80000300800 */
[----:B------:R-:W2:Y:S04]  /*12be10*/  LDL.LU R89, [R1+0x320] ;  /* 0x0003200001597983 */ /* 0x000ea80000300800 */
[----:B------:R-:W4:Y:S04]  /*12be20*/  LDL.LU R90, [R1+0x310] ;  /* 0x00031000015a7983 */ /* 0x000f280000300800 */
[----:B------:R-:W4:Y:S01]  /*12be30*/  LDL.LU R91, [R1+0x300] ;  /* 0x00030000015b7983 */ /* 0x000f220000300800 */
[----:B------:R-:W-:Y:S01]  /*12be40*/  IMAD.WIDE R68, R182, 0x4, R84 ;  /* 0x00000004b6447825 */ /* 0x000fe200078e0254 */
[----:B------:R-:W-:-:S04]  /*12be50*/  NOP ;  /* 0x0000000000007918 */ /* 0x000fc80000000000 */
[----:B------:R1:W-:Y:S01]  /*12be60*/  @P6 STG.E desc[UR8][R68.64], R42 ;  /* 0x0000002a44006986 */ /* 0x0003e2000c101908 */
[----:B------:R-:W-:Y:S01]  /*12be70*/  LOP3.LUT P6, RZ, R18, 0x4000000, RZ, 0xc0, !PT ;  /* 0x0400000012ff7812 */ /* 0x000fe200078cc0ff */
[----:B-1----:R-:W-:Y:S02]  /*12be80*/  IMAD.WIDE R68, R182, 0x4, R78 ;  /* 0x00000004b6447825 */ /* 0x002fe400078e024e */
[----:B------:R-:W4:Y:S10]  /*12be90*/  LDL.LU R42, [R1+0x7724] ;  /* 0x00772400012a7983 */ /* 0x000f340000300800 */
[----:B---3--:R1:W-:Y:S01]  /*12bea0*/  @P6 STG.E desc[UR8][R68.64], R88 ;  /* 0x0000005844006986 */ /* 0x0083e2000c101908 */
[----:B------:R-:W-:Y:S01]  /*12beb0*/  LOP3.LUT P6, RZ, R18, 0x2000000, RZ, 0xc0, !PT ;  /* 0x0200000012ff7812 */ /* 0x000fe200078cc0ff */
[----:B-1----:R-:W-:-:S12]  /*12bec0*/  IMAD.WIDE R68, R182, 0x4, R76 ;  /* 0x00000004b6447825 */ /* 0x002fd800078e024c */
[----:B--2---:R1:W-:Y:S01]  /*12bed0*/  @P6 STG.E desc[UR8][R68.64], R89 ;  /* 0x0000005944006986 */ /* 0x0043e2000c101908 */
[----:B------:R-:W-:Y:S01]  /*12bee0*/  LOP3.LUT P6, RZ, R18, 0x1000000, RZ, 0xc0, !PT ;  /* 0x0100000012ff7812 */ /* 0x000fe200078cc0ff */
[----:B-1----:R-:W-:-:S12]  /*12bef0*/  IMAD.WIDE R68, R182, 0x4, R74 ;  /* 0x00000004b6447825 */ /* 0x002fd800078e024a */
[----:B----4-:R1:W-:Y:S01]  /*12bf00*/  @P6 STG.E desc[UR8][R68.64], R90 ;  /* 0x0000005a44006986 */ /* 0x0103e2000c101908 */
[----:B------:R-:W-:Y:S01]  /*12bf10*/  LOP3.LUT P6, RZ, R18, 0x800000, RZ, 0xc0, !PT ;  /* 0x0080000012ff7812 */ /* 0x000fe200078cc0ff */
[----:B-1----:R-:W-:-:S12]  /*12bf20*/  IMAD.WIDE R68, R182, 0x4, R72 ;  /* 0x00000004b6447825 */ /* 0x002fd800078e0248 */
[----:B------:R1:W-:Y:S01]  /*12bf30*/  @P6 STG.E desc[UR8][R68.64], R91 ;  /* 0x0000005b44006986 */ /* 0x0003e2000c101908 */
[----:B------:R-:W-:Y:S01]  /*12bf40*/  LOP3.LUT P6, RZ, R18, 0x400000, RZ, 0xc0, !PT ;  /* 0x0040000012ff7812 */ /* 0x000fe200078cc0ff */
[----:B-1----:R-:W-:-:S12]  /*12bf50*/  IMAD.WIDE R68, R182, 0x4, R66 ;  /* 0x00000004b6447825 */ /* 0x002fd800078e0242 */
[----:B------:R1:W-:Y:S02]  /*12bf60*/  @P6 STG.E desc[UR8][R68.64], R70 ;  /* 0x0000004644006986 */ /* 0x0003e4000c101908 */
[----:B-1----:R-:W-:-:S05]  /*12bf70*/  IMAD.WIDE R68, R182, 0x4, R64 ;  /* 0x00000004b6447825 */ /* 0x002fca00078e0240 */
        /* <DEDUP_REMOVED lines=10> */
[----:B------:R1:W-:Y:S04]  /*12c020*/  @P0 STG.E desc[UR8][R68.64], R41 ;  /* 0x0000002944000986 */ /* 0x0003e8000c101908 */
[----:B-1----:R-:W2:Y:S04]  /*12c030*/  LDL.LU R41, [R1+0x250] ;  /* 0x0002500001297983 */ /* 0x002ea80000300800 */
[----:B------:R-:W3:Y:S04]  /*12c040*/  LDL.LU R70, [R1+0x240] ;  /* 0x0002400001467983 */ /* 0x000ee80000300800 */
[----:B------:R-:W4:Y:S04]  /*12c050*/  LDL.LU R71, [R1+0x230] ;  /* 0x0002300001477983 */ /* 0x000f280000300800 */
[----:B------:R-:W4:Y:S04]  /*12c060*/  LDL.LU R33, [R1+0x220] ;  /* 0x0002200001217983 */ /* 0x000f280000300800 */
[----:B------:R-:W4:Y:S04]  /*12c070*/  LDL.LU R34, [R1+0x190] ;  /* 0x0001900001227983 */ /* 0x000f280000300800 */
[----:B------:R-:W4:Y:S04]  /*12c080*/  LDL.LU R35, [R1+0x180] ;  /* 0x0001800001237983 */ /* 0x000f280000300800 */
[----:B------:R-:W4:Y:S01]  /*12c090*/  LDL.LU R40, [R1+0x170] ;  /* 0x0001700001287983 */ /* 0x000f220000300800 */
[----:B------:R-:W-:-:S02]  /*12c0a0*/  LOP3.LUT P6, RZ, R16, 0x8000, RZ, 0xc0, !PT ;  /* 0x0000800010ff7812 */ /* 0x000fc400078cc0ff */
[----:B------:R-:W-:-:S11]  /*12c0b0*/  LOP3.LUT R18, R18, 0xffffbfff, RZ, 0xc0, !PT ;  /* 0xffffbfff12127812 */ /* 0x000fd600078ec0ff */
[----:B------:R-:W-:Y:S02]  /*12c0c0*/  @P6 LOP3.LUT R18, R18, 0x4000, RZ, 0xfc, !PT ;  /* 0x0000400012126812 */ /* 0x000fe400078efcff */
[----:B------:R-:W-:Y:S02]  /*12c0d0*/  LOP3.LUT P6, RZ, R16, 0x4000, RZ, 0xc0, !PT ;  /* 0x0000400010ff7812 */ /* 0x000fe400078cc0ff */
[----:B------:R-:W-:Y:S02]  /*12c0e0*/  LOP3.LUT R18, R18, 0xffff7fff, RZ, 0xc0, !PT ;  /* 0xffff7fff12127812 */ /* 0x000fe400078ec0ff */
[----:B------:R-:W-:-:S09]  /*12c0f0*/  LOP3.LUT P3, RZ, R16, 0x8, RZ, 0xc0, !PT ;  /* 0x0000000810ff7812 */ /* 0x000fd2000786c0ff */
[----:B------:R-:W-:Y:S02]  /*12c100*/  @P6 LOP3.LUT R18, R18, 0x8000, RZ, 0xfc, !PT ;  /* 0x0000800012126812 */ /* 0x000fe400078efcff */
[----:B------:R-:W-:Y:S02]  /*12c110*/  LOP3.LUT P6, RZ, R16, 0x2000, RZ, 0xc0, !PT ;  /* 0x0000200010ff7812 */ /* 0x000fe400078cc0ff */
[----:B------:R-:W-:Y:S01]  /*12c120*/  LOP3.LUT R18, R18, 0xfffeffff, RZ, 0xc0, !PT ;  /* 0xfffeffff12127812 */ /* 0x000fe200078ec0ff */
[----:B------:R-:W-:Y:S01]  /*12c130*/  IMAD.WIDE R68, R182, 0x4, R52 ;  /* 0x00000004b6447825 */ /* 0x000fe200078e0234 */
[C---:B------:R-:W-:Y:S02]  /*12c140*/  LOP3.LUT P2, RZ, R16.reuse, 0x10, RZ, 0xc0, !PT ;  /* 0x0000001010ff7812 */ /* 0x040fe4000784c0ff */
[----:B------:R-:W-:-:S07]  /*12c150*/  LOP3.LUT P1, RZ, R16, 0x20, RZ, 0xc0, !PT ;  /* 0x0000002010ff7812 */ /* 0x000fce000782c0ff */
[----:B------:R-:W-:Y:S02]  /*12c160*/  @P6 LOP3.LUT R18, R18, 0x10000, RZ, 0xfc, !PT ;  /* 0x0001000012126812 */ /* 0x000fe400078efcff */
[----:B------:R-:W-:Y:S02]  /*12c170*/  LOP3.LUT P6, RZ, R16, 0x1000, RZ, 0xc0, !PT ;  /* 0x0000100010ff7812 */ /* 0x000fe400078cc0ff */
[----:B------:R-:W-:-:S11]  /*12c180*/  LOP3.LUT R18, R18, 0xfffdffff, RZ, 0xc0, !PT ;  /* 0xfffdffff12127812 */ /* 0x000fd600078ec0ff */
        /* <DEDUP_REMOVED lines=8> */
[----:B------:R-:W-:Y:S02]  /*12c210*/  LOP3.LUT R18, R18, 0xffefffff, RZ, 0xc0, !PT ;  /* 0xffefffff12127812 */ /* 0x000fe400078ec0ff */
[----:B------:R-:W-:-:S09]  /*12c220*/  LOP3.LUT P0, RZ, R16, 0x40, RZ, 0xc0, !PT ;  /* 0x0000004010ff7812 */ /* 0x000fd2000780c0ff */
[----:B------:R-:W-:Y:S02]  /*12c230*/  @P6 LOP3.LUT R18, R18, 0x100000, RZ, 0xfc, !PT ;  /* 0x0010000012126812 */ /* 0x000fe400078efcff */
[----:B------:R-:W-:Y:S02]  /*12c240*/  LOP3.LUT P6, RZ, R16, 0x100, RZ, 0xc0, !PT ;  /* 0x0000010010ff7812 */ /* 0x000fe400078cc0ff */
[----:B------:R-:W-:-:S11]  /*12c250*/  LOP3.LUT R18, R18, 0xffdfffff, RZ, 0xc0, !PT ;  /* 0xffdfffff12127812 */ /* 0x000fd600078ec0ff */
[----:B------:R-:W-:Y:S02]  /*12c260*/  @P6 LOP3.LUT R18, R18, 0x200000, RZ, 0xfc, !PT ;  /* 0x0020000012126812 */ /* 0x000fe400078efcff */
[----:B------:R-:W-:Y:S01]  /*12c270*/  LOP3.LUT P6, RZ, R16, 0x80, RZ, 0xc0, !PT ;  /* 0x0000008010ff7812 */ /* 0x000fe200078cc0ff */
[----:B--2---:R1:W-:Y:S04]  /*12c280*/  @P3 STG.E desc[UR8][R68.64], R41 ;  /* 0x0000002944003986 */ /* 0x0043e8000c101908 */
[----:B-1----:R-:W2:Y:S01]  /*12c290*/  LDL.LU R41, [R1+0x160] ;  /* 0x0001600001297983 */ /* 0x002ea20000300800 */
[----:B------:R-:W-:-:S03]  /*12c2a0*/  IMAD.WIDE R68, R182, 0x4, R50 ;  /* 0x00000004b6447825 */ /* 0x000fc600078e0232 */
[----:B------:R-:W2:Y:S04]  /*12c2b0*/  LDL.LU R88, [R1+0x140] ;  /* 0x0001400001587983 */ /* 0x000ea80000300800 */
[----:B---3--:R1:W-:Y:S04]  /*12c2c0*/  @P2 STG.E desc[UR8][R68.64], R70 ;  /* 0x0000004644002986 */ /* 0x0083e8000c101908 */
[----:B------:R-:W3:Y:S01]  /*12c2d0*/  LDL.LU R89, [R1+0x130] ;  /* 0x0001300001597983 */ /* 0x000ee20000300800 */
[----:B-1----:R-:W-:-:S05]  /*12c2e0*/  IMAD.WIDE R68, R182, 0x4, R48 ;  /* 0x00000004b6447825 */ /* 0x002fca00078e0230 */
[----:B----4-:R1:W-:Y:S02]  /*12c2f0*/  @P1 STG.E desc[UR8][R68.64], R71 ;  /* 0x0000004744001986 */ /* 0x0103e4000c101908 */
[----:B-1----:R-:W-:Y:S02]  /*12c300*/  IMAD.WIDE R68, R182, 0x4, R46 ;  /* 0x00000004b6447825 */ /* 0x002fe400078e022e */
[----:B------:R-:W4:Y:S04]  /*12c310*/  LDL.LU R182, [R1+0x150] ;  /* 0x0001500001b67983 */ /* 0x000f280000300800 */
[----:B------:R-:W3:Y:S04]  /*12c320*/  LDL.LU R90, [R1+0x120] ;  /* 0x00012000015a7983 */ /* 0x000ee80000300800 */
[----:B------:R-:W3:Y:S04]  /*12c330*/  LDL.LU R91, [R1+0xe0] ;  /* 0x0000e000015b7983 */ /* 0x000ee80000300800 */
[----:B------:R1:W-:Y:S04]  /*12c340*/  @P0 STG.E desc[UR8][R68.64], R33 ;  /* 0x0000002144000986 */ /* 0x0003e8000c101908 */
[----:B------:R-:W3:Y:S04]  /*12c350*/  LDL.LU R70, [R1+0xd0] ;  /* 0x0000d00001467983 */ /* 0x000ee80000300800 */
[----:B------:R-:W3:Y:S01]  /*12c360*/  LDL.LU R71, [R1+0xc0] ;  /* 0x0000c00001477983 */ /* 0x000ee20000300800 */
[----:B-1----:R-:W-:-:S03]  /*12c370*/  IMAD.WIDE R68, R181, 0x4, R84 ;  /* 0x00000004b5447825 */ /* 0x002fc600078e0254 */
[----:B------:R-:W3:Y:S04]  /*12c380*/  LDL.LU R33, [R1+0xb0] ;  /* 0x0000b00001217983 */ /* 0x000ee80000300800 */
[----:B------:R1:W-:Y:S01]  /*12c390*/  @P6 STG.E desc[UR8][R68.64], R34 ;  /* 0x0000002244006986 */ /* 0x0003e2000c101908 */
[C---:B------:R-:W-:Y:S01]  /*12c3a0*/  LOP3.LUT P6, RZ, R18.reuse, 0x200000, RZ, 0xc0, !PT ;  /* 0x0020000012ff7812 */ /* 0x040fe200078cc0ff */
[----:B-1----:R-:W-:Y:S02]  /*12c3b0*/  IMAD.WIDE R68, R181, 0x4, R78 ;  /* 0x00000004b5447825 */ /* 0x002fe400078e024e */
[----:B------:R-:W3:Y:S10]  /*12c3c0*/  LDL.LU R34, [R1+0xa0] ;  /* 0x0000a00001227983 */ /* 0x000ef40000300800 */
[----:B------:R1:W-:Y:S01]  /*12c3d0*/  @P6 STG.E desc[UR8][R68.64], R35 ;  /* 0x0000002344006986 */ /* 0x0003e2000c101908 */
[----:B------:R-:W-:-:S03]  /*12c3e0*/  LOP3.LUT P6, RZ, R18, 0x100000, RZ, 0xc0, !PT ;  /* 0x0010000012ff7812 */ /* 0x000fc600078cc0ff */
[----:B-1----:R-:W3:Y:S01]  /*12c3f0*/  LDL.LU R35, [R1+0x70] ;  /* 0x0000700001237983 */ /* 0x002ee20000300800 */
[----:B------:R-:W-:-:S09]  /*12c400*/  IMAD.WIDE R68, R181, 0x4, R76 ;  /* 0x00000004b5447825 */ /* 0x000fd200078e024c */
[----:B------:R1:W-:Y:S04]  /*12c410*/  @P6 STG.E desc[UR8][R68.64], R40 ;  /* 0x0000002844006986 */ /* 0x0003e8000c101908 */
[----:B-1----:R-:W3:Y:S01]  /*12c420*/  LDL.LU R40, [R1+0x50] ;  /* 0x0000500001287983 */ /* 0x002ee20000300800 */
[----:B------:R-:W-:Y:S01]  /*12c430*/  LOP3.LUT P6, RZ, R18, 0x80000, RZ, 0xc0, !PT ;  /* 0x0008000012ff7812 */ /* 0x000fe200078cc0ff */
[----:B------:R-:W-:Y:S01]  /*12c440*/  IMAD.WIDE R68, R181, 0x4, R74 ;  /* 0x00000004b5447825 */ /* 0x000fe200078e024a */
[C---:B------:R-:W-:Y:S02]  /*12c450*/  LOP3.LUT P5, RZ, R16.reuse, 0x10000, RZ, 0xc0, !PT ;  /* 0x0001000010ff7812 */ /* 0x040fe400078ac0ff */
[C---:B------:R-:W-:Y:S02]  /*12c460*/  LOP3.LUT P4, RZ, R16.reuse, 0x20000, RZ, 0xc0, !PT ;  /* 0x0002000010ff7812 */ /* 0x040fe4000788c0ff */
[----:B------:R-:W-:-:S02]  /*12c470*/  LOP3.LUT P3, RZ, R16, 0x40000, RZ, 0xc0, !PT ;  /* 0x0004000010ff7812 */ /* 0x000fc4000786c0ff */
[C---:B------:R-:W-:Y:S02]  /*12c480*/  LOP3.LUT P2, RZ, R16.reuse, 0x80000, RZ, 0xc0, !PT ;  /* 0x0008000010ff7812 */ /* 0x040fe4000784c0ff */
[C---:B------:R-:W-:Y:S02]  /*12c490*/  LOP3.LUT P1, RZ, R16.reuse, 0x100000, RZ, 0xc0, !PT ;  /* 0x0010000010ff7812 */ /* 0x040fe4000782c0ff */
[----:B------:R-:W-:Y:S01]  /*12c4a0*/  LOP3.LUT P0, RZ, R16, 0x200000, RZ, 0xc0, !PT ;  /* 0x0020000010ff7812 */ /* 0x000fe2000780c0ff */
[----:B--2---:R1:W-:Y:S01]  /*12c4b0*/  @P6 STG.E desc[UR8][R68.64], R41 ;  /* 0x0000002944006986 */ /* 0x0043e2000c101908 */
[C---:B------:R-:W-:Y:S01]  /*12c4c0*/  LOP3.LUT P6, RZ, R18.reuse, 0x40000, RZ, 0xc0, !PT ;  /* 0x0004000012ff7812 */ /* 0x040fe200078cc0ff */
[C---:B-1----:R-:W-:Y:S02]  /*12c4d0*/  IMAD.WIDE R68, R181.reuse, 0x4, R72 ;  /* 0x00000004b5447825 */ /* 0x042fe400078e0248 */
[----:B------:R-:W2:Y:S10]  /*12c4e0*/  LDL.LU R41, [R1+0x7720] ;  /* 0x0077200001297983 */ /* 0x000eb40000300800 */
[----:B----4-:R1:W-:Y:S01]  /*12c4f0*/  @P6 STG.E desc[UR8][R68.64], R182 ;  /* 0x000000b644006986 */ /* 0x0103e2000c101908 */
[----:B------:R-:W-:Y:S01]  /*12c500*/  LOP3.LUT P6, RZ, R18, 0x20000, RZ, 0xc0, !PT ;  /* 0x0002000012ff7812 */ /* 0x000fe200078cc0ff */
[----:B-1----:R-:W-:-:S12]  /*12c510*/  IMAD.WIDE R68, R181, 0x4, R66 ;  /* 0x00000004b5447825 */ /* 0x002fd800078e0242 */
[----:B------:R1:W-:Y:S01]  /*12c520*/  @P6 STG.E desc[UR8][R68.64], R88 ;  /* 0x0000005844006986 */ /* 0x0003e2000c101908 */
[----:B------:R-:W-:Y:S01]  /*12c530*/  LOP3.LUT P6, RZ, R18, 0x10000, RZ, 0xc0, !PT ;  /* 0x0001000012ff7812 */ /* 0x000fe200078cc0ff */
[----:B-1----:R-:W-:-:S12]  /*12c540*/  IMAD.WIDE R68, R181, 0x4, R64 ;  /* 0x00000004b5447825 */ /* 0x002fd800078e0240 */
[----:B---3--:R1:W-:Y:S01]  /*12c550*/  @P6 STG.E desc[UR8][R68.64], R89 ;  /* 0x0000005944006986 */ /* 0x0083e2000c101908 */
        /* <DEDUP_REMOVED lines=18> */
[----:B-1----:R-:W3:Y:S04]  /*12c680*/  LDL.LU R40, [R1+0x40] ;  /* 0x0000400001287983 */ /* 0x002ee80000300800 */
[----:B------:R-:W4:Y:S04]  /*12c690*/  LDL.LU R91, [R1+0x344] ;  /* 0x00034400015b7983 */ /* 0x000f280000300800 */
[----:B------:R-:W2:Y:S04]  /*12c6a0*/  LDL.LU R70, [R1+0x334] ;  /* 0x0003340001467983 */ /* 0x000ea80000300800 */
[----:B------:R-:W2:Y:S04]  /*12c6b0*/  LDL.LU R71, [R1+0x324] ;  /* 0x0003240001477983 */ /* 0x000ea80000300800 */
[----:B------:R-:W2:Y:S04]  /*12c6c0*/  LDL.LU R33, [R1+0x314] ;  /* 0x0003140001217983 */ /* 0x000ea80000300800 */
[----:B------:R-:W2:Y:S04]  /*12c6d0*/  LDL.LU R34, [R1+0x304] ;  /* 0x0003040001227983 */ /* 0x000ea80000300800 */
[----:B------:R-:W2:Y:S01]  /*12c6e0*/  LDL.LU R35, [R1+0x2e4] ;  /* 0x0002e40001237983 */ /* 0x000ea20000300800 */
        /* <DEDUP_REMOVED lines=9> */
[----:B------:R-:W-:-:S10]  /*12c780*/  IMAD.WIDE R68, R181, 0x4, R46 ;  /* 0x00000004b5447825 */ /* 0x000fd400078e022e */
        /* <DEDUP_REMOVED lines=12> */
[C---:B------:R-:W-:Y:S02]  /*12c850*/  LOP3.LUT P2, RZ, R16.reuse, 0x800000, RZ, 0xc0, !PT ;  /* 0x0080000010ff7812 */ /* 0x040fe4000784c0ff */
[----:B------:R-:W-:-:S07]  /*12c860*/  LOP3.LUT P1, RZ, R16, 0x1000000, RZ, 0xc0, !PT ;  /* 0x0100000010ff7812 */ /* 0x000fce000782c0ff */
[----:B------:R-:W-:Y:S02]  /*12c870*/  @P6 LOP3.LUT R18, R18, 0x1000, RZ, 0xfc, !PT ;  /* 0x0000100012126812 */ /* 0x000fe400078efcff */
[C---:B------:R-:W-:Y:S02]  /*12c880*/  LOP3.LUT P6, RZ, R16.reuse, 0x8000000, RZ, 0xc0, !PT ;  /* 0x0800000010ff7812 */ /* 0x040fe400078cc0ff */
[----:B------:R-:W-:Y:S02]  /*12c890*/  LOP3.LUT P0, RZ, R16, 0x2000000, RZ, 0xc0, !PT ;  /* 0x0200000010ff7812 */ /* 0x000fe4000780c0ff */
[----:B------:R-:W-:-:S09]  /*12c8a0*/  LOP3.LUT R18, R18, 0xffffdfff, RZ, 0xc0, !PT ;  /* 0xffffdfff12127812 */ /* 0x000fd200078ec0ff */
[----:B------:R-:W-:Y:S02]  /*12c8b0*/  @P6 LOP3.LUT R18, R18, 0x2000, RZ, 0xfc, !PT ;  /* 0x0000200012126812 */ /* 0x000fe400078efcff */
[----:B------:R-:W-:Y:S01]  /*12c8c0*/  LOP3.LUT P6, RZ, R16, 0x4000000, RZ, 0xc0, !PT ;  /* 0x0400000010ff7812 */ /* 0x000fe200078cc0ff */
[----:B---3--:R1:W-:Y:S04]  /*12c8d0*/  @P3 STG.E desc[UR8][R68.64], R40 ;  /* 0x0000002844003986 */ /* 0x0083e8000c101908 */
[----:B-1----:R-:W3:Y:S04]  /*12c8e0*/  LDL.LU R40, [R1+0x2d4] ;  /* 0x0002d40001287983 */ /* 0x002ee80000300800 */
[----:B------:R-:W3:Y:S04]  /*12c8f0*/  LDL.LU R181, [R1+0x2c4] ;  /* 0x0002c40001b57983 */ /* 0x000ee80000300800 */
[----:B------:R-:W3:Y:S04]  /*12c900*/  LDL.LU R182, [R1+0x2b4] ;  /* 0x0002b40001b67983 */ /* 0x000ee80000300800 */
[----:B------:R-:W3:Y:S01]  /*12c910*/  LDL.LU R88, [R1+0x2a4] ;  /* 0x0002a40001587983 */ /* 0x000ee20000300800 */
[----:B------:R-:W-:-:S03]  /*12c920*/  IMAD.WIDE R68, R180, 0x4, R84 ;  /* 0x00000004b4447825 */ /* 0x000fc600078e0254 */
[----:B------:R-:W3:Y:S04]  /*12c930*/  LDL.LU R89, [R1+0x294] ;  /* 0x0002940001597983 */ /* 0x000ee80000300800 */
[----:B----4-:R1:W-:Y:S04]  /*12c940*/  @P2 STG.E desc[UR8][R68.64], R91 ;  /* 0x0000005b44002986 */ /* 0x0103e8000c101908 */
[----:B------:R-:W4:Y:S01]  /*12c950*/  LDL.LU R90, [R1+0x284] ;  /* 0x00028400015a7983 */ /* 0x000f220000300800 */
[----:B-1----:R-:W-:-:S03]  /*12c960*/  IMAD.WIDE R68, R180, 0x4, R78 ;  /* 0x00000004b4447825 */ /* 0x002fc600078e024e */
[----:B------:R-:W4:Y:S04]  /*12c970*/  LDL.LU R91, [R1+0x254] ;  /* 0x00025400015b7983 */ /* 0x000f280000300800 */
[----:B--2---:R1:W-:Y:S02]  /*12c980*/  @P1 STG.E desc[UR8][R68.64], R70 ;  /* 0x0000004644001986 */ /* 0x0043e4000c101908 */
[C---:B-1----:R-:W-:Y:S02]  /*12c990*/  IMAD.WIDE R68, R180.reuse, 0x4, R76 ;  /* 0x00000004b4447825 */ /* 0x042fe400078e024c */
[----:B------:R-:W2:Y:S04]  /*12c9a0*/  LDL.LU R70, [R1+0x244] ;  /* 0x0002440001467983 */ /* 0x000ea80000300800 */
[----:B------:R1:W-:Y:S02]  /*12c9b0*/  @P0 STG.E desc[UR8][R68.64], R71 ;  /* 0x0000004744000986 */ /* 0x0003e4000c101908 */
[----:B-1----:R-:W-:-:S02]  /*12c9c0*/  IMAD.WIDE R68, R180, 0x4, R74 ;  /* 0x00000004b4447825 */ /* 0x002fc400078e024a */
[----:B------:R-:W2:Y:S04]  /*12c9d0*/  LDL.LU R71, [R1+0x234] ;  /* 0x0002340001477983 */ /* 0x000ea80000300800 */
[----:B------:R1:W-:Y:S01]  /*12c9e0*/  @P6 STG.E desc[UR8][R68.64], R33 ;  /* 0x0000002144006986 */ /* 0x0003e2000c101908 */
[----:B------:R-:W-:Y:S01]  /*12c9f0*/  LOP3.LUT P6, RZ, R18, 0x2000, RZ, 0xc0, !PT ;  /* 0x0000200012ff7812 */ /* 0x000fe200078cc0ff */
[----:B-1----:R-:W-:Y:S02]  /*12ca00*/  IMAD.WIDE R68, R180, 0x4, R72 ;  /* 0x00000004b4447825 */ /* 0x002fe400078e0248 */
[----:B------:R-:W2:Y:S10]  /*12ca10*/  LDL.LU R33, [R1+0x224] ;  /* 0x0002240001217983 */ /* 0x000eb40000300800 */
[----:B------:R1:W-:Y:S01]  /*12ca20*/  @P6 STG.E desc[UR8][R68.64], R34 ;  /* 0x0000002244006986 */ /* 0x0003e2000c101908 */
[----:B------:R-:W-:-:S03]  /*12ca30*/  LOP3.LUT P6, RZ, R18, 0x1000, RZ, 0xc0, !PT ;  /* 0x0000100012ff7812 */ /* 0x000fc600078cc0ff */
[----:B-1----:R-:W2:Y:S01]  /*12ca40*/  LDL.LU R34, [R1+0x194] ;  /* 0x0001940001227983 */ /* 0x002ea20000300800 */
[----:B------:R-:W-:-:S09]  /*12ca50*/  IMAD.WIDE R68, R180, 0x4, R66 ;  /* 0x00000004b4447825 */ /* 0x000fd200078e0242 */
[----:B------:R1:W-:Y:S04]  /*12ca60*/  @P6 STG.E desc[UR8][R68.64], R35 ;  /* 0x0000002344006986 */ /* 0x0003e8000c101908 */
[----:B-1----:R-:W2:Y:S01]  /*12ca70*/  LDL.LU R35, [R1+0x184] ;  /* 0x0001840001237983 */ /* 0x002ea20000300800 */
        /* <DEDUP_REMOVED lines=8> */
[----:B---3--:R1:W-:Y:S01]  /*12cb00*/  @P6 STG.E desc[UR8][R68.64], R40 ;  /* 0x0000002844006986 */ /* 0x0083e2000c101908 */
[----:B------:R-:W-:Y:S01]  /*12cb10*/  LOP3.LUT P6, RZ, R18, 0x400, RZ, 0xc0, !PT ;  /* 0x0000040012ff7812 */ /* 0x000fe200078cc0ff */
[----:B-1----:R-:W-:Y:S02]  /*12cb20*/  IMAD.WIDE R68, R180, 0x4, R62 ;  /* 0x00000004b4447825 */ /* 0x002fe400078e023e */
[----:B------:R-:W3:Y:S10]  /*12cb30*/  LDL.LU R40, [R1+0x771c] ;  /* 0x00771c0001287983 */ /* 0x000ef40000300800 */
[----:B------:R1:W-:Y:S01]  /*12cb40*/  @P6 STG.E desc[UR8][R68.64], R181 ;  /* 0x000000b544006986 */ /* 0x0003e2000c101908 */
[----:B------:R-:W-:Y:S01]  /*12cb50*/  LOP3.LUT P6, RZ, R18, 0x200, RZ, 0xc0, !PT ;  /* 0x0000020012ff7812 */ /* 0x000fe200078cc0ff */
[----:B-1----:R-:W-:-:S12]  /*12cb60*/  IMAD.WIDE R68, R180, 0x4, R60 ;  /* 0x00000004b4447825 */ /* 0x002fd800078e023c */
        /* <DEDUP_REMOVED lines=9> */
[----:B----4-:R1:W-:Y:S02]  /*12cc00*/  @P6 STG.E desc[UR8][R68.64], R90 ;  /* 0x0000005a44006986 */ /* 0x0103e4000c101908 */
[----:B-1----:R-:W-:-:S05]  /*12cc10*/  IMAD.WIDE R68, R180, 0x4, R52 ;  /* 0x00000004b4447825 */ /* 0x002fca00078e0234 */
[----:B------:R1:W-:Y:S02]  /*12cc20*/  @P5 STG.E desc[UR8][R68.64], R91 ;  /* 0x0000005b44005986 */ /* 0x0003e4000c101908 */
[----:B-1----:R-:W-:-:S05]  /*12cc30*/  IMAD.WIDE R68, R180, 0x4, R50 ;  /* 0x00000004b4447825 */ /* 0x002fca00078e0232 */
[----:B--2---:R1:W-:Y:S02]  /*12cc40*/  @P4 STG.E desc[UR8][R68.64], R70 ;  /* 0x0000004644004986 */ /* 0x0043e4000c101908 */
        /* <DEDUP_REMOVED lines=9> */
[----:B------:R-:W4:Y:S04]  /*12cce0*/  LDL.LU R34, [R1+0x164] ;  /* 0x0001640001227983 */ /* 0x000f280000300800 */
[----:B------:R-:W3:Y:S04]  /*12ccf0*/  LDL.LU R90, [R1+0x154] ;  /* 0x00015400015a7983 */ /* 0x000ee80000300800 */
[----:B------:R-:W3:Y:S04]  /*12cd00*/  LDL.LU R91, [R1+0x144] ;  /* 0x00014400015b7983 */ /* 0x000ee80000300800 */
[----:B------:R-:W3:Y:S04]  /*12cd10*/  LDL.LU R70, [R1+0x134] ;  /* 0x0001340001467983 */ /* 0x000ee80000300800 */
[----:B------:R-:W3:Y:S04]  /*12cd20*/  LDL.LU R71, [R1+0x124] ;  /* 0x0001240001477983 */ /* 0x000ee80000300800 */
[----:B------:R-:W3:Y:S01]  /*12cd30*/  LDL.LU R33, [R1+0xe4] ;  /* 0x0000e40001217983 */ /* 0x000ee20000300800 */
[----:B------:R-:W-:-:S02]  /*12cd40*/  LOP3.LUT P6, RZ, R19, 0x200000, RZ, 0xc0, !PT ;  /* 0x0020000013ff7812 */ /* 0x000fc400078cc0ff */
[----:B------:R-:W-:-:S11]  /*12cd50*/  LOP3.LUT R16, R16, 0xbfffffff, RZ, 0xc0, !PT ;  /* 0xbfffffff10107812 */ /* 0x000fd600078ec0ff */
[----:B------:R-:W-:Y:S02]  /*12cd60*/  @P6 LOP3.LUT R16, R16, 0x40000000, RZ, 0xfc, !PT ;  /* 0x4000000010106812 */ /* 0x000fe400078efcff */
[C---:B------:R-:W-:Y:S02]  /*12cd70*/  LOP3.LUT P6, RZ, R19.reuse, 0x100000, RZ, 0xc0, !PT ;  /* 0x0010000013ff7812 */ /* 0x040fe400078cc0ff */
[----:B------:R-:W-:Y:S02]  /*12cd80*/  LOP3.LUT R16, R16, 0x7fffffff, RZ, 0xc0, !PT ;  /* 0x7fffffff10107812 */ /* 0x000fe400078ec0ff */
[----:B------:R-:W-:-:S09]  /*12cd90*/  LOP3.LUT P3, RZ, R19, 0x200, RZ, 0xc0, !PT ;  /* 0x0000020013ff7812 */ /* 0x000fd2000786c0ff */
[----:B------:R-:W-:Y:S02]  /*12cda0*/  @P6 LOP3.LUT R16, R16, 0x80000000, RZ, 0xfc, !PT ;  /* 0x8000000010106812 */ /* 0x000fe400078efcff */
[----:B------:R-:W-:Y:S02]  /*12cdb0*/  LOP3.LUT P6, RZ, R19, 0x80000, RZ, 0xc0, !PT ;  /* 0x0008000013ff7812 */ /* 0x000fe400078cc0ff */
[----:B------:R-:W-:Y:S01]  /*12cdc0*/  LOP3.LUT R18, R18, 0xfffffffe, RZ, 0xc0, !PT ;  /* 0xfffffffe12127812 */ /* 0x000fe200078ec0ff */
[----:B------:R-:W-:Y:S01]  /*12cdd0*/  IMAD.WIDE R68, R127, 0x4, R76 ;  /* 0x000000047f447825 */ /* 0x000fe200078e024c */
[----:B------:R-:W-:-:S09]  /*12cde0*/  LOP3.LUT P2, RZ, R19, 0x400, RZ, 0xc0, !PT ;  /* 0x0000040013ff7812 */ /* 0x000fd2000784c0ff */
        /* <DEDUP_REMOVED lines=10> */
[C---:B------:R-:W-:Y:S02]  /*12ce90*/  LOP3.LUT P6, RZ, R19.reuse, 0x8000, RZ, 0xc0, !PT ;  /* 0x0000800013ff7812 */ /* 0x040fe400078cc0ff */
[----:B------:R-:W-:Y:S02]  /*12cea0*/  LOP3.LUT R18, R18, 0xffffffef, RZ, 0xc0, !PT ;  /* 0xffffffef12127812 */ /* 0x000fe400078ec0ff */
[----:B------:R-:W-:-:S09]  /*12ceb0*/  LOP3.LUT P1, RZ, R19, 0x800, RZ, 0xc0, !PT ;  /* 0x0000080013ff7812 */ /* 0x000fd2000782c0ff */
[----:B------:R-:W-:Y:S02]  /*12cec0*/  @P6 LOP3.LUT R18, R18, 0x10, RZ, 0xfc, !PT ;  /* 0x0000001012126812 */ /* 0x000fe400078efcff */
[C---:B------:R-:W-:Y:S02]  /*12ced0*/  LOP3.LUT P6, RZ, R19.reuse, 0x4000, RZ, 0xc0, !PT ;  /* 0x0000400013ff7812 */ /* 0x040fe400078cc0ff */
[----:B------:R-:W-:Y:S02]  /*12cee0*/  LOP3.LUT P0, RZ, R19, 0x1000, RZ, 0xc0, !PT ;  /* 0x0000100013ff7812 */ /* 0x000fe4000780c0ff */
[----:B------:R-:W-:-:S09]  /*12cef0*/  LOP3.LUT R18, R18, 0xffffffdf, RZ, 0xc0, !PT ;  /* 0xffffffdf12127812 */ /* 0x000fd200078ec0ff */
[----:B------:R-:W-:Y:S02]  /*12cf00*/  @P6 LOP3.LUT R18, R18, 0x20, RZ, 0xfc, !PT ;  /* 0x0000002012126812 */ /* 0x000fe400078efcff */
[----:B------:R-:W-:Y:S01]  /*12cf10*/  LOP3.LUT P6, RZ, R19, 0x2000, RZ, 0xc0, !PT ;  /* 0x0000200013ff7812 */ /* 0x000fe200078cc0ff */
[----:B--2---:R1:W-:Y:S04]  /*12cf20*/  @P3 STG.E desc[UR8][R68.64], R35 ;  /* 0x0000002344003986 */ /* 0x0043e8000c101908 */
[----:B-1----:R-:W2:Y:S01]  /*12cf30*/  LDL.LU R35, [R1+0xd4] ;  /* 0x0000d40001237983 */ /* 0x002ea20000300800 */
[----:B------:R-:W-:-:S05]  /*12cf40*/  IMAD.WIDE R68, R127, 0x4, R74 ;  /* 0x000000047f447825 */ /* 0x000fca00078e024a */
[----:B----4-:R1:W-:Y:S04]  /*12cf50*/  @P2 STG.E desc[UR8][R68.64], R34 ;  /* 0x0000002244002986 */ /* 0x0103e8000c101908 */
[----:B-1----:R-:W4:Y:S04]  /*12cf60*/  LDL.LU R34, [R1+0xc4] ;  /* 0x0000c40001227983 */ /* 0x002f280000300800 */
[----:B------:R-:W4:Y:S04]  /*12cf70*/  LDL.LU R180, [R1+0xb4] ;  /* 0x0000b40001b47983 */ /* 0x000f280000300800 */
[----:B------:R-:W4:Y:S04]  /*12cf80*/  LDL.LU R181, [R1+0xa4] ;  /* 0x0000a40001b57983 */ /* 0x000f280000300800 */
[----:B------:R-:W4:Y:S01]  /*12cf90*/  LDL.LU R182, [R1+0x74] ;  /* 0x0000740001b67983 */ /* 0x000f220000300800 */
[----:B------:R-:W-:-:S03]  /*12cfa0*/  IMAD.WIDE R68, R127, 0x4, R72 ;  /* 0x000000047f447825 */ /* 0x000fc600078e0248 */
[----:B------:R-:W4:Y:S04]  /*12cfb0*/  LDL.LU R88, [R1+0x54] ;  /* 0x0000540001587983 */ /* 0x000f280000300800 */
[----:B---3--:R1:W-:Y:S04]  /*12cfc0*/  @P1 STG.E desc[UR8][R68.64], R90 ;  /* 0x0000005a44001986 */ /* 0x0083e8000c101908 */
[----:B------:R-:W3:Y:S01]  /*12cfd0*/  LDL.LU R89, [R1+0x44] ;  /* 0x0000440001597983 */ /* 0x000ee20000300800 */
[----:B-1----:R-:W-:-:S03]  /*12cfe0*/  IMAD.WIDE R68, R127, 0x4, R66 ;  /* 0x000000047f447825 */ /* 0x002fc600078e0242 */
[----:B------:R-:W3:Y:S04]  /*12cff0*/  LDL.LU R90, [R1+0x348] ;  /* 0x00034800015a7983 */ /* 0x000ee80000300800 */
[----:B------:R1:W-:Y:S02]  /*12d000*/  @P0 STG.E desc[UR8][R68.64], R91 ;  /* 0x0000005b44000986 */ /* 0x0003e4000c101908 */
[C---:B-1----:R-:W-:Y:S02]  /*12d010*/  IMAD.WIDE R68, R127.reuse, 0x4, R64 ;  /* 0x000000047f447825 */ /* 0x042fe400078e0240 */
[----:B------:R-:W3:Y:S04]  /*12d020*/  LDL.LU R91, [R1+0x338] ;  /* 0x00033800015b7983 */ /* 0x000ee80000300800 */
[----:B------:R1:W-:Y:S01]  /*12d030*/  @P6 STG.E desc[UR8][R68.64], R70 ;  /* 0x0000004644006986 */ /* 0x0003e2000c101908 */
[----:B------:R-:W-:Y:S01]  /*12d040*/  LOP3.LUT P6, RZ, R18, 0x20, RZ, 0xc0, !PT ;  /* 0x0000002012ff7812 */ /* 0x000fe200078cc0ff */
[----:B-1----:R-:W-:-:S02]  /*12d050*/  IMAD.WIDE R68, R127, 0x4, R62 ;  /* 0x000000047f447825 */ /* 0x002fc400078e023e */
        /* <DEDUP_REMOVED lines=21> */
[----:B-1----:R-:W-:-:S02]  /*12d1b0*/  IMAD.WIDE R68, R127, 0x4, R54 ;  /* 0x000000047f447825 */ /* 0x002fc400078e0236 */
[----:B------:R-:W4:Y:S10]  /*12d1c0*/  LDL.LU R34, [R1+0x7714] ;  /* 0x0077140001227983 */ /* 0x000f340000300800 */
        /* <DEDUP_REMOVED lines=9> */
[----:B------:R1:W-:Y:S02]  /*12d260*/  @P6 STG.E desc[UR8][R68.64], R88 ;  /* 0x0000005844006986 */ /* 0x0003e4000c101908 */
[----:B-1----:R-:W-:-:S05]  /*12d270*/  IMAD.WIDE R68, R127, 0x4, R46 ;  /* 0x000000047f447825 */ /* 0x002fca00078e022e */
[----:B---3--:R1:W-:Y:S02]  /*12d280*/  @P5 STG.E desc[UR8][R68.64], R89 ;  /* 0x0000005944005986 */ /* 0x0083e4000c101908 */
        /* <DEDUP_REMOVED lines=11> */
[----:B------:R-:W2:Y:S04]  /*12d340*/  LDL.LU R88, [R1+0x2d8] ;  /* 0x0002d80001587983 */ /* 0x000ea80000300800 */
        /* <DEDUP_REMOVED lines=30> */
[----:B------:R-:W-:Y:S02]  /*12d530*/  LOP3.LUT P6, RZ, R13, 0x2, RZ, 0xc0, !PT ;  /* 0x000000020dff7812 */ /* 0x000fe400078cc0ff */
        /* <DEDUP_REMOVED lines=11> */
[----:B--2---:R1:W-:Y:S04]  /*12d5f0*/  @P2 STG.E desc[UR8][R68.64], R88 ;  /* 0x0000005844002986 */ /* 0x0043e8000c101908 */
[----:B------:R-:W2:Y:S01]  /*12d600*/  LDL.LU R182, [R1+0x188] ;  /* 0x0001880001b67983 */ /* 0x000ea20000300800 */
[----:B-1----:R-:W-:-:S03]  /*12d610*/  IMAD.WIDE R68, R126, 0x4, R62 ;  /* 0x000000047e447825 */ /* 0x002fc600078e023e */
[----:B------:R-:W2:Y:S04]  /*12d620*/  LDL.LU R88, [R1+0x178] ;  /* 0x0001780001587983 */ /* 0x000ea80000300800 */
[----:B----4-:R1:W-:Y:S02]  /*12d630*/  @P1 STG.E desc[UR8][R68.64], R89 ;  /* 0x0000005944001986 */ /* 0x0103e4000c101908 */
[C---:B-1----:R-:W-:Y:S02]  /*12d640*/  IMAD.WIDE R68, R126.reuse, 0x4, R60 ;  /* 0x000000047e447825 */ /* 0x042fe400078e023c */
[----:B------:R-:W4:Y:S04]  /*12d650*/  LDL.LU R89, [R1+0x168] ;  /* 0x0001680001597983 */ /* 0x000f280000300800 */
[----:B------:R1:W-:Y:S02]  /*12d660*/  @P0 STG.E desc[UR8][R68.64], R90 ;  /* 0x0000005a44000986 */ /* 0x0003e4000c101908 */
[----:B-1----:R-:W-:-:S02]  /*12d670*/  IMAD.WIDE R68, R126, 0x4, R58 ;  /* 0x000000047e447825 */ /* 0x002fc400078e023a */
[----:B------:R-:W4:Y:S04]  /*12d680*/  LDL.LU R90, [R1+0x158] ;  /* 0x00015800015a7983 */ /* 0x000f280000300800 */
[----:B------:R1:W-:Y:S01]  /*12d690*/  @P6 STG.E desc[UR8][R68.64], R91 ;  /* 0x0000005b44006986 */ /* 0x0003e2000c101908 */
[----:B------:R-:W-:Y:S01]  /*12d6a0*/  LOP3.LUT P6, RZ, R16, 0x20000000, RZ, 0xc0, !PT ;  /* 0x2000000010ff7812 */ /* 0x000fe200078cc0ff */
[----:B-1----:R-:W-:Y:S02]  /*12d6b0*/  IMAD.WIDE R68, R126, 0x4, R56 ;  /* 0x000000047e447825 */ /* 0x002fe400078e0238 */
[----:B------:R-:W4:Y:S10]  /*12d6c0*/  LDL.LU R91, [R1+0x148] ;  /* 0x00014800015b7983 */ /* 0x000f340000300800 */
[----:B------:R1:W-:Y:S01]  /*12d6d0*/  @P6 STG.E desc[UR8][R68.64], R70 ;  /* 0x0000004644006986 */ /* 0x0003e2000c101908 */
[----:B------:R-:W-:-:S03]  /*12d6e0*/  LOP3.LUT P6, RZ, R16, 0x10000000, RZ, 0xc0, !PT ;  /* 0x1000000010ff7812 */ /* 0x000fc600078cc0ff */
[----:B-1----:R-:W4:Y:S01]  /*12d6f0*/  LDL.LU R70, [R1+0x138] ;  /* 0x0001380001467983 */ /* 0x002f220000300800 */
[----:B------:R-:W-:-:S09]  /*12d700*/  IMAD.WIDE R68, R126, 0x4, R54 ;  /* 0x000000047e447825 */ /* 0x000fd200078e0236 */
[----:B------:R1:W-:Y:S04]  /*12d710*/  @P6 STG.E desc[UR8][R68.64], R71 ;  /* 0x0000004744006986 */ /* 0x0003e8000c101908 */
[----:B-1----:R-:W4:Y:S01]  /*12d720*/  LDL.LU R71, [R1+0x128] ;  /* 0x0001280001477983 */ /* 0x002f220000300800 */
        /* <DEDUP_REMOVED lines=24> */
[----:B--2---:R1:W-:Y:S02]  /*12d8b0*/  @P6 STG.E desc[UR8][R68.64], R182 ;  /* 0x000000b644006986 */ /* 0x0043e4000c101908 */
[----:B-1----:R-:W-:-:S05]  /*12d8c0*/  IMAD.WIDE R68, R125, 0x4, R76 ;  /* 0x000000047d447825 */ /* 0x002fca00078e024c */
[----:B------:R1:W-:Y:S02]  /*12d8d0*/  @P5 STG.E desc[UR8][R68.64], R88 ;  /* 0x0000005844005986 */ /* 0x0003e4000c101908 */
[----:B-1----:R-:W-:-:S05]  /*12d8e0*/  IMAD.WIDE R68, R125, 0x4, R74 ;  /* 0x000000047d447825 */ /* 0x002fca00078e024a */
[----:B----4-:R1:W-:Y:S02]  /*12d8f0*/  @P4 STG.E desc[UR8][R68.64], R89 ;  /* 0x0000005944004986 */ /* 0x0103e4000c101908 */
        /* <DEDUP_REMOVED lines=12> */
[----:B------:R-:W3:Y:S01]  /*12d9c0*/  LDL.LU R91, [R1+0xa8] ;  /* 0x0000a800015b7983 */ /* 0x000ee20000300800 */
[----:B------:R-:W-:-:S03]  /*12d9d0*/  LOP3.LUT P3, RZ, R13, 0x8000, RZ, 0xc0, !PT ;  /* 0x000080000dff7812 */ /* 0x000fc6000786c0ff */
[----:B------:R-:W3:Y:S01]  /*12d9e0*/  LDL.LU R70, [R1+0x78] ;  /* 0x0000780001467983 */ /* 0x000ee20000300800 */
[----:B------:R-:W-:Y:S01]  /*12d9f0*/  IMAD.WIDE R68, R125, 0x4, R60 ;  /* 0x000000047d447825 */ /* 0x000fe200078e023c */
        /* <DEDUP_REMOVED lines=13> */
[----:B------:R-:W-:Y:S01]  /*12dad0*/  LOP3.LUT R16, R16, 0xfffbffff, RZ, 0xc0, !PT ;  /* 0xfffbffff10107812 */ /* 0x000fe200078ec0ff */
[----:B--2---:R1:W-:Y:S04]  /*12dae0*/  @P3 STG.E desc[UR8][R68.64], R71 ;  /* 0x0000004744003986 */ /* 0x0043e8000c101908 */
[----:B-1----:R-:W2:Y:S04]  /*12daf0*/  LDL.LU R71, [R1+0x58] ;  /* 0x0000580001477983 */ /* 0x002ea80000300800 */
[----:B------:R-:W2:Y:S04]  /*12db00*/  LDL.LU R126, [R1+0x48] ;  /* 0x00004800017e7983 */ /* 0x000ea80000300800 */
[----:B------:R-:W2:Y:S01]  /*12db10*/  LDL.LU R127, [R1+0x34c] ;  /* 0x00034c00017f7983 */ /* 0x000ea20000300800 */
[----:B------:R-:W-:-:S02]  /*12db20*/  @P6 LOP3.LUT R16, R16, 0x40000, RZ, 0xfc, !PT ;  /* 0x0004000010106812 */ /* 0x000fc400078efcff */
[----:B------:R-:W-:Y:S01]  /*12db30*/  LOP3.LUT P6, RZ, R13, 0x400000, RZ, 0xc0, !PT ;  /* 0x004000000dff7812 */ /* 0x000fe200078cc0ff */
[----:B------:R-:W2:Y:S01]  /*12db40*/  LDL.LU R18, [R1+0x33c] ;  /* 0x00033c0001127983 */ /* 0x000ea20000300800 */
[----:B------:R-:W-:-:S03]  /*12db50*/  LOP3.LUT R16, R16, 0xfff7ffff, RZ, 0xc0, !PT ;  /* 0xfff7ffff10107812 */ /* 0x000fc600078ec0ff */
[----:B------:R-:W2:Y:S01]  /*12db60*/  LDL.LU R180, [R1+0x32c] ;  /* 0x00032c0001b47983 */ /* 0x000ea20000300800 */
[C---:B------:R-:W-:Y:S02]  /*12db70*/  LOP3.LUT P2, RZ, R13.reuse, 0x10000, RZ, 0xc0, !PT ;  /* 0x000100000dff7812 */ /* 0x040fe4000784c0ff */
[----:B------:R-:W-:Y:S01]  /*12db80*/  LOP3.LUT P1, RZ, R13, 0x20000, RZ, 0xc0, !PT ;  /* 0x000200000dff7812 */ /* 0x000fe2000782c0ff */
[----:B------:R-:W-:Y:S01]  /*12db90*/  IMAD.WIDE R68, R125, 0x4, R58 ;  /* 0x000000047d447825 */ /* 0x000fe200078e023a */
[----:B------:R-:W2:Y:S03]  /*12dba0*/  LDL.LU R181, [R1+0x31c] ;  /* 0x00031c0001b57983 */ /* 0x000ea60000300800 */
[----:B------:R-:W-:Y:S01]  /*12dbb0*/  @P6 LOP3.LUT R16, R16, 0x80000, RZ, 0xfc, !PT ;  /* 0x0008000010106812 */ /* 0x000fe200078efcff */
[----:B------:R-:W2:Y:S01]  /*12dbc0*/  LDL.LU R182, [R1+0x30c] ;  /* 0x00030c0001b67983 */ /* 0x000ea20000300800 */
[----:B------:R-:W-:-:S02]  /*12dbd0*/  LOP3.LUT P6, RZ, R13, 0x200000, RZ, 0xc0, !PT ;  /* 0x002000000dff7812 */ /* 0x000fc400078cc0ff */
[----:B------:R-:W-:Y:S02]  /*12dbe0*/  LOP3.LUT R16, R16, 0xffefffff, RZ, 0xc0, !PT ;  /* 0xffefffff10107812 */ /* 0x000fe400078ec0ff */
[----:B------:R-:W-:-:S09]  /*12dbf0*/  LOP3.LUT P0, RZ, R13, 0x40000, RZ, 0xc0, !PT ;  /* 0x000400000dff7812 */ /* 0x000fd2000780c0ff */
[----:B------:R-:W-:Y:S02]  /*12dc00*/  @P6 LOP3.LUT R16, R16, 0x100000, RZ, 0xfc, !PT ;  /* 0x0010000010106812 */ /* 0x000fe400078efcff */
[----:B------:R-:W-:Y:S01]  /*12dc10*/  LOP3.LUT P6, RZ, R13, 0x100000, RZ, 0xc0, !PT ;  /* 0x001000000dff7812 */ /* 0x000fe200078cc0ff */
[----:B----4-:R1:W-:Y:S01]  /*12dc20*/  @P2 STG.E desc[UR8][R68.64], R88 ;  /* 0x0000005844002986 */ /* 0x0103e2000c101908 */
[----:B------:R-:W-:Y:S01]  /*12dc30*/  LOP3.LUT R16, R16, 0xffdfffff, RZ, 0xc0, !PT ;  /* 0xffdfffff10107812 */ /* 0x000fe200078ec0ff */
[----:B-1----:R-:W-:-:S10]  /*12dc40*/  IMAD.WIDE R68, R125, 0x4, R56 ;  /* 0x000000047d447825 */ /* 0x002fd400078e0238 */
[----:B------:R-:W-:Y:S01]  /*12dc50*/  @P6 LOP3.LUT R16, R16, 0x200000, RZ, 0xfc, !PT ;  /* 0x0020000010106812 */ /* 0x000fe200078efcff */
[----:B------:R-:W4:Y:S01]  /*12dc60*/  LDL.LU R88, [R1+0x2ec] ;  /* 0x0002ec0001587983 */ /* 0x000f220000300800 */
[----:B------:R-:W-:-:S03]  /*12dc70*/  LOP3.LUT P6, RZ, R13, 0x80000, RZ, 0xc0, !PT ;  /* 0x000800000dff7812 */ /* 0x000fc600078cc0ff */
[----:B---3--:R1:W-:Y:S02]  /*12dc80*/  @P1 STG.E desc[UR8][R68.64], R89 ;  /* 0x0000005944001986 */ /* 0x0083e4000c101908 */
[C---:B-1----:R-:W-:Y:S02]  /*12dc90*/  IMAD.WIDE R68, R125.reuse, 0x4, R54 ;  /* 0x000000047d447825 */ /* 0x042fe400078e0236 */
[----:B------:R-:W3:Y:S04]  /*12dca0*/  LDL.LU R89, [R1+0x2dc] ;  /* 0x0002dc0001597983 */ /* 0x000ee80000300800 */
[----:B------:R1:W-:Y:S02]  /*12dcb0*/  @P0 STG.E desc[UR8][R68.64], R90 ;  /* 0x0000005a44000986 */ /* 0x0003e4000c101908 */
[----:B-1----:R-:W-:-:S02]  /*12dcc0*/  IMAD.WIDE R68, R125, 0x4, R52 ;  /* 0x000000047d447825 */ /* 0x002fc400078e0234 */
        /* <DEDUP_REMOVED lines=9> */
[----:B--2---:R1:W-:Y:S04]  /*12dd60*/  @P6 STG.E desc[UR8][R68.64], R71 ;  /* 0x0000004744006986 */ /* 0x0043e8000c101908 */
[----:B-1----:R-:W2:Y:S01]  /*12dd70*/  LDL.LU R71, [R1+0x29c] ;  /* 0x00029c0001477983 */ /* 0x002ea20000300800 */
[----:B------:R-:W-:Y:S01]  /*12dd80*/  LOP3.LUT P6, RZ, R16, 0x80000, RZ, 0xc0, !PT ;  /* 0x0008000010ff7812 */ /* 0x000fe200078cc0ff */
[----:B------:R-:W-:-:S12]  /*12dd90*/  IMAD.WIDE R68, R125, 0x4, R46 ;  /* 0x000000047d447825 */ /* 0x000fd800078e022e */
        /* <DEDUP_REMOVED lines=13> */
[----:B------:R-:W-:Y:S02]  /*12de70*/  LOP3.LUT P6, RZ, R16, 0x4000, RZ, 0xc0, !PT ;  /* 0x0000400010ff7812 */ /* 0x000fe400078cc0ff */
[C---:B------:R-:W-:Y:S02]  /*12de80*/  LOP3.LUT P5, RZ, R13.reuse, 0x10000000, RZ, 0xc0, !PT ;  /* 0x100000000dff7812 */ /* 0x040fe400078ac0ff */
[----:B------:R-:W-:Y:S01]  /*12de90*/  LOP3.LUT P4, RZ, R13, 0x20000000, RZ, 0xc0, !PT ;  /* 0x200000000dff7812 */ /* 0x000fe2000788c0ff */
[----:B-1----:R-:W-:-:S08]  /*12dea0*/  IMAD.WIDE R68, R124, 0x4, R72 ;  /* 0x000000047c447825 */ /* 0x002fd000078e0248 */
[----:B------:R1:W-:Y:S01]  /*12deb0*/  @P6 STG.E desc[UR8][R68.64], R182 ;  /* 0x000000b644006986 */ /* 0x0003e2000c101908 */
[----:B------:R-:W-:Y:S01]  /*12dec0*/  LOP3.LUT P3, RZ, R13, 0x40000000, RZ, 0xc0, !PT ;  /* 0x400000000dff7812 */ /* 0x000fe2000786c0ff */
[----:B-1----:R-:W-:-:S05]  /*12ded0*/  IMAD.WIDE R68, R124, 0x4, R66 ;  /* 0x000000047c447825 */ /* 0x002fca00078e0242 */
[----:B----4-:R1:W-:Y:S01]  /*12dee0*/  @P5 STG.E desc[UR8][R68.64], R88 ;  /* 0x0000005844005986 */ /* 0x0103e2000c101908 */
[----:B------:R-:W-:Y:S01]  /*12def0*/  LOP3.LUT P2, RZ, R13, 0x80000000, RZ, 0xc0, !PT ;  /* 0x800000000dff7812 */ /* 0x000fe2000784c0ff */
[----:B-1----:R-:W-:-:S05]  /*12df00*/  IMAD.WIDE R68, R124, 0x4, R64 ;  /* 0x000000047c447825 */ /* 0x002fca00078e0240 */
[----:B---3--:R1:W-:Y:S01]  /*12df10*/  @P4 STG.E desc[UR8][R68.64], R89 ;  /* 0x0000005944004986 */ /* 0x0083e2000c101908 */
[----:B------:R-:W-:Y:S01]  /*12df20*/  LOP3.LUT P1, RZ, R25, 0x1, RZ, 0xc0, !PT ;  /* 0x0000000119ff7812 */ /* 0x000fe2000782c0ff */
[----:B-1----:R-:W-:-:S05]  /*12df30*/  IMAD.WIDE R68, R124, 0x4, R62 ;  /* 0x000000047c447825 */ /* 0x002fca00078e023e */
[----:B------:R1:W-:Y:S01]  /*12df40*/  @P3 STG.E desc[UR8][R68.64], R90 ;  /* 0x0000005a44003986 */ /* 0x0003e2000c101908 */
[----:B------:R-:W-:Y:S01]  /*12df50*/  LOP3.LUT P0, RZ, R25, 0x2, RZ, 0xc0, !PT ;  /* 0x0000000219ff7812 */ /* 0x000fe2000780c0ff */
[----:B-1----:R-:W-:-:S05]  /*12df60*/  IMAD.WIDE R68, R124, 0x4, R60 ;  /* 0x000000047c447825 */ /* 0x002fca00078e023c */
[----:B------:R1:W-:Y:S02]  /*12df70*/  @P2 STG.E desc[UR8][R68.64], R91 ;  /* 0x0000005b44002986 */ /* 0x0003e4000c101908 */
[----:B-1----:R-:W-:-:S05]  /*12df80*/  IMAD.WIDE R68, R124, 0x4, R58 ;  /* 0x000000047c447825 */ /* 0x002fca00078e023a */
[----:B------:R1:W-:Y:S02]  /*12df90*/  @P1 STG.E desc[UR8][R68.64], R70 ;  /* 0x0000004644001986 */ /* 0x0003e4000c101908 */
[----:B-1----:R-:W-:-:S05]  /*12dfa0*/  IMAD.WIDE R68, R124, 0x4, R56 ;  /* 0x000000047c447825 */ /* 0x002fca00078e0238 */
[----:B--2---:R1:W-:Y:S04]  /*12dfb0*/  @P0 STG.E desc[UR8][R68.64], R71 ;  /* 0x0000004744000986 */ /* 0x0043e8000c101908 */
[----:B-1----:R-:W2:Y:S04]  /*12dfc0*/  LDL.LU R71, [R1+0x28c] ;  /* 0x00028c0001477983 */ /* 0x002ea80000300800 */
[----:B------:R-:W3:Y:S04]  /*12dfd0*/  LDL.LU R88, [R1+0x25c] ;  /* 0x00025c0001587983 */ /* 0x000ee80000300800 */
[----:B------:R-:W4:Y:S04]  /*12dfe0*/  LDL.LU R89, [R1+0x24c] ;  /* 0x00024c0001597983 */ /* 0x000f280000300800 */
[----:B------:R-:W4:Y:S04]  /*12dff0*/  LDL.LU R90, [R1+0x23c] ;  /* 0x00023c00015a7983 */ /* 0x000f280000300800 */
[----:B------:R-:W4:Y:S01]  /*12e000*/  LDL.LU R91, [R1+0x22c] ;  /* 0x00022c00015b7983 */ /* 0x000f220000300800 */
[----:B------:R-:W-:-:S03]  /*12e010*/  LOP3.LUT P3, RZ, R25, 0x4, RZ, 0xc0, !PT ;  /* 0x0000000419ff7812 */ /* 0x000fc6000786c0ff */
[----:B------:R-:W4:Y:S01]  /*12e020*/  LDL.LU R70, [R1+0x19c] ;  /* 0x00019c0001467983 */ /* 0x000f220000300800 */
        /* <DEDUP_REMOVED lines=25> */
[C---:B------:R-:W-:Y:S01]  /*12e1c0*/  LOP3.LUT P1, RZ, R25.reuse, 0x10, RZ, 0xc0, !PT ;  /* 0x0000001019ff7812 */ /* 0x040fe2000782c0ff */
        /* <DEDUP_REMOVED lines=9> */
[----:B---3--:R1:W-:Y:S01]  /*12e260*/  @P2 STG.E desc[UR8][R68.64], R88 ;  /* 0x0000005844002986 */ /* 0x0083e2000c101908 */
[----:B------:R-:W-:Y:S01]  /*12e270*/  LOP3.LUT R16, R16, 0xffffdfff, RZ, 0xc0, !PT ;  /* 0xffffdfff10107812 */ /* 0x000fe200078ec0ff */
[----:B-1----:R-:W-:-:S10]  /*12e280*/  IMAD.WIDE R68, R124, 0x4, R50 ;  /* 0x000000047c447825 */ /* 0x002fd400078e0232 */
[----:B------:R-:W-:Y:S01]  /*12e290*/  @P6 LOP3.LUT R16, R16, 0x2000, RZ, 0xfc, !PT ;  /* 0x0000200010106812 */ /* 0x000fe200078efcff */
[----:B------:R-:W3:Y:S01]  /*12e2a0*/  LDL.LU R88, [R1+0xec] ;  /* 0x0000ec0001587983 */ /* 0x000ee20000300800 */
[----:B------:R-:W-:-:S03]  /*12e2b0*/  LOP3.LUT P6, RZ, R25, 0x40, RZ, 0xc0, !PT ;  /* 0x0000004019ff7812 */ /* 0x000fc600078cc0ff */
[----:B----4-:R1:W-:Y:S02]  /*12e2c0*/  @P1 STG.E desc[UR8][R68.64], R89 ;  /* 0x0000005944001986 */ /* 0x0103e4000c101908 */
[C---:B-1----:R-:W-:Y:S02]  /*12e2d0*/  IMAD.WIDE R68, R124.reuse, 0x4, R48 ;  /* 0x000000047c447825 */ /* 0x042fe400078e0230 */
[----:B------:R-:W4:Y:S04]  /*12e2e0*/  LDL.LU R89, [R1+0xdc] ;  /* 0x0000dc0001597983 */ /* 0x000f280000300800 */
[----:B------:R1:W-:Y:S02]  /*12e2f0*/  @P0 STG.E desc[UR8][R68.64], R90 ;  /* 0x0000005a44000986 */ /* 0x0003e4000c101908 */
[----:B-1----:R-:W-:-:S02]  /*12e300*/  IMAD.WIDE R68, R124, 0x4, R46 ;  /* 0x000000047c447825 */ /* 0x002fc400078e022e */
[----:B------:R-:W4:Y:S04]  /*12e310*/  LDL.LU R90, [R1+0xcc] ;  /* 0x0000cc00015a7983 */ /* 0x000f280000300800 */
[----:B------:R1:W-:Y:S01]  /*12e320*/  @P6 STG.E desc[UR8][R68.64], R91 ;  /* 0x0000005b44006986 */ /* 0x0003e2000c101908 */
[C---:B------:R-:W-:Y:S01]  /*12e330*/  LOP3.LUT P6, RZ, R16.reuse, 0x2000, RZ, 0xc0, !PT ;  /* 0x0000200010ff7812 */ /* 0x040fe200078cc0ff */
[----:B-1----:R-:W-:Y:S02]  /*12e340*/  IMAD.WIDE R68, R123, 0x4, R84 ;  /* 0x000000047b447825 */ /* 0x002fe400078e0254 */
[----:B------:R-:W4:Y:S10]  /*12e350*/  LDL.LU R91, [R1+0xbc] ;  /* 0x0000bc00015b7983 */ /* 0x000f340000300800 */
[----:B------:R1:W-:Y:S01]  /*12e360*/  @P6 STG.E desc[UR8][R68.64], R70 ;  /* 0x0000004644006986 */ /* 0x0003e2000c101908 */
[----:B------:R-:W-:-:S03]  /*12e370*/  LOP3.LUT P6, RZ, R16, 0x1000, RZ, 0xc0, !PT ;  /* 0x0000100010ff7812 */ /* 0x000fc600078cc0ff */
[----:B-1----:R-:W4:Y:S01]  /*12e380*/  LDL.LU R70, [R1+0xac] ;  /* 0x0000ac0001467983 */ /* 0x002f220000300800 */
        /* <DEDUP_REMOVED lines=25> */
[----:B---3--:R1:W-:Y:S01]  /*12e520*/  @P5 STG.E desc[UR8][R68.64], R88 ;  /* 0x0000005844005986 */ /* 0x0083e2000c101908 */
[----:B------:R-:W-:Y:S01]  /*12e530*/  LOP3.LUT P2, RZ, R25, 0x40000, RZ, 0xc0, !PT ;  /* 0x0004000019ff7812 */ /* 0x000fe2000784c0ff */
[----:B-1----:R-:W-:-:S05]  /*12e540*/  IMAD.WIDE R68, R123, 0x4, R58 ;  /* 0x000000047b447825 */ /* 0x002fca00078e023a */
[----:B----4-:R1:W-:Y:S01]  /*12e550*/  @P4 STG.E desc[UR8][R68.64], R89 ;  /* 0x0000005944004986 */ /* 0x0103e2000c101908 */
        /* <DEDUP_REMOVED lines=710> */
[----:B-1----:R-:W2:Y:S01]  /*1311c0*/  LDL.LU R71, [R1+0x940] ;  /* 0x0009400001477983 */ /* 0x002ea20000300800 */
[----:B------:R-:W-:Y:S02]  /*1311d0*/  LOP3.LUT P6, RZ, R14, 0x40, RZ, 0xc0, !PT ;  /* 0x000000400eff7812 */ /* 0x000fe400078cc0ff */
[----:B------:R-:W-:Y:S01]  /*1311e0*/  LOP3.LUT R19, R19, 0xffffffbf, RZ, 0xc0, !PT ;  /* 0xffffffbf13137812 */ /* 0x000fe200078ec0ff */
[----:B------:R-:W3:Y:S04]  /*1311f0*/  LDL.LU R88, [R1+0x930] ;  /* 0x0009300001587983 */ /* 0x000ee80000300800 */
[----:B------:R-:W4:Y:S04]  /*131200*/  LDL.LU R89, [R1+0x920] ;  /* 0x0009200001597983 */ /* 0x000f280000300800 */
[----:B------:R-:W4:Y:S02]  /*131210*/  LDL.LU R90, [R1+0x910] ;  /* 0x00091000015a7983 */ /* 0x000f240000300800 */
[----:B------:R-:W-:-:S02]  /*131220*/  @P6 LOP3.LUT R19, R19, 0x40, RZ, 0xfc, !PT ;  /* 0x0000004013136812 */ /* 0x000fc400078efcff */
[----:B------:R-:W-:Y:S01]  /*131230*/  LOP3.LUT P6, RZ, R14, 0x20, RZ, 0xc0, !PT ;  /* 0x000000200eff7812 */ /* 0x000fe200078cc0ff */
[----:B------:R-:W4:Y:S01]  /*131240*/  LDL.LU R91, [R1+0x900] ;  /* 0x00090000015b7983 */ /* 0x000f220000300800 */
[----:B------:R-:W-:Y:S02]  /*131250*/  LOP3.LUT R19, R19, 0xffffff7f, RZ, 0xc0, !PT ;  /* 0xffffff7f13137812 */ /* 0x000fe400078ec0ff */
[----:B------:R-:W-:Y:S01]  /*131260*/  LOP3.LUT P3, RZ, R24, 0x4000000, RZ, 0xc0, !PT ;  /* 0x0400000018ff7812 */ /* 0x000fe2000786c0ff */
[----:B------:R-:W4:Y:S08]  /*131270*/  LDL.LU R70, [R1+0x8d0] ;  /* 0x0008d00001467983 */ /* 0x000f300000300800 */
[----:B------:R-:W-:-:S02]  /*131280*/  @P6 LOP3.LUT R19, R19, 0x80, RZ, 0xfc, !PT ;  /* 0x0000008013136812 */ /* 0x000fc400078efcff */
        /* <DEDUP_REMOVED lines=17> */
[C---:B------:R-:W-:Y:S02]  /*1313a0*/  LOP3.LUT P2, RZ, R24.reuse, 0x8000000, RZ, 0xc0, !PT ;  /* 0x0800000018ff7812 */ /* 0x040fe4000784c0ff */
[C---:B------:R-:W-:Y:S02]  /*1313b0*/  LOP3.LUT P1, RZ, R24.reuse, 0x10000000, RZ, 0xc0, !PT ;  /* 0x1000000018ff7812 */ /* 0x040fe4000782c0ff */
[----:B------:R-:W-:-:S05]  /*1313c0*/  LOP3.LUT P0, RZ, R24, 0x20000000, RZ, 0xc0, !PT ;  /* 0x2000000018ff7812 */ /* 0x000fca000780c0ff */
[----:B------:R-:W-:Y:S02]  /*1313d0*/  @P6 LOP3.LUT R19, R19, 0x2000, RZ, 0xfc, !PT ;  /* 0x0000200013136812 */ /* 0x000fe400078efcff */
[----:B------:R-:W-:Y:S01]  /*1313e0*/  LOP3.LUT P6, RZ, R24, 0x40000000, RZ, 0xc0, !PT ;  /* 0x4000000018ff7812 */ /* 0x000fe200078cc0ff */
[----:B------:R-:W-:-:S05]  /*1313f0*/  IMAD.WIDE R24, R114, 0x4, R74 ;  /* 0x0000000472187825 */ /* 0x000fca00078e024a */
[----:B--2---:R1:W-:Y:S04]  /*131400*/  @P3 STG.E desc[UR8][R24.64], R71 ;  /* 0x0000004718003986 */ /* 0x0043e8000c101908 */
[----:B-1----:R-:W2:Y:S04]  /*131410*/  LDL.LU R71, [R1+0x8c0] ;  /* 0x0008c00001477983 */ /* 0x002ea80000300800 */
[----:B------:R-:W2:Y:S04]  /*131420*/  LDL.LU R126, [R1+0x850] ;  /* 0x00085000017e7983 */ /* 0x000ea80000300800 */
[----:B------:R-:W2:Y:S04]  /*131430*/  LDL.LU R127, [R1+0x840] ;  /* 0x00084000017f7983 */ /* 0x000ea80000300800 */
[----:B------:R-:W2:Y:S04]  /*131440*/  LDL.LU R18, [R1+0x830] ;  /* 0x0008300001127983 */ /* 0x000ea80000300800 */
[----:B------:R-:W2:Y:S01]  /*131450*/  LDL.LU R180, [R1+0x820] ;  /* 0x0008200001b47983 */ /* 0x000ea20000300800 */
[----:B------:R-:W-:-:S03]  /*131460*/  IMAD.WIDE R24, R114, 0x4, R72 ;  /* 0x0000000472187825 */ /* 0x000fc600078e0248 */
[----:B------:R-:W2:Y:S04]  /*131470*/  LDL.LU R181, [R1+0x810] ;  /* 0x0008100001b57983 */ /* 0x000ea80000300800 */
[----:B---3--:R1:W-:Y:S04]  /*131480*/  @P2 STG.E desc[UR8][R24.64], R88 ;  /* 0x0000005818002986 */ /* 0x0083e8000c101908 */
[----:B------:R-:W3:Y:S01]  /*131490*/  LDL.LU R182, [R1+0x7d0] ;  /* 0x0007d00001b67983 */ /* 0x000ee20000300800 */
[----:B-1----:R-:W-:-:S03]  /*1314a0*/  IMAD.WIDE R24, R114, 0x4, R66 ;  /* 0x0000000472187825 */ /* 0x002fc600078e0242 */
[----:B------:R-:W3:Y:S04]  /*1314b0*/  LDL.LU R88, [R1+0x7c0] ;  /* 0x0007c00001587983 */ /* 0x000ee80000300800 */
        /* <DEDUP_REMOVED lines=35> */
[----:B---3--:R1:W-:Y:S01]  /*1316f0*/  @P6 STG.E desc[UR8][R24.64], R182 ;  /* 0x000000b618006986 */ /* 0x0083e2000c101908 */
[----:B------:R-:W-:Y:S01]  /*131700*/  LOP3.LUT P3, RZ, R14, 0x200, RZ, 0xc0, !PT ;  /* 0x000002000eff7812 */ /* 0x000fe2000786c0ff */
[----:B-1----:R-:W-:-:S05]  /*131710*/  IMAD.WIDE R24, R113, 0x4, R84 ;  /* 0x0000000471187825 */ /* 0x002fca00078e0254 */
[----:B------:R1:W-:Y:S01]  /*131720*/  @P5 STG.E desc[UR8][R24.64], R88 ;  /* 0x0000005818005986 */ /* 0x0003e2000c101908 */
        /* <DEDUP_REMOVED lines=262> */
[----:B-1----:R-:W-:Y:S02]  /*132790*/  IMAD.WIDE R18, R111, 0x4, R46 ;  /* 0x000000046f127825 */ /* 0x002fe400078e022e */
        /* <DEDUP_REMOVED lines=474> */
[----:B------:R-:W2:Y:S02]  /*134540*/  LDL.LU R125, [R1+0xba4] ;  /* 0x000ba400017d7983 */ /* 0x000ea40000300800 */
[----:B------:R-:W-:-:S02]  /*134550*/  @P6 LOP3.LUT R3, R3, 0x400, RZ, 0xfc, !PT ;  /* 0x0000040003036812 */ /* 0x000fc400078efcff */
[----:B------:R-:W-:Y:S01]  /*134560*/  LOP3.LUT P6, RZ, R17, 0x2000000, RZ, 0xc0, !PT ;  /* 0x0200000011ff7812 */ /* 0x000fe200078cc0ff */
[----:B------:R-:W2:Y:S01]  /*134570*/  LDL.LU R126, [R1+0xb74] ;  /* 0x000b7400017e7983 */ /* 0x000ea20000300800 */
[----:B------:R-:W-:-:S03]  /*134580*/  LOP3.LUT R3, R3, 0xfffff7ff, RZ, 0xc0, !PT ;  /* 0xfffff7ff03037812 */ /* 0x000fc600078ec0ff */
[----:B------:R-:W2:Y:S04]  /*134590*/  LDL.LU R127, [R1+0xb64] ;  /* 0x000b6400017f7983 */ /* 0x000ea80000300800 */
[----:B------:R-:W2:Y:S04]  /*1345a0*/  LDL.LU R180, [R1+0xb54] ;  /* 0x000b540001b47983 */ /* 0x000ea80000300800 */
[----:B------:R-:W-:Y:S01]  /*1345b0*/  @P6 LOP3.LUT R3, R3, 0x800, RZ, 0xfc, !PT ;  /* 0x0000080003036812 */ /* 0x000fe200078efcff */
[----:B------:R-:W2:Y:S01]  /*1345c0*/  LDL.LU R181, [R1+0xb44] ;  /* 0x000b440001b57983 */ /* 0x000ea20000300800 */
[----:B------:R-:W-:-:S02]  /*1345d0*/  LOP3.LUT P6, RZ, R17, 0x1000000, RZ, 0xc0, !PT ;  /* 0x0100000011ff7812 */ /* 0x000fc400078cc0ff */
[----:B------:R-:W-:Y:S01]  /*1345e0*/  LOP3.LUT R3, R3, 0xffffefff, RZ, 0xc0, !PT ;  /* 0xffffefff03037812 */ /* 0x000fe200078ec0ff */
[----:B------:R-:W2:Y:S01]  /*1345f0*/  LDL.LU R182, [R1+0xb24] ;  /* 0x000b240001b67983 */ /* 0x000ea20000300800 */
[----:B------:R-:W-:-:S09]  /*134600*/  LOP3.LUT P2, RZ, R17, 0x80000, RZ, 0xc0, !PT ;  /* 0x0008000011ff7812 */ /* 0x000fd2000784c0ff */
[----:B------:R-:W-:Y:S02]  /*134610*/  @P6 LOP3.LUT R3, R3, 0x1000, RZ, 0xfc, !PT ;  /* 0x0000100003036812 */ /* 0x000fe400078efcff */
[----:B------:R-:W-:Y:S02]  /*134620*/  LOP3.LUT P6, RZ, R17, 0x800000, RZ, 0xc0, !PT ;  /* 0x0080000011ff7812 */ /* 0x000fe400078cc0ff */
[----:B------:R-:W-:Y:S02]  /*134630*/  LOP3.LUT R3, R3, 0xffffdfff, RZ, 0xc0, !PT ;  /* 0xffffdfff03037812 */ /* 0x000fe400078ec0ff */
[C---:B------:R-:W-:Y:S02]  /*134640*/  LOP3.LUT P1, RZ, R17.reuse, 0x100000, RZ, 0xc0, !PT ;  /* 0x0010000011ff7812 */ /* 0x040fe4000782c0ff */
[C---:B------:R-:W-:Y:S02]  /*134650*/  LOP3.LUT P0, RZ, R17.reuse, 0x200000, RZ, 0xc0, !PT ;  /* 0x0020000011ff7812 */ /* 0x040fe4000780c0ff */
[----:B------:R-:W-:-:S05]  /*134660*/  LOP3.LUT P5, RZ, R17, 0x80000000, RZ, 0xc0, !PT ;  /* 0x8000000011ff7812 */ /* 0x000fca00078ac0ff */
[----:B------:R-:W-:Y:S02]  /*134670*/  @P6 LOP3.LUT R3, R3, 0x2000, RZ, 0xfc, !PT ;  /* 0x0000200003036812 */ /* 0x000fe400078efcff */
[----:B------:R-:W-:Y:S01]  /*134680*/  LOP3.LUT P6, RZ, R17, 0x400000, RZ, 0xc0, !PT ;  /* 0x0040000011ff7812 */ /* 0x000fe200078cc0ff */
[----:B------:R-:W-:-:S05]  /*134690*/  IMAD.WIDE R16, R105, 0x4, R52 ;  /* 0x0000000469107825 */ /* 0x000fca00078e0234 */
[----:B---3--:R1:W-:Y:S02]  /*1346a0*/  @P2 STG.E desc[UR8][R16.64], R88 ;  /* 0x0000005810002986 */ /* 0x0083e4000c101908 */
[C---:B-1----:R-:W-:Y:S02]  /*1346b0*/  IMAD.WIDE R16, R105.reuse, 0x4, R50 ;  /* 0x0000000469107825 */ /* 0x042fe400078e0232 */
[----:B------:R-:W3:Y:S04]  /*1346c0*/  LDL.LU R88, [R1+0xb04] ;  /* 0x000b040001587983 */ /* 0x000ee80000300800 */
[----:B----4-:R1:W-:Y:S02]  /*1346d0*/  @P1 STG.E desc[UR8][R16.64], R89 ;  /* 0x0000005910001986 */ /* 0x0103e4000c101908 */
[----:B-1----:R-:W-:-:S02]  /*1346e0*/  IMAD.WIDE R16, R105, 0x4, R48 ;  /* 0x0000000469107825 */ /* 0x002fc400078e0230 */
[----:B------:R-:W4:Y:S04]  /*1346f0*/  LDL.LU R89, [R1+0xae4] ;  /* 0x000ae40001597983 */ /* 0x000f280000300800 */
[----:B------:R1:W-:Y:S02]  /*134700*/  @P0 STG.E desc[UR8][R16.64], R90 ;  /* 0x0000005a10000986 */ /* 0x0003e4000c101908 */
[----:B-1----:R-:W-:Y:S02]  /*134710*/  IMAD.WIDE R16, R105, 0x4, R46 ;  /* 0x0000000469107825 */ /* 0x002fe400078e022e */
[----:B------:R-:W4:Y:S04]  /*134720*/  LDL.LU R90, [R1+0xad4] ;  /* 0x000ad400015a7983 */ /* 0x000f280000300800 */
[----:B------:R1:W-:Y:S01]  /*134730*/  @P6 STG.E desc[UR8][R16.64], R91 ;  /* 0x0000005b10006986 */ /* 0x0003e2000c101908 */
[----:B------:R-:W-:Y:S01]  /*134740*/  LOP3.LUT P6, RZ, R3, 0x2000, RZ, 0xc0, !PT ;  /* 0x0000200003ff7812 */ /* 0x000fe200078cc0ff */
[----:B-1----:R-:W-:-:S02]  /*134750*/  IMAD.WIDE R16, R104, 0x4, R84 ;  /* 0x0000000468107825 */ /* 0x002fc400078e0254 */
        /* <DEDUP_REMOVED lines=23> */
[----:B------:R-:W-:Y:S01]  /*1348d0*/  LOP3.LUT P4, RZ, R15, 0x1, RZ, 0xc0, !PT ;  /* 0x000000010fff7812 */ /* 0x000fe2000788c0ff */
[----:B-1----:R-:W-:-:S10]  /*1348e0*/  IMAD.WIDE R16, R104, 0x4, R62 ;  /* 0x0000000468107825 */ /* 0x002fd400078e023e */
        /* <DEDUP_REMOVED lines=324> */
[----:B------:R-:W-:Y:S01]  /*135d30*/  LOP3.LUT P2, RZ, R12, 0x80000000, RZ, 0xc0, !PT ;  /* 0x800000000cff7812 */ /* 0x000fe2000784c0ff */
        /* <DEDUP_REMOVED lines=18> */
[----:B------:R-:W2:Y:S04]  /*135e60*/  LDL.LU R126, [R1+0xa7c] ;  /* 0x000a7c00017e7983 */ /* 0x000ea80000300800 */
[----:B------:R-:W2:Y:S01]  /*135e70*/  LDL.LU R127, [R1+0xa2c] ;  /* 0x000a2c00017f7983 */ /* 0x000ea20000300800 */
[----:B------:R-:W-:-:S02]  /*135e80*/  @P6 LOP3.LUT R2, R2, 0x400, RZ, 0xfc, !PT ;  /* 0x0000040002026812 */ /* 0x000fc400078efcff */
[----:B------:R-:W-:Y:S01]  /*135e90*/  LOP3.LUT P6, RZ, R20, 0x20, RZ, 0xc0, !PT ;  /* 0x0000002014ff7812 */ /* 0x000fe200078cc0ff */
[----:B------:R-:W2:Y:S01]  /*135ea0*/  LDL.LU R180, [R1+0xa1c] ;  /* 0x000a1c0001b47983 */ /* 0x000ea20000300800 */
[----:B------:R-:W-:-:S03]  /*135eb0*/  LOP3.LUT R2, R2, 0xfffff7ff, RZ, 0xc0, !PT ;  /* 0xfffff7ff02027812 */ /* 0x000fc600078ec0ff */
[----:B------:R-:W2:Y:S01]  /*135ec0*/  LDL.LU R181, [R1+0x9ac] ;  /* 0x0009ac0001b57983 */ /* 0x000ea20000300800 */
[----:B------:R-:W-:Y:S01]  /*135ed0*/  LOP3.LUT P1, RZ, R20, 0x1, RZ, 0xc0, !PT ;  /* 0x0000000114ff7812 */ /* 0x000fe2000782c0ff */
[----:B------:R-:W-:Y:S02]  /*135ee0*/  IMAD.WIDE R12, R100, 0x4, R60 ;  /* 0x00000004640c7825 */ /* 0x000fe400078e023c */
[----:B------:R-:W2:Y:S04]  /*135ef0*/  LDL.LU R182, [R1+0x99c] ;  /* 0x00099c0001b67983 */ /* 0x000ea80000300800 */
[----:B------:R-:W-:Y:S02]  /*135f00*/  @P6 LOP3.LUT R2, R2, 0x800, RZ, 0xfc, !PT ;  /* 0x0000080002026812 */ /* 0x000fe400078efcff */
[----:B------:R-:W-:-:S02]  /*135f10*/  LOP3.LUT P6, RZ, R20, 0x10, RZ, 0xc0, !PT ;  /* 0x0000001014ff7812 */ /* 0x000fc400078cc0ff */
[----:B------:R-:W-:Y:S01]  /*135f20*/  LOP3.LUT R2, R2, 0xffffefff, RZ, 0xc0, !PT ;  /* 0xffffefff02027812 */ /* 0x000fe200078ec0ff */
[----:B---3--:R1:W-:Y:S01]  /*135f30*/  @P2 STG.E desc[UR8][R12.64], R88 ;  /* 0x000000580c002986 */ /* 0x0083e2000c101908 */
[----:B------:R-:W-:-:S09]  /*135f40*/  LOP3.LUT P0, RZ, R20, 0x2, RZ, 0xc0, !PT ;  /* 0x0000000214ff7812 */ /* 0x000fd2000780c0ff */
[----:B------:R-:W-:Y:S02]  /*135f50*/  @P6 LOP3.LUT R2, R2, 0x1000, RZ, 0xfc, !PT ;  /* 0x0000100002026812 */ /* 0x000fe400078efcff */
[----:B------:R-:W-:Y:S01]  /*135f60*/  LOP3.LUT P6, RZ, R20, 0x8, RZ, 0xc0, !PT ;  /* 0x0000000814ff7812 */ /* 0x000fe200078cc0ff */
[----:B-1----:R-:W-:Y:S01]  /*135f70*/  IMAD.WIDE R12, R100, 0x4, R58 ;  /* 0x00000004640c7825 */ /* 0x002fe200078e023a */
[----:B------:R-:W-:Y:S01]  /*135f80*/  LOP3.LUT R2, R2, 0xffffdfff, RZ, 0xc0, !PT ;  /* 0xffffdfff02027812 */ /* 0x000fe200078ec0ff */
[----:B------:R-:W3:Y:S04]  /*135f90*/  LDL.LU R88, [R1+0x98c] ;  /* 0x00098c0001587983 */ /* 0x000ee80000300800 */
[----:B----4-:R1:W-:Y:S06]  /*135fa0*/  @P1 STG.E desc[UR8][R12.64], R89 ;  /* 0x000000590c001986 */ /* 0x0103ec000c101908 */
[----:B------:R-:W-:-:S02]  /*135fb0*/  @P6 LOP3.LUT R2, R2, 0x2000, RZ, 0xfc, !PT ;  /* 0x0000200002026812 */ /* 0x000fc400078efcff */
[----:B------:R-:W-:Y:S01]  /*135fc0*/  LOP3.LUT P6, RZ, R20, 0x4, RZ, 0xc0, !PT ;  /* 0x0000000414ff7812 */ /* 0x000fe200078cc0ff */
[C---:B-1----:R-:W-:Y:S01]  /*135fd0*/  IMAD.WIDE R12, R100.reuse, 0x4, R56 ;  /* 0x00000004640c7825 */ /* 0x042fe200078e0238 */
[----:B------:R-:W4:Y:S04]  /*135fe0*/  LDL.LU R89, [R1+0x97c] ;  /* 0x00097c0001597983 */ /* 0x000f280000300800 */
[----:B------:R1:W-:Y:S02]  /*135ff0*/  @P0 STG.E desc[UR8][R12.64], R90 ;  /* 0x0000005a0c000986 */ /* 0x0003e4000c101908 */
[----:B-1----:R-:W-:Y:S02]  /*136000*/  IMAD.WIDE R12, R100, 0x4, R54 ;  /* 0x00000004640c7825 */ /* 0x002fe400078e0236 */
[----:B------:R-:W4:Y:S04]  /*136010*/  LDL.LU R90, [R1+0x87c] ;  /* 0x00087c00015a7983 */ /* 0x000f280000300800 */
[----:B------:R1:W-:Y:S01]  /*136020*/  @P6 STG.E desc[UR8][R12.64], R91 ;  /* 0x0000005b0c006986 */ /* 0x0003e2000c101908 */
[----:B------:R-:W-:-:S03]  /*136030*/  LOP3.LUT P6, RZ, R2, 0x2000, RZ, 0xc0, !PT ;  /* 0x0000200002ff7812 */ /* 0x000fc600078cc0ff */
[----:B-1----:R-:W4:Y:S01]  /*136040*/  LDL.LU R91, [R1+0x71c] ;  /* 0x00071c00015b7983 */ /* 0x002f220000300800 */
[----:B------:R-:W-:-:S09]  /*136050*/  IMAD.WIDE R12, R100, 0x4, R52 ;  /* 0x00000004640c7825 */ /* 0x000fd200078e0234 */
        /* <DEDUP_REMOVED lines=30> */
[C---:B-1----:R-:W-:Y:S02]  /*136240*/  IMAD.WIDE R12, R99.reuse, 0x4, R66 ;  /* 0x00000004630c7825 */ /* 0x042fe400078e0242 */
[----:B------:R-:W3:Y:S04]  /*136250*/  LDL.LU R88, [R1+0x59c] ;  /* 0x00059c0001587983 */ /* 0x000ee80000300800 */
[----:B----4-:R1:W-:Y:S02]  /*136260*/  @P4 STG.E desc[UR8][R12.64], R89 ;  /* 0x000000590c004986 */ /* 0x0103e4000c101908 */
[----:B-1----:R-:W-:-:S02]  /*136270*/  IMAD.WIDE R12, R99, 0x4, R64 ;  /* 0x00000004630c7825 */ /* 0x002fc400078e0240 */
[----:B------:R-:W4:Y:S04]  /*136280*/  LDL.LU R89, [R1+0x57c] ;  /* 0x00057c0001597983 */ /* 0x000f280000300800 */
[----:B------:R1:W-:Y:S01]  /*136290*/  @P3 STG.E desc[UR8][R12.64], R90 ;  /* 0x0000005a0c003986 */ /* 0x0003e2000c101908 */
[C---:B------:R-:W-:Y:S01]  /*1362a0*/  LOP3.LUT P1, RZ, R20.reuse, 0x8000, RZ, 0xc0, !PT ;  /* 0x0000800014ff7812 */ /* 0x040fe2000782c0ff */
[C---:B-1----:R-:W-:Y:S02]  /*1362b0*/  IMAD.WIDE R12, R99.reuse, 0x4, R62 ;  /* 0x00000004630c7825 */ /* 0x042fe400078e023e */
[----:B------:R-:W4:Y:S04]  /*1362c0*/  LDL.LU R90, [R1+0x4fc] ;  /* 0x0004fc00015a7983 */ /* 0x000f280000300800 */
[----:B------:R1:W-:Y:S04]  /*1362d0*/  @P2 STG.E desc[UR8][R12.64], R91 ;  /* 0x0000005b0c002986 */ /* 0x0003e8000c101908 */
[----:B-1----:R-:W4:Y:S01]  /*1362e0*/  LDL.LU R91, [R1+0x4ac] ;  /* 0x0004ac00015b7983 */ /* 0x002f220000300800 */
[----:B------:R-:W-:Y:S01]  /*1362f0*/  IMAD.WIDE R12, R99, 0x4, R60 ;  /* 0x00000004630c7825 */ /* 0x000fe200078e023c */
[----:B------:R-:W-:-:S04]  /*136300*/  LOP3.LUT P0, RZ, R20, 0x10000, RZ, 0xc0, !PT ;  /* 0x0001000014ff7812 */ /* 0x000fc8000780c0ff */
[----:B------:R1:W-:Y:S04]  /*136310*/  @P1 STG.E desc[UR8][R12.64], R70 ;  /* 0x000000460c001986 */ /* 0x0003e8000c101908 */
[----:B-1----:R-:W4:Y:S01]  /*136320*/  LDL.LU R70, [R1+0x46c] ;  /* 0x00046c0001467983 */ /* 0x002f220000300800 */
[----:B------:R-:W-:-:S05]  /*136330*/  IMAD.WIDE R12, R99, 0x4, R58 ;  /* 0x00000004630c7825 */ /* 0x000fca00078e023a */
[----:B--2---:R1:W-:Y:S04]  /*136340*/  @P0 STG.E desc[UR8][R12.64], R71 ;  /* 0x000000470c000986 */ /* 0x0043e8000c101908 */
        /* <DEDUP_REMOVED lines=9> */
[----:B------:R-:W-:-:S02]  /*1363e0*/  LOP3.LUT P4, RZ, R23, 0x800000, RZ, 0xc0, !PT ;  /* 0x0080000017ff7812 */ /* 0x000fc4000788c0ff */
[----:B------:R-:W-:Y:S02]  /*1363f0*/  LOP3.LUT R2, R2, 0xfffffffe, RZ, 0xc0, !PT ;  /* 0xfffffffe02027812 */ /* 0x000fe400078ec0ff */
[C---:B------:R-:W-:Y:S02]  /*136400*/  LOP3.LUT P1, RZ, R20.reuse, 0x20000, RZ, 0xc0, !PT ;  /* 0x0002000014ff7812 */ /* 0x040fe4000782c0ff */
[C---:B------:R-:W-:Y:S01]  /*136410*/  LOP3.LUT P3, RZ, R20.reuse, 0x40000, RZ, 0xc0, !PT ;  /* 0x0004000014ff7812 */ /* 0x040fe2000786c0ff */
[----:B------:R-:W-:Y:S01]  /*136420*/  IMAD.WIDE R12, R99, 0x4, R56 ;  /* 0x00000004630c7825 */ /* 0x000fe200078e0238 */
[----:B------:R-:W-:Y:S01]  /*136430*/  LOP3.LUT P5, RZ, R20, 0x80000, RZ, 0xc0, !PT ;  /* 0x0008000014ff7812 */ /* 0x000fe200078ac0ff */
[----:B------:R-:W2:Y:S04]  /*136440*/  LDL.LU R122, [R1+0x3c7c] ;  /* 0x003c7c00017a7983 */ /* 0x000ea80000300800 */
[----:B------:R-:W-:Y:S01]  /*136450*/  @P4 LOP3.LUT R2, R2, 0x1, RZ, 0xfc, !PT ;  /* 0x0000000102024812 */ /* 0x000fe200078efcff */
[----:B------:R-:W2:Y:S01]  /*136460*/  LDL.LU R123, [R1+0x3c88] ;  /* 0x003c8800017b7983 */ /* 0x000ea20000300800 */
[----:B------:R-:W-:-:S02]  /*136470*/  LOP3.LUT P4, RZ, R23, 0x400000, RZ, 0xc0, !PT ;  /* 0x0040000017ff7812 */ /* 0x000fc4000788c0ff */
[----:B------:R-:W-:Y:S01]  /*136480*/  LOP3.LUT R2, R2, 0xfffffffd, RZ, 0xc0, !PT ;  /* 0xfffffffd02027812 */ /* 0x000fe200078ec0ff */
[----:B------:R-:W2:Y:S04]  /*136490*/  LDL.LU R124, [R1+0x3c84] ;  /* 0x003c8400017c7983 */ /* 0x000ea80000300800 */
[----:B------:R-:W2:Y:S04]  /*1364a0*/  LDL.LU R125, [R1+0x3c80] ;  /* 0x003c8000017d7983 */ /* 0x000ea80000300800 */
        /* <DEDUP_REMOVED lines=10> */
[----:B------:R-:W-:-:S11]  /*136550*/  LOP3.LUT R2, R2, 0xfffffff7, RZ, 0xc0, !PT ;  /* 0xfffffff702027812 */ /* 0x000fd600078ec0ff */
[----:B------:R-:W-:Y:S02]  /*136560*/  @P4 LOP3.LUT R2, R2, 0x8, RZ, 0xfc, !PT ;  /* 0x0000000802024812 */ /* 0x000fe400078efcff */
[----:B------:R-:W-:Y:S02]  /*136570*/  LOP3.LUT P4, RZ, R20, 0x400000, RZ, 0xc0, !PT ;  /* 0x0040000014ff7812 */ /* 0x000fe4000788c0ff */
[----:B------:R-:W-:-:S11]  /*136580*/  LOP3.LUT R2, R2, 0xffffffef, RZ, 0xc0, !PT ;  /* 0xffffffef02027812 */ /* 0x000fd600078ec0ff */
[----:B------:R-:W-:Y:S02]  /*136590*/  @P4 LOP3.LUT R2, R2, 0x10, RZ, 0xfc, !PT ;  /* 0x0000001002024812 */ /* 0x000fe400078efcff */
[----:B------:R-:W-:Y:S02]  /*1365a0*/  LOP3.LUT P4, RZ, R20, 0x200000, RZ, 0xc0, !PT ;  /* 0x0020000014ff7812 */ /* 0x000fe4000788c0ff */
[----:B------:R-:W-:Y:S01]  /*1365b0*/  LOP3.LUT R2, R2, 0xffffffdf, RZ, 0xc0, !PT ;  /* 0xffffffdf02027812 */ /* 0x000fe200078ec0ff */
[----:B---3--:R1:W-:Y:S10]  /*1365c0*/  @P1 STG.E desc[UR8][R12.64], R88 ;  /* 0x000000580c001986 */ /* 0x0083f4000c101908 */
[----:B------:R-:W-:-:S02]  /*1365d0*/  @P4 LOP3.LUT R2, R2, 0x20, RZ, 0xfc, !PT ;  /* 0x0000002002024812 */ /* 0x000fc400078efcff */
[----:B------:R-:W-:Y:S01]  /*1365e0*/  LOP3.LUT P4, RZ, R20, 0x100000, RZ, 0xc0, !PT ;  /* 0x0010000014ff7812 */ /* 0x000fe2000788c0ff */
[C---:B-1----:R-:W-:Y:S01]  /*1365f0*/  IMAD.WIDE R12, R99.reuse, 0x4, R54 ;  /* 0x00000004630c7825 */ /* 0x042fe200078e0236 */
[----:B------:R-:W3:Y:S04]  /*136600*/  LDL.LU R88, [R1+0x3c8c] ;  /* 0x003c8c0001587983 */ /* 0x000ee80000300800 */
[----:B----4-:R1:W-:Y:S02]  /*136610*/  @P3 STG.E desc[UR8][R12.64], R89 ;  /* 0x000000590c003986 */ /* 0x0103e4000c101908 */
[C---:B-1----:R-:W-:Y:S02]  /*136620*/  IMAD.WIDE R12, R99.reuse, 0x4, R52 ;  /* 0x00000004630c7825 */ /* 0x042fe400078e0234 */
[----:B------:R-:W4:Y:S04]  /*136630*/  LDL.LU R89, [R1+0x3ca4] ;  /* 0x003ca40001597983 */ /* 0x000f280000300800 */
[----:B------:R1:W-:Y:S02]  /*136640*/  @P5 STG.E desc[UR8][R12.64], R90 ;  /* 0x0000005a0c005986 */ /* 0x0003e4000c101908 */
[----:B-1----:R-:W-:-:S02]  /*136650*/  IMAD.WIDE R12, R99, 0x4, R50 ;  /* 0x00000004630c7825 */ /* 0x002fc400078e0232 */
[----:B------:R-:W3:Y:S04]  /*136660*/  LDL.LU R90, [R1+0x3cac] ;  /* 0x003cac00015a7983 */ /* 0x000ee80000300800 */
[----:B------:R1:W-:Y:S01]  /*136670*/  @P4 STG.E desc[UR8][R12.64], R91 ;  /* 0x0000005b0c004986 */ /* 0x0003e2000c101908 */
[C---:B------:R-:W-:Y:S01]  /*136680*/  LOP3.LUT P4, RZ, R2.reuse, 0x20, RZ, 0xc0, !PT ;  /* 0x0000002002ff7812 */ /* 0x040fe2000788c0ff */
[C---:B-1----:R-:W-:Y:S02]  /*136690*/  IMAD.WIDE R12, R99.reuse, 0x4, R48 ;  /* 0x00000004630c7825 */ /* 0x042fe400078e0230 */
[----:B------:R-:W4:Y:S10]  /*1366a0*/  LDL.LU R91, [R1+0x3ca8] ;  /* 0x003ca800015b7983 */ /* 0x000f340000300800 */
[----:B------:R1:W-:Y:S01]  /*1366b0*/  @P4 STG.E desc[UR8][R12.64], R70 ;  /* 0x000000460c004986 */ /* 0x0003e2000c101908 */
[----:B------:R-:W-:Y:S01]  /*1366c0*/  LOP3.LUT P4, RZ, R2, 0x10, RZ, 0xc0, !PT ;  /* 0x0000001002ff7812 */ /* 0x000fe2000788c0ff */
[----:B-1----:R-:W-:-:S02]  /*1366d0*/  IMAD.WIDE R12, R99, 0x4, R46 ;  /* 0x00000004630c7825 */ /* 0x002fc400078e022e */
[----:B------:R-:W4:Y:S01]  /*1366e0*/  LDL.LU R70, [R1+0x3cb0] ;  /* 0x003cb00001467983 */ /* 0x000f220000300800 */
[----:B------:R-:W-:Y:S02]  /*1366f0*/  LOP3.LUT P0, RZ, R23, 0x4000000, RZ, 0xc0, !PT ;  /* 0x0400000017ff7812 */ /* 0x000fe4000780c0ff */
[----:B------:R-:W-:-:S11]  /*136700*/  LOP3.LUT R20, R20, 0xbfffffff, RZ, 0xc0, !PT ;  /* 0xbfffffff14147812 */ /* 0x000fd600078ec0ff */
[----:B------:R-:W-:Y:S02]  /*136710*/  @P0 LOP3.LUT R20, R20, 0x40000000, RZ, 0xfc, !PT ;  /* 0x4000000014140812 */ /* 0x000fe400078efcff */
[----:B------:R-:W-:Y:S02]  /*136720*/  LOP3.LUT P0, RZ, R23, 0x2000000, RZ, 0xc0, !PT ;  /* 0x0200000017ff7812 */ /* 0x000fe4000780c0ff */
[----:B------:R-:W-:-:S11]  /*136730*/  LOP3.LUT R20, R20, 0x7fffffff, RZ, 0xc0, !PT ;  /* 0x7fffffff14147812 */ /* 0x000fd600078ec0ff */
[----:B------:R-:W-:Y:S02]  /*136740*/  @P0 LOP3.LUT R20, R20, 0x80000000, RZ, 0xfc, !PT ;  /* 0x8000000014140812 */ /* 0x000fe400078efcff */
[----:B------:R-:W-:Y:S01]  /*136750*/  LOP3.LUT P0, RZ, R23, 0x1000000, RZ, 0xc0, !PT ;  /* 0x0100000017ff7812 */ /* 0x000fe2000780c0ff */
[----:B--2---:R1:W-:Y:S01]  /*136760*/  @P4 STG.E desc[UR8][R12.64], R71 ;  /* 0x000000470c004986 */ /* 0x0043e2000c101908 */
[----:B------:R-:W-:Y:S01]  /*136770*/  LOP3.LUT P4, RZ, R2, 0x8, RZ, 0xc0, !PT ;  /* 0x0000000802ff7812 */ /* 0x000fe2000788c0ff */
[----:B-1----:R-:W-:Y:S02]  /*136780*/  IMAD.WIDE R12, R98, 0x4, R84 ;  /* 0x00000004620c7825 */ /* 0x002fe400078e0254 */
[----:B------:R-:W2:Y:S10]  /*136790*/  LDL.LU R71, [R1+0x3cb4] ;  /* 0x003cb40001477983 */ /* 0x000eb40000300800 */
[----:B------:R1:W-:Y:S01]  /*1367a0*/  @P4 STG.E desc[UR8][R12.64], R117 ;  /* 0x000000750c004986 */ /* 0x0003e2000c101908 */
[----:B------:R-:W-:-:S03]  /*1367b0*/  LOP3.LUT P4, RZ, R2, 0x4, RZ, 0xc0, !PT ;  /* 0x0000000402ff7812 */ /* 0x000fc6000788c0ff */
[----:B-1----:R-:W3:Y:S01]  /*1367c0*/  LDL.LU R117, [R1+0xd20] ;  /* 0x000d200001757983 */ /* 0x002ee20000300800 */
[----:B------:R-:W-:-:S09]  /*1367d0*/  IMAD.WIDE R12, R98, 0x4, R78 ;  /* 0x00000004620c7825 */ /* 0x000fd200078e024e */
[----:B------:R1:W-:Y:S01]  /*1367e0*/  @P4 STG.E desc[UR8][R12.64], R27 ;  /* 0x0000001b0c004986 */ /* 0x0003e2000c101908 */
[----:B------:R-:W-:-:S03]  /*1367f0*/  LOP3.LUT P4, RZ, R2, 0x2, RZ, 0xc0, !PT ;  /* 0x0000000202ff7812 */ /* 0x000fc6000788c0ff */
[----:B-1----:R-:W4:Y:S01]  /*136800*/  LDL.LU R27, [R1+0xd10] ;  /* 0x000d1000011b7983 */ /* 0x002f220000300800 */
[----:B------:R-:W-:-:S09]  /*136810*/  IMAD.WIDE R12, R98, 0x4, R76 ;  /* 0x00000004620c7825 */ /* 0x000fd200078e024c */
[----:B------:R1:W-:Y:S01]  /*136820*/  @P4 STG.E desc[UR8][R12.64], R118 ;  /* 0x000000760c004986 */ /* 0x0003e2000c101908 */
[----:B------:R-:W-:Y:S01]  /*136830*/  LOP3.LUT P4, RZ, R2, 0x1, RZ, 0xc0, !PT ;  /* 0x0000000102ff7812 */ /* 0x000fe2000788c0ff */
[C---:B------:R-:W-:Y:S02]  /*136840*/  IMAD.WIDE R2, R98.reuse, 0x4, R74 ;  /* 0x0000000462027825 */ /* 0x040fe400078e024a */
[----:B-1----:R-:W2:Y:S10]  /*136850*/  LDL.LU R118, [R1+0xd00] ;  /* 0x000d000001767983 */ /* 0x002eb40000300800 */
[----:B------:R1:W-:Y:S04]  /*136860*/  @P4 STG.E desc[UR8][R2.64], R119 ;  /* 0x0000007702004986 */ /* 0x0003e8000c101908 */
[----:B-1----:R-:W2:Y:S01]  /*136870*/  LDL.LU R119, [R1+0xcd0] ;  /* 0x000cd00001777983 */ /* 0x002ea20000300800 */
[----:B------:R-:W-:-:S05]  /*136880*/  IMAD.WIDE R2, R98, 0x4, R72 ;  /* 0x0000000462027825 */ /* 0x000fca00078e0248 */
[----:B------:R1:W-:Y:S01]  /*136890*/  @P0 STG.E desc[UR8][R2.64], R22 ;  /* 0x0000001602000986 */ /* 0x0003e2000c101908 */
[----:B------:R-:W-:-:S03]  /*1368a0*/  LOP3.LUT P0, RZ, R20, 0x80000000, RZ, 0xc0, !PT ;  /* 0x8000000014ff7812 */ /* 0x000fc6000780c0ff */
[----:B-1----:R-:W2:Y:S01]  /*1368b0*/  LDL.LU R22, [R1+0xca0] ;  /* 0x000ca00001167983 */ /* 0x002ea20000300800 */
[----:B------:R-:W-:-:S09]  /*1368c0*/  IMAD.WIDE R2, R98, 0x4, R66 ;  /* 0x0000000462027825 */ /* 0x000fd200078e0242 */
[----:B------:R1:W-:Y:S01]  /*1368d0*/  @P0 STG.E desc[UR8][R2.64], R120 ;  /* 0x0000007802000986 */ /* 0x0003e2000c101908 */
[----:B------:R-:W-:-:S03]  /*1368e0*/  LOP3.LUT P0, RZ, R20, 0x40000000, RZ, 0xc0, !PT ;  /* 0x4000000014ff7812 */ /* 0x000fc6000780c0ff */
[----:B-1----:R-:W2:Y:S01]  /*1368f0*/  LDL.LU R120, [R1+0xc90] ;  /* 0x000c900001787983 */ /* 0x002ea20000300800 */
[----:B------:R-:W-:Y:S01]  /*136900*/  IMAD.WIDE R2, R98, 0x4, R64 ;  /* 0x0000000462027825 */ /* 0x000fe200078e0240 */
[----:B------:R-:W-:-:S08]  /*136910*/  LOP3.LUT P1, RZ, R23, 0x8000000, RZ, 0xc0, !PT ;  /* 0x0800000017ff7812 */ /* 0x000fd0000782c0ff */
[----:B------:R1:W-:Y:S04]  /*136920*/  @P0 STG.E desc[UR8][R2.64], R116 ;  /* 0x0000007402000986 */ /* 0x0003e8000c101908 */
[----:B-1----:R-:W2:Y:S01]  /*136930*/  LDL.LU R116, [R1+0xc80] ;  /* 0x000c800001747983 */ /* 0x002ea20000300800 */
[----:B------:R-:W-:-:S05]  /*136940*/  IMAD.WIDE R2, R98, 0x4, R62 ;  /* 0x0000000462027825 */ /* 0x000fca00078e023e */
[----:B------:R1:W-:Y:S04]  /*136950*/  @P1 STG.E desc[UR8][R2.64], R121 ;  /* 0x0000007902001986 */ /* 0x0003e8000c101908 */
[----:B-1----:R-:W2:Y:S01]  /*136960*/  LDL.LU R121, [R1+0xc70] ;  /* 0x000c700001797983 */ /* 0x002ea20000300800 */
[C---:B------:R-:W-:Y:S01]  /*136970*/  LOP3.LUT P2, RZ, R23.reuse, 0x10000000, RZ, 0xc0, !PT ;  /* 0x1000000017ff7812 */ /* 0x040fe2000784c0ff */
[----:B------:R-:W-:Y:S01]  /*136980*/  IMAD.WIDE R2, R98, 0x4, R60 ;  /* 0x0000000462027825 */ /* 0x000fe200078e023c */
[C---:B------:R-:W-:Y:S02]  /*136990*/  LOP3.LUT P3, RZ, R23.reuse, 0x20000000, RZ, 0xc0, !PT ;  /* 0x2000000017ff7812 */ /* 0x040fe4000786c0ff */
[C---:B------:R-:W-:Y:S02]  /*1369a0*/  LOP3.LUT P6, RZ, R23.reuse, 0x40000000, RZ, 0xc0, !PT ;  /* 0x4000000017ff7812 */ /* 0x040fe400078cc0ff */
[----:B------:R-:W-:-:S07]  /*1369b0*/  LOP3.LUT P5, RZ, R23, 0x8, RZ, 0xc0, !PT ;  /* 0x0000000817ff7812 */ /* 0x000fce00078ac0ff */
[----:B---3--:R1:W-:Y:S04]  /*1369c0*/  @P2 STG.E desc[UR8][R2.64], R117 ;  /* 0x0000007502002986 */ /* 0x0083e8000c101908 */
[----:B-1----:R-:W3:Y:S01]  /*1369d0*/  LDL.LU R117, [R1+0xc50] ;  /* 0x000c500001757983 */ /* 0x002ee20000300800 */
[----:B------:R-:W-:-:S05]  /*1369e0*/  IMAD.WIDE R2, R98, 0x4, R58 ;  /* 0x0000000462027825 */ /* 0x000fca00078e023a */
[----:B----4-:R1:W-:Y:S04]  /*1369f0*/  @P3 STG.E desc[UR8][R2.64], R27 ;  /* 0x0000001b02003986 */ /* 0x0103e8000c101908 */
[----:B-1----:R-:W4:Y:S01]  /*136a00*/  LDL.LU R27, [R1+0xbe0] ;  /* 0x000be000011b7983 */ /* 0x002f220000300800 */
[----:B------:R-:W-:-:S05]  /*136a10*/  IMAD.WIDE R2, R98, 0x4, R56 ;  /* 0x0000000462027825 */ /* 0x000fca00078e0238 */
[----:B--2---:R1:W-:Y:S01]  /*136a20*/  @P6 STG.E desc[UR8][R2.64], R118 ;  /* 0x0000007602006986 */ /* 0x0043e2000c101908 */
[----:B------:R-:W-:-:S03]  /*136a30*/  ISETP.LT.AND P6, PT, R90, UR4, !P5 ;  /* 0x000000045a007c0c */ /* 0x000fc6000efc1270 */
[----:B-1----:R-:W2:Y:S01]  /*136a40*/  LDL.LU R118, [R1+0xb80] ;  /* 0x000b800001767983 */ /* 0x002ea20000300800 */
[----:B------:R-:W-:-:S09]  /*136a50*/  IMAD.WIDE R2, R98, 0x4, R54 ;  /* 0x0000000462027825 */ /* 0x000fd200078e0236 */
[----:B------:R1:W-:Y:S01]  /*136a60*/  @P6 STG.E desc[UR8][R2.64], R119 ;  /* 0x0000007702006986 */ /* 0x0003e2000c101908 */
        /* <DEDUP_REMOVED lines=10> */
[----:B------:R-:W-:Y:S01]  /*136b10*/  IMAD.WIDE R2, R98, 0x4, R48 ;  /* 0x0000000462027825 */ /* 0x000fe200078e0230 */
[----:B------:R-:W-:-:S08]  /*136b20*/  ISETP.LT.AND P5, PT, R252, UR4, !P5 ;  /* 0x00000004fc007c0c */ /* 0x000fd0000efa1270 */
[----:B------:R1:W-:Y:S04]  /*136b30*/  @P6 STG.E desc[UR8][R2.64], R116 ;  /* 0x0000007402006986 */ /* 0x0003e8000c101908 */
[----:B-1----:R-:W2:Y:S01]  /*136b40*/  LDL.LU R116, [R1+0xa30] ;  /* 0x000a300001747983 */ /* 0x002ea20000300800 */
[----:B------:R-:W-:-:S05]  /*136b50*/  IMAD.WIDE R2, R98, 0x4, R46 ;  /* 0x0000000462027825 */ /* 0x000fca00078e022e */
[----:B------:R1:W-:Y:S04]  /*136b60*/  @P5 STG.E desc[UR8][R2.64], R121 ;  /* 0x0000007902005986 */ /* 0x0003e8000c101908 */
[----:B-1----:R-:W2:Y:S01]  /*136b70*/  LDL.LU R121, [R1+0x960] ;  /* 0x0009600001797983 */ /* 0x002ea20000300800 */
[----:B------:R-:W-:-:S04]  /*136b80*/  LOP3.LUT P4, RZ, R23, 0x4, RZ, 0xc0, !PT ;  /* 0x0000000417ff7812 */ /* 0x000fc8000788c0ff */
[----:B------:R-:W-:Y:S01]  /*136b90*/  ISETP.LT.AND P5, PT, R122, UR4, !P4 ;  /* 0x000000047a007c0c */ /* 0x000fe2000e7a1270 */
[----:B------:R-:W-:-:S12]  /*136ba0*/  IMAD.WIDE R2, R97, 0x4, R84 ;  /* 0x0000000461027825 */ /* 0x000fd800078e0254 */
[----:B---3--:R1:W-:Y:S01]  /*136bb0*/  @P5 STG.E desc[UR8][R2.64], R117 ;  /* 0x0000007502005986 */ /* 0x0083e2000c101908 */
[----:B------:R-:W-:-:S03]  /*136bc0*/  ISETP.LT.AND P5, PT, R123, UR4, !P4 ;  /* 0x000000047b007c0c */ /* 0x000fc6000e7a1270 */
[----:B-1----:R-:W3:Y:S01]  /*136bd0*/  LDL.LU R117, [R1+0x880] ;  /* 0x0008800001757983 */ /* 0x002ee20000300800 */
[----:B------:R-:W-:-:S09]  /*136be0*/  IMAD.WIDE R2, R97, 0x4, R78 ;  /* 0x0000000461027825 */ /* 0x000fd200078e024e */
[----:B----4-:R1:W-:Y:S01]  /*136bf0*/  @P5 STG.E desc[UR8][R2.64], R27 ;  /* 0x0000001b02005986 */ /* 0x0103e2000c101908 */
[----:B------:R-:W-:-:S03]  /*136c00*/  ISETP.LT.AND P5, PT, R124, UR4, !P4 ;  /* 0x000000047c007c0c */ /* 0x000fc6000e7a1270 */
[----:B-1----:R-:W4:Y:S01]  /*136c10*/  LDL.LU R27, [R1+0x750] ;  /* 0x00075000011b7983 */ /* 0x002f220000300800 */
[----:B------:R-:W-:-:S09]  /*136c20*/  IMAD.WIDE R2, R97, 0x4, R76 ;  /* 0x0000000461027825 */ /* 0x000fd200078e024c */
        /* <DEDUP_REMOVED lines=20> */
[----:B------:R1:W-:Y:S04]  /*136d70*/  @P5 STG.E desc[UR8][R2.64], R121 ;  /* 0x0000007902005986 */ /* 0x0003e8000c101908 */
[----:B-1----:R-:W2:Y:S01]  /*136d80*/  LDL.LU R121, [R1+0x420] ;  /* 0x0004200001797983 */ /* 0x002ea20000300800 */
        /* <DEDUP_REMOVED lines=164> */
[----:B------:R-:W-:Y:S01]  /*1377d0*/  IMAD.WIDE R2, R94, 0x4, R84 ;  /* 0x000000045e027825 */ /* 0x000fe200078e0254 */
[----:B------:R-:W-:-:S11]  /*1377e0*/  ISETP.LT.AND P6, PT, R180, UR4, !P0 ;  /* 0x00000004b4007c0c */ /* 0x000fd6000c7c1270 */
        /* <DEDUP_REMOVED lines=22> */
[----:B------:R-:W-:-:S05]  /*137950*/  IMAD.WIDE R2, R94, 0x4, R64 ;  /* 0x000000045e027825 */ /* 0x000fca00078e0240 */
        /* <DEDUP_REMOVED lines=594> */
[----:B------:R-:W-:Y:S01]  /*139e80*/  ISETP.LT.AND P0, PT, R88, UR4, !P1 ;  /* 0x0000000458007c0c */ /* 0x000fe2000cf01270 */
[----:B-1----:R-:W-:Y:S02]  /*139e90*/  IMAD.WIDE R2, R41, 0x4, R58 ;  /* 0x0000000429027825 */ /* 0x002fe400078e023a */
[----:B------:R-:W3:Y:S10]  /*139ea0*/  LDL.LU R117, [R1+0xe2c] ;  /* 0x000e2c0001757983 */ /* 0x000ef40000300800 */
[----:B----4-:R1:W-:Y:S01]  /*139eb0*/  @P0 STG.E desc[UR8][R2.64], R27 ;  /* 0x0000001b02000986 */ /* 0x0103e2000c101908 */
[----:B------:R-:W-:Y:S01]  /*139ec0*/  ISETP.LT.AND P0, PT, R89, UR4, !P1 ;  /* 0x0000000459007c0c */ /* 0x000fe2000cf01270 */
[----:B-1----:R-:W-:-:S02]  /*139ed0*/  IMAD.WIDE R2, R41, 0x4, R56 ;  /* 0x0000000429027825 */ /* 0x002fc400078e0238 */
[----:B------:R-:W4:Y:S10]  /*139ee0*/  LDL.LU R27, [R1+0xe9c] ;  /* 0x000e9c00011b7983 */ /* 0x000f340000300800 */
[----:B--2---:R1:W-:Y:S01]  /*139ef0*/  @P0 STG.E desc[UR8][R2.64], R118 ;  /* 0x0000007602000986 */ /* 0x0043e2000c101908 */
[----:B------:R-:W-:Y:S01]  /*139f00*/  ISETP.LT.AND P0, PT, R90, UR4, !P1 ;  /* 0x000000045a007c0c */ /* 0x000fe2000cf01270 */
[----:B-1----:R-:W-:-:S02]  /*139f10*/  IMAD.WIDE R2, R41, 0x4, R54 ;  /* 0x0000000429027825 */ /* 0x002fc400078e0236 */
[----:B------:R-:W2:Y:S10]  /*139f20*/  LDL.LU R118, [R1+0xe1c] ;  /* 0x000e1c0001767983 */ /* 0x000eb40000300800 */
[----:B------:R1:W-:Y:S01]  /*139f30*/  @P0 STG.E desc[UR8][R2.64], R119 ;  /* 0x0000007702000986 */ /* 0x0003e2000c101908 */
[----:B------:R-:W-:Y:S01]  /*139f40*/  ISETP.LT.AND P0, PT, R91, UR4, !P1 ;  /* 0x000000045b007c0c */ /* 0x000fe2000cf01270 */
[----:B-1----:R-:W-:-:S02]  /*139f50*/  IMAD.WIDE R2, R41, 0x4, R52 ;  /* 0x0000000429027825 */ /* 0x002fc400078e0234 */
[----:B------:R-:W2:Y:S04]  /*139f60*/  LDL.LU R119, [R1+0xe8c] ;  /* 0x000e8c0001777983 */ /* 0x000ea80000300800 */
[----:B------:R-:W2:Y:S06]  /*139f70*/  LDL.LU R115, [R1+0xe0c] ;  /* 0x000e0c0001737983 */ /* 0x000eac0000300800 */
[----:B------:R1:W-:Y:S01]  /*139f80*/  @P0 STG.E desc[UR8][R2.64], R22 ;  /* 0x0000001602000986 */ /* 0x0003e2000c101908 */
[----:B------:R-:W-:Y:S01]  /*139f90*/  ISETP.LT.AND P0, PT, R70, UR4, !P1 ;  /* 0x0000000446007c0c */ /* 0x000fe2000cf01270 */
[----:B-1----:R-:W-:-:S02]  /*139fa0*/  IMAD.WIDE R2, R41, 0x4, R50 ;  /* 0x0000000429027825 */ /* 0x002fc400078e0232 */
[----:B------:R-:W2:Y:S10]  /*139fb0*/  LDL.LU R22, [R1+0xe7c] ;  /* 0x000e7c0001167983 */ /* 0x000eb40000300800 */
[----:B------:R1:W-:Y:S01]  /*139fc0*/  @P0 STG.E desc[UR8][R2.64], R120 ;  /* 0x0000007802000986 */ /* 0x0003e2000c101908 */
[----:B------:R-:W-:-:S02]  /*139fd0*/  ISETP.LT.AND P0, PT, R71, UR4, !P1 ;  /* 0x0000000447007c0c */ /* 0x000fc4000cf01270 */
[----:B------:R-:W-:Y:S01]  /*139fe0*/  ISETP.LT.AND P1, PT, R252, UR4, !P1 ;  /* 0x00000004fc007c0c */ /* 0x000fe2000cf21270 */
[C---:B-1----:R-:W-:Y:S01]  /*139ff0*/  IMAD.WIDE R2, R41.reuse, 0x4, R48 ;  /* 0x0000000429027825 */ /* 0x042fe200078e0230 */
[----:B------:R-:W2:Y:S09]  /*13a000*/  LDL.LU R120, [R1+0xdfc] ;  /* 0x000dfc0001787983 */ /* 0x000eb20000300800 */
[----:B------:R1:W-:Y:S02]  /*13a010*/  @P0 STG.E desc[UR8][R2.64], R116 ;  /* 0x0000007402000986 */ /* 0x0003e4000c101908 */
[----:B-1----:R-:W-:-:S05]  /*13a020*/  IMAD.WIDE R2, R41, 0x4, R46 ;  /* 0x0000000429027825 */ /* 0x002fca00078e022e */
[----:B------:R1:W-:Y:S04]  /*13a030*/  @P1 STG.E desc[UR8][R2.64], R121 ;  /* 0x0000007902001986 */ /* 0x0003e8000c101908 */
[----:B-1----:R-:W2:Y:S01]  /*13a040*/  LDL.LU R121, [R1+0xe6c] ;  /* 0x000e6c0001797983 */ /* 0x002ea20000300800 */
[----:B------:R-:W-:-:S04]  /*13a050*/  LOP3.LUT P2, RZ, R20, 0x8000000, RZ, 0xc0, !PT ;  /* 0x0800000014ff7812 */ /* 0x000fc8000784c0ff */
[----:B------:R-:W-:Y:S02]  /*13a060*/  ISETP.LT.AND P0, PT, R122, UR4, !P2 ;  /* 0x000000047a007c0c */ /* 0x000fe4000d701270 */
[----:B------:R-:W-:Y:S01]  /*13a070*/  ISETP.LT.AND P1, PT, R123, UR4, !P2 ;  /* 0x000000047b007c0c */ /* 0x000fe2000d721270 */
[----:B------:R-:W-:-:S04]  /*13a080*/  IMAD.WIDE R12, R40, 0x4, R84 ;  /* 0x00000004280c7825 */ /* 0x000fc800078e0254 */
[----:B------:R-:W-:-:S06]  /*13a090*/  IMAD.WIDE R2, R40, 0x4, R78 ;  /* 0x0000000428027825 */ /* 0x000fcc00078e024e */
[----:B---3--:R1:W-:Y:S01]  /*13a0a0*/  @P0 STG.E desc[UR8][R12.64], R117 ;  /* 0x000000750c000986 */ /* 0x0083e2000c101908 */
[----:B------:R-:W-:-:S03]  /*13a0b0*/  ISETP.LT.AND P0, PT, R124, UR4, !P2 ;  /* 0x000000047c007c0c */ /* 0x000fc6000d701270 */
[----:B-1----:R-:W3:Y:S04]  /*13a0c0*/  LDL.LU R117, [R1+0xdec] ;  /* 0x000dec0001757983 */ /* 0x002ee80000300800 */
[----:B----4-:R1:W-:Y:S01]  /*13a0d0*/  @P1 STG.E desc[UR8][R2.64], R27 ;  /* 0x0000001b02001986 */ /* 0x0103e2000c101908 */
[----:B------:R-:W-:Y:S01]  /*13a0e0*/  ISETP.LT.AND P1, PT, R125, UR4, !P2 ;  /* 0x000000047d007c0c */ /* 0x000fe2000d721270 */
[C---:B------:R-:W-:Y:S02]  /*13a0f0*/  IMAD.WIDE R12, R40.reuse, 0x4, R76 ;  /* 0x00000004280c7825 */ /* 0x040fe400078e024c */
[----:B-1----:R-:W4:Y:S02]  /*13a100*/  LDL.LU R27, [R1+0xe5c] ;  /* 0x000e5c00011b7983 */ /* 0x002f240000300800 */
[----:B------:R-:W-:-:S02]  /*13a110*/  IMAD.WIDE R2, R40, 0x4, R74 ;  /* 0x0000000428027825 */ /* 0x000fc400078e024a */
[----:B--2---:R1:W-:Y:S01]  /*13a120*/  @P0 STG.E desc[UR8][R12.64], R118 ;  /* 0x000000760c000986 */ /* 0x0043e2000c101908 */
[----:B------:R-:W-:-:S03]  /*13a130*/  ISETP.LT.AND P0, PT, R126, UR4, !P2 ;  /* 0x000000047e007c0c */ /* 0x000fc6000d701270 */
[----:B-1----:R-:W2:Y:S01]  /*13a140*/  LDL.LU R118, [R1+0xddc] ;  /* 0x000ddc0001767983 */ /* 0x002ea20000300800 */
[----:B------:R-:W-:-:S03]  /*13a150*/  IMAD.WIDE R12, R40, 0x4, R72 ;  /* 0x00000004280c7825 */ /* 0x000fc600078e0248 */
[----:B------:R-:W2:Y:S04]  /*13a160*/  LDL.LU R116, [R1+0xe4c] ;  /* 0x000e4c0001747983 */ /* 0x000ea80000300800 */
[----:B------:R1:W-:Y:S01]  /*13a170*/  @P1 STG.E desc[UR8][R2.64], R119 ;  /* 0x0000007702001986 */ /* 0x0003e2000c101908 */
[----:B------:R-:W-:-:S03]  /*13a180*/  ISETP.LT.AND P1, PT, R127, UR4, !P2 ;  /* 0x000000047f007c0c */ /* 0x000fc6000d721270 */
[----:B------:R1:W-:Y:S01]  /*13a190*/  @P0 STG.E desc[UR8][R12.64], R115 ;  /* 0x000000730c000986 */ /* 0x0003e2000c101908 */
[----:B------:R-:W-:Y:S01]  /*13a1a0*/  ISETP.LT.AND P0, PT, R180, UR4, !P2 ;  /* 0x00000004b4007c0c */ /* 0x000fe2000d701270 */
[C---:B-1----:R-:W-:Y:S02]  /*13a1b0*/  IMAD.WIDE R2, R40.reuse, 0x4, R66 ;  /* 0x0000000428027825 */ /* 0x042fe400078e0242 */
[----:B------:R-:W2:Y:S06]  /*13a1c0*/  LDL.LU R119, [R1+0xdcc] ;  /* 0x000dcc0001777983 */ /* 0x000eac0000300800 */
[----:B------:R1:W-:Y:S01]  /*13a1d0*/  @P1 STG.E desc[UR8][R2.64], R22 ;  /* 0x0000001602001986 */ /* 0x0003e2000c101908 */
[----:B------:R-:W-:Y:S01]  /*13a1e0*/  ISETP.LT.AND P1, PT, R181, UR4, !P2 ;  /* 0x00000004b5007c0c */ /* 0x000fe2000d721270 */
[----:B------:R-:W-:-:S02]  /*13a1f0*/  IMAD.WIDE R12, R40, 0x4, R64 ;  /* 0x00000004280c7825 */ /* 0x000fc400078e0240 */
[----:B-1----:R-:W2:Y:S02]  /*13a200*/  LDL.LU R22, [R1+0xe3c] ;  /* 0x000e3c0001167983 */ /* 0x002ea40000300800 */
[----:B------:R-:W-:Y:S02]  /*13a210*/  IMAD.WIDE R2, R40, 0x4, R62 ;  /* 0x0000000428027825 */ /* 0x000fe400078e023e */
[----:B------:R1:W-:Y:S04]  /*13a220*/  @P0 STG.E desc[UR8][R12.64], R120 ;  /* 0x000000780c000986 */ /* 0x0003e8000c101908 */
[----:B-1----:R-:W2:Y:S04]  /*13a230*/  LDL.LU R120, [R1+0xdbc] ;  /* 0x000dbc0001787983 */ /* 0x002ea80000300800 */
[----:B------:R1:W-:Y:S04]  /*13a240*/  @P1 STG.E desc[UR8][R2.64], R121 ;  /* 0x0000007902001986 */ /* 0x0003e8000c101908 */
[----:B-1----:R-:W2:Y:S01]  /*13a250*/  LDL.LU R121, [R1+0xcec] ;  /* 0x000cec0001797983 */ /* 0x002ea20000300800 */
[----:B------:R-:W-:Y:S01]  /*13a260*/  ISETP.LT.AND P0, PT, R182, UR4, !P2 ;  /* 0x00000004b6007c0c */ /* 0x000fe2000d701270 */
[----:B------:R-:W-:Y:S01]  /*13a270*/  IMAD.WIDE R12, R40, 0x4, R60 ;  /* 0x00000004280c7825 */ /* 0x000fe200078e023c */
[----:B------:R-:W-:-:S03]  /*13a280*/  ISETP.LT.AND P1, PT, R88, UR4, !P2 ;  /* 0x0000000458007c0c */ /* 0x000fc6000d721270 */
[----:B------:R-:W-:-:S08]  /*13a290*/  IMAD.WIDE R2, R40, 0x4, R58 ;  /* 0x0000000428027825 */ /* 0x000fd000078e023a */
[----:B---3--:R1:W-:Y:S01]  /*13a2a0*/  @P0 STG.E desc[UR8][R12.64], R117 ;  /* 0x000000750c000986 */ /* 0x0083e2000c101908 */
[----:B------:R-:W-:-:S03]  /*13a2b0*/  ISETP.LT.AND P0, PT, R89, UR4, !P2 ;  /* 0x0000000459007c0c */ /* 0x000fc6000d701270 */
[----:B-1----:R-:W3:Y:S01]  /*13a2c0*/  LDL.LU R117, [R1+0xcbc] ;  /* 0x000cbc0001757983 */ /* 0x002ee20000300800 */
[----:B------:R-:W-:-:S03]  /*13a2d0*/  IMAD.WIDE R12, R40, 0x4, R56 ;  /* 0x00000004280c7825 */ /* 0x000fc600078e0238 */
[----:B----4-:R1:W-:Y:S01]  /*13a2e0*/  @P1 STG.E desc[UR8][R2.64], R27 ;  /* 0x0000001b02001986 */ /* 0x0103e2000c101908 */
[----:B------:R-:W-:-:S03]  /*13a2f0*/  ISETP.LT.AND P1, PT, R90, UR4, !P2 ;  /* 0x000000045a007c0c */ /* 0x000fc6000d721270 */
[----:B-1----:R-:W4:Y:S01]  /*13a300*/  LDL.LU R27, [R1+0xc6c] ;  /* 0x000c6c00011b7983 */ /* 0x002f220000300800 */
[----:B------:R-:W-:-:S03]  /*13a310*/  IMAD.WIDE R2, R40, 0x4, R54 ;  /* 0x0000000428027825 */ /* 0x000fc600078e0236 */
[----:B--2---:R1:W-:Y:S01]  /*13a320*/  @P0 STG.E desc[UR8][R12.64], R118 ;  /* 0x000000760c000986 */ /* 0x0043e2000c101908 */
[----:B------:R-:W-:-:S05]  /*13a330*/  ISETP.LT.AND P0, PT, R91, UR4, !P2 ;  /* 0x000000045b007c0c */ /* 0x000fca000d701270 */
[----:B------:R2:W-:Y:S01]  /*13a340*/  @P1 STG.E desc[UR8][R2.64], R116 ;  /* 0x0000007402001986 */ /* 0x0005e2000c101908 */
[----:B------:R-:W-:-:S03]  /*13a350*/  ISETP.LT.AND P1, PT, R70, UR4, !P2 ;  /* 0x0000000446007c0c */ /* 0x000fc6000d721270 */
[----:B-1----:R-:W4:Y:S01]  /*13a360*/  LDL.LU R118, [R1+0xc1c] ;  /* 0x000c1c0001767983 */ /* 0x002f220000300800 */
[----:B------:R-:W-:-:S03]  /*13a370*/  IMAD.WIDE R12, R40, 0x4, R52 ;  /* 0x00000004280c7825 */ /* 0x000fc600078e0234 */
[----:B------:R-:W4:Y:S01]  /*13a380*/  LDL.LU R115, [R1+0xbcc] ;  /* 0x000bcc0001737983 */ /* 0x000f220000300800 */
[----:B--2---:R-:W-:-:S03]  /*13a390*/  IMAD.WIDE R2, R40, 0x4, R50 ;  /* 0x0000000428027825 */ /* 0x004fc600078e0232 */
[----:B------:R1:W-:Y:S01]  /*13a3a0*/  @P0 STG.E desc[UR8][R12.64], R119 ;  /* 0x000000770c000986 */ /* 0x0003e2000c101908 */
[----:B------:R-:W-:Y:S02]  /*13a3b0*/  ISETP.LT.AND P0, PT, R71, UR4, !P2 ;  /* 0x0000000447007c0c */ /* 0x000fe4000d701270 */
[----:B------:R-:W-:Y:S01]  /*13a3c0*/  ISETP.LT.AND P2, PT, R252, UR4, !P2 ;  /* 0x00000004fc007c0c */ /* 0x000fe2000d741270 */
[----:B-1----:R-:W2:Y:S04]  /*13a3d0*/  LDL.LU R119, [R1+0xbbc] ;  /* 0x000bbc0001777983 */ /* 0x002ea80000300800 */
[----:B------:R-:W2:Y:S01]  /*13a3e0*/  LDL.LU R116, [R1+0xb1c] ;  /* 0x000b1c0001747983 */ /* 0x000ea20000300800 */
[----:B------:R-:W-:-:S03]  /*13a3f0*/  IMAD.WIDE R12, R40, 0x4, R48 ;  /* 0x00000004280c7825 */ /* 0x000fc600078e0230 */
[----:B------:R1:W-:Y:S04]  /*13a400*/  @P1 STG.E desc[UR8][R2.64], R22 ;  /* 0x0000001602001986 */ /* 0x0003e8000c101908 */
[----:B-1----:R-:W2:Y:S01]  /*13a410*/  LDL.LU R22, [R1+0xa4c] ;  /* 0x000a4c0001167983 */ /* 0x002ea20000300800 */
[----:B------:R-:W-:-:S03]  /*13a420*/  IMAD.WIDE R2, R40, 0x4, R46 ;  /* 0x0000000428027825 */ /* 0x000fc600078e022e */
[----:B------:R1:W-:Y:S04]  /*13a430*/  @P0 STG.E desc[UR8][R12.64], R120 ;  /* 0x000000780c000986 */ /* 0x0003e8000c101908 */
[----:B-1----:R-:W2:Y:S04]  /*13a440*/  LDL.LU R120, [R1+0x9dc] ;  /* 0x0009dc0001787983 */ /* 0x002ea80000300800 */
[----:B------:R1:W-:Y:S04]  /*13a450*/  @P2 STG.E desc[UR8][R2.64], R121 ;  /* 0x0000007902002986 */ /* 0x0003e8000c101908 */
[----:B-1----:R-:W2:Y:S01]  /*13a460*/  LDL.LU R121, [R1+0x8bc] ;  /* 0x0008bc0001797983 */ /* 0x002ea20000300800 */
[----:B------:R-:W-:-:S04]  /*13a470*/  LOP3.LUT P3, RZ, R20, 0x4000000, RZ, 0xc0, !PT ;  /* 0x0400000014ff7812 */ /* 0x000fc8000786c0ff */
[----:B------:R-:W-:Y:S02]  /*13a480*/  ISETP.LT.AND P1, PT, R122, UR4, !P3 ;  /* 0x000000047a007c0c */ /* 0x000fe4000df21270 */
[----:B------:R-:W-:Y:S01]  /*13a490*/  ISETP.LT.AND P0, PT, R123, UR4, !P3 ;  /* 0x000000047b007c0c */ /* 0x000fe2000df01270 */
[----:B------:R-:W-:Y:S01]  /*13a4a0*/  IMAD.WIDE R2, R35, 0x4, R84 ;  /* 0x0000000423027825 */ /* 0x000fe200078e0254 */
[----:B------:R-:W-:-:S03]  /*13a4b0*/  ISETP.LT.AND P2, PT, R124, UR4, !P3 ;  /* 0x000000047c007c0c */ /* 0x000fc6000df41270 */
[----:B------:R-:W-:-:S06]  /*13a4c0*/  IMAD.WIDE R12, R35, 0x4, R78 ;  /* 0x00000004230c7825 */ /* 0x000fcc00078e024e */
[----:B---3--:R1:W-:Y:S01]  /*13a4d0*/  @P1 STG.E desc[UR8][R2.64], R117 ;  /* 0x0000007502001986 */ /* 0x0083e2000c101908 */
[----:B------:R-:W-:Y:S01]  /*13a4e0*/  ISETP.LT.AND P1, PT, R125, UR4, !P3 ;  /* 0x000000047d007c0c */ /* 0x000fe2000df21270 */
[----:B-1----:R-:W-:Y:S02]  /*13a4f0*/  IMAD.WIDE R2, R35, 0x4, R76 ;  /* 0x0000000423027825 */ /* 0x002fe400078e024c */
[----:B------:R-:W3:Y:S04]  /*13a500*/  LDL.LU R117, [R1+0x8ac] ;  /* 0x0008ac0001757983 */ /* 0x000ee80000300800 */
[----:B----4-:R1:W-:Y:S01]  /*13a510*/  @P0 STG.E desc[UR8][R12.64], R27 ;  /* 0x0000001b0c000986 */ /* 0x0103e2000c101908 */
[----:B------:R-:W-:-:S03]  /*13a520*/  ISETP.LT.AND P0, PT, R126, UR4, !P3 ;  /* 0x000000047e007c0c */ /* 0x000fc6000df01270 */
[----:B-1----:R-:W4:Y:S04]  /*13a530*/  LDL.LU R27, [R1+0x89c] ;  /* 0x00089c00011b7983 */ /* 0x002f280000300800 */
[----:B------:R1:W-:Y:S01]  /*13a540*/  @P2 STG.E desc[UR8][R2.64], R118 ;  /* 0x0000007602002986 */ /* 0x0003e2000c101908 */
[----:B------:R-:W-:Y:S01]  /*13a550*/  ISETP.LT.AND P2, PT, R127, UR4, !P3 ;  /* 0x000000047f007c0c */ /* 0x000fe2000df41270 */
[----:B------:R-:W-:-:S04]  /*13a560*/  IMAD.WIDE R12, R35, 0x4, R72 ;  /* 0x00000004230c7825 */ /* 0x000fc800078e0248 */
[----:B-1----:R-:W-:Y:S01]  /*13a570*/  IMAD.WIDE R2, R35, 0x4, R74 ;  /* 0x0000000423027825 */ /* 0x002fe200078e024a */
[----:B------:R-:W4:Y:S04]  /*13a580*/  LDL.LU R118, [R1+0x76c] ;  /* 0x00076c0001767983 */ /* 0x000f280000300800 */
[----:B------:R1:W-:Y:S01]  /*13a590*/  @P1 STG.E desc[UR8][R2.64], R115 ;  /* 0x0000007302001986 */ /* 0x0003e2000c101908 */
[----:B------:R-:W-:-:S03]  /*13a5a0*/  ISETP.LT.AND P1, PT, R180, UR4, !P3 ;  /* 0x00000004b4007c0c */ /* 0x000fc6000df21270 */
[----:B--2---:R2:W-:Y:S01]  /*13a5b0*/  @P0 STG.E desc[UR8][R12.64], R119 ;  /* 0x000000770c000986 */ /* 0x0045e2000c101908 */
[----:B------:R-:W-:Y:S01]  /*13a5c0*/  ISETP.LT.AND P0, PT, R181, UR4, !P3 ;  /* 0x00000004b5007c0c */ /* 0x000fe2000df01270 */
[C---:B-1----:R-:W-:Y:S02]  /*13a5d0*/  IMAD.WIDE R2, R35.reuse, 0x4, R66 ;  /* 0x0000000423027825 */ /* 0x042fe400078e0242 */
[----:B--2---:R-:W2:Y:S04]  /*13a5e0*/  LDL.LU R119, [R1+0x72c] ;  /* 0x00072c0001777983 */ /* 0x004ea80000300800 */
[----:B------:R1:W-:Y:S01]  /*13a5f0*/  @P2 STG.E desc[UR8][R2.64], R116 ;  /* 0x0000007402002986 */ /* 0x0003e2000c101908 */
[----:B------:R-:W-:Y:S01]  /*13a600*/  ISETP.LT.AND P2, PT, R182, UR4, !P3 ;  /* 0x00000004b6007c0c */ /* 0x000fe2000df41270 */
[----:B------:R-:W-:-:S02]  /*13a610*/  IMAD.WIDE R12, R35, 0x4, R62 ;  /* 0x00000004230c7825 */ /* 0x000fc400078e023e */
[----:B------:R-:W2:Y:S02]  /*13a620*/  LDL.LU R115, [R1+0x61c] ;  /* 0x00061c0001737983 */ /* 0x000ea40000300800 */
[----:B-1----:R-:W-:-:S05]  /*13a630*/  IMAD.WIDE R2, R35, 0x4, R64 ;  /* 0x0000000423027825 */ /* 0x002fca00078e0240 */
[----:B------:R1:W-:Y:S04]  /*13a640*/  @P1 STG.E desc[UR8][R2.64], R22 ;  /* 0x0000001602001986 */ /* 0x0003e8000c101908 */
[----:B------:R1:W-:Y:S04]  /*13a650*/  @P0 STG.E desc[UR8][R12.64], R120 ;  /* 0x000000780c000986 */ /* 0x0003e8000c101908 */
[----:B-1----:R-:W2:Y:S01]  /*13a660*/  LDL.LU R22, [R1+0x43c] ;  /* 0x00043c0001167983 */ /* 0x002ea20000300800 */
[----:B------:R-:W-:-:S03]  /*13a670*/  IMAD.WIDE R2, R35, 0x4, R60 ;  /* 0x0000000423027825 */ /* 0x000fc600078e023c */
[----:B------:R-:W2:Y:S04]  /*13a680*/  LDL.LU R120, [R1+0x5cc] ;  /* 0x0005cc0001787983 */ /* 0x000ea80000300800 */
[----:B------:R1:W-:Y:S04]  /*13a690*/  @P2 STG.E desc[UR8][R2.64], R121 ;  /* 0x0000007902002986 */ /* 0x0003e8000c101908 */
[----:B-1----:R-:W2:Y:S01]  /*13a6a0*/  LDL.LU R121, [R1+0xf70] ;  /* 0x000f700001797983 */ /* 0x002ea20000300800 */
[----:B------:R-:W-:Y:S02]  /*13a6b0*/  ISETP.LT.AND P1, PT, R88, UR4, !P3 ;  /* 0x0000000458007c0c */ /* 0x000fe4000df21270 */
[----:B------:R-:W-:Y:S01]  /*13a6c0*/  ISETP.LT.AND P0, PT, R89, UR4, !P3 ;  /* 0x0000000459007c0c */ /* 0x000fe2000df01270 */
[C---:B------:R-:W-:Y:S01]  /*13a6d0*/  IMAD.WIDE R2, R35.reuse, 0x4, R58 ;  /* 0x0000000423027825 */ /* 0x040fe200078e023a */
[----:B------:R-:W-:Y:S01]  /*13a6e0*/  ISETP.LT.AND P2, PT, R90, UR4, !P3 ;  /* 0x000000045a007c0c */ /* 0x000fe2000df41270 */
[----:B------:R-:W2:Y:S02]  /*13a6f0*/  LDL.LU R116, [R1+0xf60] ;  /* 0x000f600001747983 */ /* 0x000ea40000300800 */
[----:B------:R-:W-:Y:S01]  /*13a700*/  IMAD.WIDE R12, R35, 0x4, R56 ;  /* 0x00000004230c7825 */ /* 0x000fe200078e0238 */
[----:B------:R-:W-:-:S05]  /*13a710*/  LOP3.LUT P4, RZ, R20, 0x2000000, RZ, 0xc0, !PT ;  /* 0x0200000014ff7812 */ /* 0x000fca000788c0ff */
        /* <DEDUP_REMOVED lines=9> */
[----:B------:R-:W-:Y:S01]  /*13a7b0*/  IMAD.WIDE R12, R35, 0x4, R50 ;  /* 0x00000004230c7825 */ /* 0x000fe200078e0232 */
[----:B------:R-:W-:-:S03]  /*13a7c0*/  ISETP.LT.AND P3, PT, R252, UR4, !P3 ;  /* 0x00000004fc007c0c */ /* 0x000fc6000df61270 */
[----:B-1----:R-:W-:Y:S01]  /*13a7d0*/  IMAD.WIDE R2, R35, 0x4, R52 ;  /* 0x0000000423027825 */ /* 0x002fe200078e0234 */
[----:B------:R-:W4:Y:S04]  /*13a7e0*/  LDL.LU R118, [R1+0xf30] ;  /* 0x000f300001767983 */ /* 0x000f280000300800 */
[----:B--2---:R1:W-:Y:S01]  /*13a7f0*/  @P1 STG.E desc[UR8][R2.64], R119 ;  /* 0x0000007702001986 */ /* 0x0043e2000c101908 */
[----:B------:R-:W-:-:S03]  /*13a800*/  ISETP.LT.AND P1, PT, R122, UR4, !P4 ;  /* 0x000000047a007c0c */ /* 0x000fc6000e721270 */
[----:B-1----:R-:W2:Y:S01]  /*13a810*/  LDL.LU R119, [R1+0xf20] ;  /* 0x000f200001777983 */ /* 0x002ea20000300800 */
[----:B------:R-:W-:-:S03]  /*13a820*/  IMAD.WIDE R2, R35, 0x4, R48 ;  /* 0x0000000423027825 */ /* 0x000fc600078e0230 */
[----:B------:R1:W-:Y:S02]  /*13a830*/  @P0 STG.E desc[UR8][R12.64], R115 ;  /* 0x000000730c000986 */ /* 0x0003e4000c101908 */
[----:B-1----:R-:W-:Y:S02]  /*13a840*/  IMAD.WIDE R12, R34, 0x4, R84 ;  /* 0x00000004220c7825 */ /* 0x002fe400078e0254 */
[----:B------:R1:W-:Y:S04]  /*13a850*/  @P2 STG.E desc[UR8][R2.64], R22 ;  /* 0x0000001602002986 */ /* 0x0003e8000c101908 */
[----:B-1----:R-:W2:Y:S01]  /*13a860*/  LDL.LU R22, [R1+0xf10] ;  /* 0x000f100001167983 */ /* 0x002ea20000300800 */
[----:B------:R-:W-:-:S03]  /*13a870*/  IMAD.WIDE R2, R35, 0x4, R46 ;  /* 0x0000000423027825 */ /* 0x000fc600078e022e */
[----:B------:R-:W2:Y:S04]  /*13a880*/  LDL.LU R115, [R1+0xf00] ;  /* 0x000f000001737983 */ /* 0x000ea80000300800 */
[----:B------:R1:W-:Y:S04]  /*13a890*/  @P3 STG.E desc[UR8][R2.64], R120 ;  /* 0x0000007802003986 */ /* 0x0003e8000c101908 */
[----:B-1----:R-:W2:Y:S04]  /*13a8a0*/  LDL.LU R120, [R1+0xef0] ;  /* 0x000ef00001787983 */ /* 0x002ea80000300800 */
[----:B------:R1:W-:Y:S04]  /*13a8b0*/  @P1 STG.E desc[UR8][R12.64], R121 ;  /* 0x000000790c001986 */ /* 0x0003e8000c101908 */
[----:B-1----:R-:W2:Y:S01]  /*13a8c0*/  LDL.LU R121, [R1+0xee0] ;  /* 0x000ee00001797983 */ /* 0x002ea20000300800 */
[----:B------:R-:W-:-:S02]  /*13a8d0*/  ISETP.LT.AND P0, PT, R123, UR4, !P4 ;  /* 0x000000047b007c0c */ /* 0x000fc4000e701270 */
[----:B------:R-:W-:Y:S01]  /*13a8e0*/  ISETP.LT.AND P2, PT, R124, UR4, !P4 ;  /* 0x000000047c007c0c */ /* 0x000fe2000e741270 */
[----:B------:R-:W-:Y:S01]  /*13a8f0*/  IMAD.WIDE R14, R34, 0x4, R78 ;  /* 0x00000004220e7825 */ /* 0x000fe200078e024e */
[----:B------:R-:W-:Y:S02]  /*13a900*/  ISETP.LT.AND P1, PT, R125, UR4, !P4 ;  /* 0x000000047d007c0c */ /* 0x000fe4000e721270 */
[----:B------:R-:W-:Y:S01]  /*13a910*/  ISETP.LT.AND P3, PT, R126, UR4, !P4 ;  /* 0x000000047e007c0c */ /* 0x000fe2000e761270 */
[----:B------:R-:W-:-:S06]  /*13a920*/  IMAD.WIDE R2, R34, 0x4, R76 ;  /* 0x0000000422027825 */ /* 0x000fcc00078e024c */
[----:B------:R1:W-:Y:S01]  /*13a930*/  @P0 STG.E desc[UR8][R14.64], R116 ;  /* 0x000000740e000986 */ /* 0x0003e2000c101908 */
[----:B------:R-:W-:Y:S01]  /*13a940*/  ISETP.LT.AND P0, PT, R127, UR4, !P4 ;  /* 0x000000047f007c0c */ /* 0x000fe2000e701270 */
[C---:B------:R-:W-:Y:S02]  /*13a950*/  IMAD.WIDE R12, R34.reuse, 0x4, R72 ;  /* 0x00000004220c7825 */ /* 0x040fe400078e0248 */
[----:B-1----:R-:W2:Y:S02]  /*13a960*/  LDL.LU R116, [R1+0xed0] ;  /* 0x000ed00001747983 */ /* 0x002ea40000300800 */
[----:B------:R-:W-:Y:S02]  /*13a970*/  IMAD.WIDE R14, R34, 0x4, R66 ;  /* 0x00000004220e7825 */ /* 0x000fe400078e0242 */
[----:B---3--:R1:W-:Y:S01]  /*13a980*/  @P2 STG.E desc[UR8][R2.64], R117 ;  /* 0x0000007502002986 */ /* 0x0083e2000c101908 */
[----:B------:R-:W-:Y:S01]  /*13a990*/  ISETP.LT.AND P2, PT, R180, UR4, !P4 ;  /* 0x00000004b4007c0c */ /* 0x000fe2000e741270 */
[----:B-1----:R-:W-:-:S02]  /*13a9a0*/  IMAD.WIDE R2, R34, 0x4, R74 ;  /* 0x0000000422027825 */ /* 0x002fc400078e024a */
[----:B------:R-:W3:Y:S04]  /*13a9b0*/  LDL.LU R117, [R1+0xec0] ;  /* 0x000ec00001757983 */ /* 0x000ee80000300800 */
[----:B----4-:R1:W-:Y:S01]  /*13a9c0*/  @P1 STG.E desc[UR8][R2.64], R27 ;  /* 0x0000001b02001986 */ /* 0x0103e2000c101908 */
[----:B------:R-:W-:-:S03]  /*13a9d0*/  ISETP.LT.AND P1, PT, R181, UR4, !P4 ;  /* 0x00000004b5007c0c */ /* 0x000fc6000e721270 */
[----:B-1----:R-:W4:Y:S01]  /*13a9e0*/  LDL.LU R27, [R1+0xeb0] ;  /* 0x000eb000011b7983 */ /* 0x002f220000300800 */
[----:B------:R-:W-:-:S03]  /*13a9f0*/  IMAD.WIDE R2, R34, 0x4, R64 ;  /* 0x0000000422027825 */ /* 0x000fc600078e0240 */
[----:B------:R1:W-:Y:S01]  /*13aa00*/  @P3 STG.E desc[UR8][R12.64], R118 ;  /* 0x000000760c003986 */ /* 0x0003e2000c101908 */
[----:B------:R-:W-:-:S03]  /*13aa10*/  ISETP.LT.AND P3, PT, R182, UR4, !P4 ;  /* 0x00000004b6007c0c */ /* 0x000fc6000e761270 */
[----:B-1----:R-:W4:Y:S04]  /*13aa20*/  LDL.LU R118, [R1+0xea0] ;  /* 0x000ea00001767983 */ /* 0x002f280000300800 */
[----:B--2---:R1:W-:Y:S01]  /*13aa30*/  @P0 STG.E desc[UR8][R14.64], R119 ;  /* 0x000000770e000986 */ /* 0x0043e2000c101908 */
[----:B------:R-:W-:Y:S01]  /*13aa40*/  ISETP.LT.AND P0, PT, R88, UR4, !P4 ;  /* 0x0000000458007c0c */ /* 0x000fe2000e701270 */
[C---:B------:R-:W-:Y:S02]  /*13aa50*/  IMAD.WIDE R12, R34.reuse, 0x4, R62 ;  /* 0x00000004220c7825 */ /* 0x040fe400078e023e */
[----:B-1----:R-:W2:Y:S02]  /*13aa60*/  LDL.LU R119, [R1+0x9c0] ;  /* 0x0009c00001777983 */ /* 0x002ea40000300800 */
[----:B------:R-:W-:-:S02]  /*13aa70*/  IMAD.WIDE R14, R34, 0x4, R60 ;  /* 0x00000004220e7825 */ /* 0x000fc400078e023c */
[----:B------:R1:W-:Y:S04]  /*13aa80*/  @P2 STG.E desc[UR8][R2.64], R22 ;  /* 0x0000001602002986 */ /* 0x0003e8000c101908 */
[----:B------:R-:W-:Y:S04]  /*13aa90*/  @P1 STG.E desc[UR8][R12.64], R115 ;  /* 0x000000730c001986 */ /* 0x000fe8000c101908 */
        /* <DEDUP_REMOVED lines=8> */
[----:B------:R-:W-:Y:S02]  /*13ab20*/  ISETP.LT.AND P0, PT, R90, UR4, !P4 ;  /* 0x000000045a007c0c */ /* 0x000fe4000e701270 */
[----:B------:R-:W-:Y:S01]  /*13ab30*/  ISETP.LT.AND P3, PT, R91, UR4, !P4 ;  /* 0x000000045b007c0c */ /* 0x000fe2000e761270 */
[----:B------:R-:W-:Y:S01]  /*13ab40*/  IMAD.WIDE R12, R34, 0x4, R56 ;  /* 0x00000004220c7825 */ /* 0x000fe200078e0238 */
[----:B------:R-:W-:Y:S01]  /*13ab50*/  ISETP.LT.AND P1, PT, R70, UR4, !P4 ;  /* 0x0000000446007c0c */ /* 0x000fe2000e721270 */
[----:B------:R-:W2:Y:S02]  /*13ab60*/  LDL.LU R115, [R1+0x270] ;  /* 0x0002700001737983 */ /* 0x000ea40000300800 */
[----:B------:R-:W-:Y:S01]  /*13ab70*/  IMAD.WIDE R2, R34, 0x4, R54 ;  /* 0x0000000422027825 */ /* 0x000fe200078e0236 */
[----:B------:R-:W-:-:S03]  /*13ab80*/  LOP3.LUT P5, RZ, R20, 0x1000000, RZ, 0xc0, !PT ;  /* 0x0100000014ff7812 */ /* 0x000fc600078ac0ff */
[----:B------:R1:W-:Y:S01]  /*13ab90*/  @P2 STG.E desc[UR8][R12.64], R116 ;  /* 0x000000740c002986 */ /* 0x0003e2000c101908 */
[----:B------:R-:W-:Y:S01]  /*13aba0*/  ISETP.LT.AND P2, PT, R71, UR4, !P4 ;  /* 0x0000000447007c0c */ /* 0x000fe2000e741270 */
[----:B------:R-:W-:Y:S01]  /*13abb0*/  IMAD.WIDE R14, R34, 0x4, R50 ;  /* 0x00000004220e7825 */ /* 0x000fe200078e0232 */
[----:B------:R-:W-:-:S03]  /*13abc0*/  ISETP.LT.AND P4, PT, R252, UR4, !P4 ;  /* 0x00000004fc007c0c */ /* 0x000fc6000e781270 */
[----:B-1----:R-:W-:Y:S01]  /*13abd0*/  IMAD.WIDE R12, R34, 0x4, R52 ;  /* 0x00000004220c7825 */ /* 0x002fe200078e0234 */
[----:B------:R-:W2:Y:S04]  /*13abe0*/  LDL.LU R116, [R1+0x260] ;  /* 0x0002600001747983 */ /* 0x000ea80000300800 */
        /* <DEDUP_REMOVED lines=8> */
[----:B------:R1:W-:Y:S01]  /*13ac70*/  @P1 STG.E desc[UR8][R14.64], R118 ;  /* 0x000000760e001986 */ /* 0x0003e2000c101908 */
[----:B------:R-:W-:-:S03]  /*13ac80*/  ISETP.LT.AND P1, PT, R123, UR4, !P5 ;  /* 0x000000047b007c0c */ /* 0x000fc6000ef21270 */
[----:B-1----:R-:W4:Y:S01]  /*13ac90*/  LDL.LU R118, [R1+0x1b0] ;  /* 0x0001b00001767983 */ /* 0x002f220000300800 */
[----:B------:R-:W-:-:S03]  /*13aca0*/  IMAD.WIDE R14, R33, 0x4, R76 ;  /* 0x00000004210e7825 */ /* 0x000fc600078e024c */
[----:B--2---:R1:W-:Y:S02]  /*13acb0*/  @P2 STG.E desc[UR8][R2.64], R119 ;  /* 0x0000007702002986 */ /* 0x0043e4000c101908 */
[C---:B-1----:R-:W-:Y:S02]  /*13acc0*/  IMAD.WIDE R2, R33.reuse, 0x4, R84 ;  /* 0x0000000421027825 */ /* 0x042fe400078e0254 */
[----:B------:R-:W2:Y:S04]  /*13acd0*/  LDL.LU R119, [R1+0x110] ;  /* 0x0001100001777983 */ /* 0x000ea80000300800 */
[----:B------:R1:W-:Y:S04]  /*13ace0*/  @P4 STG.E desc[UR8][R12.64], R22 ;  /* 0x000000160c004986 */ /* 0x0003e8000c101908 */
[----:B------:R-:W-:Y:S01]  /*13acf0*/  @P3 STG.E desc[UR8][R2.64], R69 ;  /* 0x0000004502003986 */ /* 0x000fe2000c101908 */
[----:B-1----:R-:W-:-:S03]  /*13ad00*/  IMAD.WIDE R12, R33, 0x4, R78 ;  /* 0x00000004210c7825 */ /* 0x002fc600078e024e */
        /* <DEDUP_REMOVED lines=9> */
[----:B------:R-:W-:Y:S02]  /*13ada0*/  ISETP.LT.AND P1, PT, R180, UR4, !P5 ;  /* 0x00000004b4007c0c */ /* 0x000fe4000ef21270 */
[----:B------:R-:W-:Y:S01]  /*13adb0*/  ISETP.LT.AND P0, PT, R181, UR4, !P5 ;  /* 0x00000004b5007c0c */ /* 0x000fe2000ef01270 */
[----:B------:R-:W-:-:S04]  /*13adc0*/  IMAD.WIDE R12, R33, 0x4, R72 ;  /* 0x00000004210c7825 */ /* 0x000fc800078e0248 */
[----:B------:R1:W-:Y:S01]  /*13add0*/  @P4 STG.E desc[UR8][R2.64], R115 ;  /* 0x0000007302004986 */ /* 0x0003e2000c101908 */
[----:B------:R-:W-:Y:S01]  /*13ade0*/  ISETP.LT.AND P4, PT, R182, UR4, !P5 ;  /* 0x00000004b6007c0c */ /* 0x000fe2000ef81270 */
[C---:B------:R-:W-:Y:S02]  /*13adf0*/  IMAD.WIDE R14, R33.reuse, 0x4, R62 ;  /* 0x00000004210e7825 */ /* 0x040fe400078e023e */
[----:B------:R1:W-:Y:S01]  /*13ae00*/  @P2 STG.E desc[UR8][R12.64], R116 ;  /* 0x000000740c002986 */ /* 0x0003e2000c101908 */
[----:B------:R-:W-:Y:S01]  /*13ae10*/  ISETP.LT.AND P2, PT, R88, UR4, !P5 ;  /* 0x0000000458007c0c */ /* 0x000fe2000ef41270 */
[----:B-1----:R-:W-:-:S04]  /*13ae20*/  IMAD.WIDE R2, R33, 0x4, R66 ;  /* 0x0000000421027825 */ /* 0x002fc800078e0242 */
[----:B------:R-:W-:Y:S01]  /*13ae30*/  IMAD.WIDE R12, R33, 0x4, R64 ;  /* 0x00000004210c7825 */ /* 0x000fe200078e0240 */
[----:B---3--:R1:W-:Y:S01]  /*13ae40*/  @P3 STG.E desc[UR8][R2.64], R117 ;  /* 0x0000007502003986 */ /* 0x0083e2000c101908 */
[----:B------:R-:W-:Y:S02]  /*13ae50*/  ISETP.LT.AND P3, PT, R89, UR4, !P5 ;  /* 0x0000000459007c0c */ /* 0x000fe4000ef61270 */
[C---:B-1----:R-:W-:Y:S01]  /*13ae60*/  IMAD.WIDE R2, R33.reuse, 0x4, R60 ;  /* 0x0000000421027825 */ /* 0x042fe200078e023c */
[----:B------:R-:W3:Y:S04]  /*13ae70*/  LDL.LU R117, [R1+0xf74] ;  /* 0x000f740001757983 */ /* 0x000ee80000300800 */
[----:B----4-:R1:W-:Y:S01]  /*13ae80*/  @P1 STG.E desc[UR8][R12.64], R27 ;  /* 0x0000001b0c001986 */ /* 0x0103e2000c101908 */
[----:B------:R-:W-:Y:S01]  /*13ae90*/  ISETP.LT.AND P1, PT, R90, UR4, !P5 ;  /* 0x000000045a007c0c */ /* 0x000fe2000ef21270 */
[----:B-1----:R-:W-:-:S02]  /*13aea0*/  IMAD.WIDE R12, R33, 0x4, R58 ;  /* 0x00000004210c7825 */ /* 0x002fc400078e023a */
[----:B------:R-:W4:Y:S04]  /*13aeb0*/  LDL.LU R27, [R1+0xf64] ;  /* 0x000f6400011b7983 */ /* 0x000f280000300800 */
[----:B------:R1:W-:Y:S01]  /*13aec0*/  @P0 STG.E desc[UR8][R14.64], R118 ;  /* 0x000000760e000986 */ /* 0x0003e2000c101908 */
[----:B------:R-:W-:Y:S01]  /*13aed0*/  ISETP.LT.AND P0, PT, R91, UR4, !P5 ;  /* 0x000000045b007c0c */ /* 0x000fe2000ef01270 */
[C---:B-1----:R-:W-:Y:S02]  /*13aee0*/  IMAD.WIDE R14, R33.reuse, 0x4, R52 ;  /* 0x00000004210e7825 */ /* 0x042fe400078e0234 */
[----:B------:R-:W4:Y:S04]  /*13aef0*/  LDL.LU R118, [R1+0xf54] ;  /* 0x000f540001767983 */ /* 0x000f280000300800 */
[----:B--2---:R1:W-:Y:S01]  /*13af00*/  @P4 STG.E desc[UR8][R2.64], R119 ;  /* 0x0000007702004986 */ /* 0x0043e2000c101908 */
[----:B------:R-:W-:Y:S01]  /*13af10*/  ISETP.LT.AND P4, PT, R70, UR4, !P5 ;  /* 0x0000000446007c0c */ /* 0x000fe2000ef81270 */
[----:B-1----:R-:W-:-:S02]  /*13af20*/  IMAD.WIDE R2, R33, 0x4, R56 ;  /* 0x0000000421027825 */ /* 0x002fc400078e0238 */
[----:B------:R1:W-:Y:S01]  /*13af30*/  @P2 STG.E desc[UR8][R12.64], R22 ;  /* 0x000000160c002986 */ /* 0x0003e2000c101908 */
[----:B------:R-:W-:Y:S01]  /*13af40*/  ISETP.LT.AND P2, PT, R71, UR4, !P5 ;  /* 0x0000000447007c0c */ /* 0x000fe2000ef41270 */
[C---:B-1----:R-:W-:Y:S02]  /*13af50*/  IMAD.WIDE R12, R33.reuse, 0x4, R54 ;  /* 0x00000004210c7825 */ /* 0x042fe400078e0236 */
[----:B------:R1:W-:Y:S04]  /*13af60*/  @P3 STG.E desc[UR8][R2.64], R120 ;  /* 0x0000007802003986 */ /* 0x0003e8000c101908 */
[----:B------:R-:W-:Y:S04]  /*13af70*/  @P1 STG.E desc[UR8][R12.64], R121 ;  /* 0x000000790c001986 */ /* 0x000fe8000c101908 */
[----:B------:R2:W-:Y:S01]  /*13af80*/  @P0 STG.E desc[UR8][R14.64], R32 ;  /* 0x000000200e000986 */ /* 0x0005e2000c101908 */
[----:B-1----:R-:W-:-:S03]  /*13af90*/  IMAD.WIDE R2, R33, 0x4, R50 ;  /* 0x0000000421027825 */ /* 0x002fc600078e0232 */
[----:B--2---:R-:W2:Y:S01]  /*13afa0*/  LDL.LU R32, [R1+0x770c] ;  /* 0x00770c0001207983 */ /* 0x004ea20000300800 */
[----:B------:R-:W-:-:S03]  /*13afb0*/  IMAD.WIDE R12, R33, 0x4, R48 ;  /* 0x00000004210c7825 */ /* 0x000fc600078e0230 */
[----:B------:R-:W4:Y:S04]  /*13afc0*/  LDL.LU R119, [R1+0xf44] ;  /* 0x000f440001777983 */ /* 0x000f280000300800 */
[----:B------:R-:W4:Y:S04]  /*13afd0*/  LDL.LU R22, [R1+0xf34] ;  /* 0x000f340001167983 */ /* 0x000f280000300800 */
[----:B------:R1:W-:Y:S04]  /*13afe0*/  @P4 STG.E desc[UR8][R2.64], R8 ;  /* 0x0000000802004986 */ /* 0x0003e8000c101908 */
[----:B------:R1:W-:Y:S04]  /*13aff0*/  @P2 STG.E desc[UR8][R12.64], R31 ;  /* 0x0000001f0c002986 */ /* 0x0003e8000c101908 */
[----:B-1----:R-:W4:Y:S04]  /*13b000*/  LDL.LU R8, [R1+0x7708] ;  /* 0x0077080001087983 */ /* 0x002f280000300800 */
[----:B------:R-:W4:Y:S04]  /*13b010*/  LDL.LU R31, [R1+0x7704] ;  /* 0x00770400011f7983 */ /* 0x000f280000300800 */
[----:B------:R-:W4:Y:S04]  /*13b020*/  LDL.LU R115, [R1+0xf24] ;  /* 0x000f240001737983 */ /* 0x000f280000300800 */
[----:B------:R-:W4:Y:S04]  /*13b030*/  LDL.LU R116, [R1+0xf14] ;  /* 0x000f140001747983 */ /* 0x000f280000300800 */
[----:B------:R-:W4:Y:S04]  /*13b040*/  LDL.LU R120, [R1+0xf04] ;  /* 0x000f040001787983 */ /* 0x000f280000300800 */
[----:B------:R-:W4:Y:S01]  /*13b050*/  LDL.LU R121, [R1+0xef4] ;  /* 0x000ef40001797983 */ /* 0x000f220000300800 */
[----:B------:R-:W-:-:S02]  /*13b060*/  LOP3.LUT P6, RZ, R20, 0x800000, RZ, 0xc0, !PT ;  /* 0x0080000014ff7812 */ /* 0x000fc400078cc0ff */
[----:B------:R-:W-:Y:S01]  /*13b070*/  ISETP.LT.AND P5, PT, R252, UR4, !P5 ;  /* 0x00000004fc007c0c */ /* 0x000fe2000efa1270 */
[----:B------:R-:W-:Y:S01]  /*13b080*/  IMAD.WIDE R2, R33, 0x4, R46 ;  /* 0x0000000421027825 */ /* 0x000fe200078e022e */
[----:B------:R-:W-:Y:S01]  /*13b090*/  ISETP.LT.AND P3, PT, R122, UR4, !P6 ;  /* 0x000000047a007c0c */ /* 0x000fe2000f761270 */
[----:B------:R-:W4:Y:S01]  /*13b0a0*/  LDL.LU R18, [R1+0x64e4] ;  /* 0x0064e40001127983 */ /* 0x000f220000300800 */
[----:B------:R-:W-:Y:S02]  /*13b0b0*/  ISETP.LT.AND P1, PT, R123, UR4, !P6 ;  /* 0x000000047b007c0c */ /* 0x000fe4000f721270 */
[----:B------:R-:W-:Y:S02]  /*13b0c0*/  ISETP.LT.AND P0, PT, R124, UR4, !P6 ;  /* 0x000000047c007c0c */ /* 0x000fe4000f701270 */
[----:B------:R-:W-:Y:S02]  /*13b0d0*/  ISETP.LT.AND P4, PT, R125, UR4, !P6 ;  /* 0x000000047d007c0c */ /* 0x000fe4000f781270 */
[----:B------:R-:W-:-:S03]  /*13b0e0*/  ISETP.LT.AND P2, PT, R126, UR4, !P6 ;  /* 0x000000047e007c0c */ /* 0x000fc6000f741270 */
[----:B------:R1:W-:Y:S01]  /*13b0f0*/  @P5 STG.E desc[UR8][R2.64], R248 ;  /* 0x000000f802005986 */ /* 0x0003e2000c101908 */
[----:B------:R-:W-:Y:S01]  /*13b100*/  ISETP.LT.AND P5, PT, R127, UR4, !P6 ;  /* 0x000000047f007c0c */ /* 0x000fe2000f7a1270 */
[----:B--2---:R-:W-:-:S04]  /*13b110*/  IMAD.WIDE R12, R32, 0x4, R84 ;  /* 0x00000004200c7825 */ /* 0x004fc800078e0254 */
[----:B------:R-:W-:Y:S01]  /*13b120*/  IMAD.WIDE R14, R32, 0x4, R78 ;  /* 0x00000004200e7825 */ /* 0x000fe200078e024e */
[----:B---3--:R2:W-:Y:S01]  /*13b130*/  @P3 STG.E desc[UR8][R12.64], R117 ;  /* 0x000000750c003986 */ /* 0x0085e2000c101908 */
[----:B------:R-:W-:Y:S02]  /*13b140*/  ISETP.LT.AND P3, PT, R180, UR4, !P6 ;  /* 0x00000004b4007c0c */ /* 0x000fe4000f761270 */
[C---:B------:R-:W-:Y:S01]  /*13b150*/  IMAD.WIDE R16, R32.reuse, 0x4, R76 ;  /* 0x0000000420107825 */ /* 0x040fe200078e024c */
[----:B----4-:R3:W-:Y:S01]  /*13b160*/  @P1 STG.E desc[UR8][R14.64], R27 ;  /* 0x0000001b0e001986 */ /* 0x0107e2000c101908 */
[----:B------:R-:W-:Y:S02]  /*13b170*/  ISETP.LT.AND P1, PT, R181, UR4, !P6 ;  /* 0x00000004b5007c0c */ /* 0x000fe4000f721270 */
[C---:B-1----:R-:W-:Y:S01]  /*13b180*/  IMAD.WIDE R2, R32.reuse, 0x4, R74 ;  /* 0x0000000420027825 */ /* 0x042fe200078e024a */
[----:B------:R1:W-:Y:S04]  /*13b190*/  @P0 STG.E desc[UR8][R16.64], R118 ;  /* 0x0000007610000986 */ /* 0x0003e8000c101908 */
[----:B--2---:R-:W2:Y:S01]  /*13b1a0*/  LDL.LU R117, [R1+0xee4] ;  /* 0x000ee40001757983 */ /* 0x004ea20000300800 */
[----:B------:R-:W-:-:S03]  /*13b1b0*/  IMAD.WIDE R12, R32, 0x4, R72 ;  /* 0x00000004200c7825 */ /* 0x000fc600078e0248 */
[----:B---3--:R-:W3:Y:S01]  /*13b1c0*/  LDL.LU R27, [R1+0xed4] ;  /* 0x000ed400011b7983 */ /* 0x008ee20000300800 */
[----:B------:R-:W-:-:S03]  /*13b1d0*/  ISETP.LT.AND P0, PT, R182, UR4, !P6 ;  /* 0x00000004b6007c0c */ /* 0x000fc6000f701270 */
[----:B------:R4:W-:Y:S01]  /*13b1e0*/  @P4 STG.E desc[UR8][R2.64], R119 ;  /* 0x0000007702004986 */ /* 0x0009e2000c101908 */
[----:B------:R-:W-:-:S03]  /*13b1f0*/  IMAD.WIDE R14, R32, 0x4, R62 ;  /* 0x00000004200e7825 */ /* 0x000fc600078e023e */
[----:B------:R4:W-:Y:S04]  /*13b200*/  @P2 STG.E desc[UR8][R12.64], R22 ;  /* 0x000000160c002986 */ /* 0x0009e8000c101908 */
[----:B-1----:R-:W3:Y:S01]  /*13b210*/  LDL.LU R118, [R1+0xec4] ;  /* 0x000ec40001767983 */ /* 0x002ee20000300800 */
[----:B----4-:R-:W-:-:S03]  /*13b220*/  IMAD.WIDE R2, R32, 0x4, R66 ;  /* 0x0000000420027825 */ /* 0x010fc600078e0242 */
[----:B------:R-:W4:Y:S01]  /*13b230*/  LDL.LU R119, [R1+0xeb4] ;  /* 0x000eb40001777983 */ /* 0x000f220000300800 */
[----:B------:R-:W-:-:S03]  /*13b240*/  IMAD.WIDE R12, R32, 0x4, R64 ;  /* 0x00000004200c7825 */ /* 0x000fc600078e0240 */
[----:B------:R-:W-:Y:S01]  /*13b250*/  @P5 STG.E desc[UR8][R2.64], R115 ;  /* 0x0000007302005986 */ /* 0x000fe2000c101908 */
[----:B------:R-:W-:-:S03]  /*13b260*/  IMAD.WIDE R16, R32, 0x4, R60 ;  /* 0x0000000420107825 */ /* 0x000fc600078e023c */
[----:B------:R-:W-:Y:S04]  /*13b270*/  @P3 STG.E desc[UR8][R12.64], R116 ;  /* 0x000000740c003986 */ /* 0x000fe8000c101908 */
[----:B------:R-:W4:Y:S04]  /*13b280*/  LDL.LU R22, [R1+0xea4] ;  /* 0x000ea40001167983 */ /* 0x000f280000300800 */
[----:B------:R1:W-:Y:S04]  /*13b290*/  @P1 STG.E desc[UR8][R14.64], R120 ;  /* 0x000000780e001986 */ /* 0x0003e8000c101908 */
[----:B------:R1:W-:Y:S04]  /*13b2a0*/  @P0 STG.E desc[UR8][R16.64], R121 ;  /* 0x0000007910000986 */ /* 0x0003e8000c101908 */
[----:B-1----:R-:W4:Y:S04]  /*13b2b0*/  LDL.LU R120, [R1+0x9c4] ;  /* 0x0009c40001787983 */ /* 0x002f280000300800 */
[----:B------:R-:W4:Y:S04]  /*13b2c0*/  LDL.LU R68, [R1+0x8e4] ;  /* 0x0008e40001447983 */ /* 0x000f280000300800 */
[----:B------:R-:W4:Y:S01]  /*13b2d0*/  LDL.LU R121, [R1+0x784] ;  /* 0x0007840001797983 */ /* 0x000f220000300800 */
[----:B------:R-:W-:-:S02]  /*13b2e0*/  ISETP.LT.AND P4, PT, R88, UR4, !P6 ;  /* 0x0000000458007c0c */ /* 0x000fc4000f781270 */
[----:B------:R-:W-:Y:S01]  /*13b2f0*/  ISETP.LT.AND P2, PT, R89, UR4, !P6 ;  /* 0x0000000459007c0c */ /* 0x000fe2000f741270 */
[----:B------:R-:W-:Y:S01]  /*13b300*/  IMAD.WIDE R2, R32, 0x4, R58 ;  /* 0x0000000420027825 */ /* 0x000fe200078e023a */
[----:B------:R-:W-:Y:S01]  /*13b310*/  ISETP.LT.AND P1, PT, R90, UR4, !P6 ;  /* 0x000000045a007c0c */ /* 0x000fe2000f721270 */
[----:B------:R-:W4:Y:S02]  /*13b320*/  LDL.LU R69, [R1+0x624] ;  /* 0x0006240001457983 */ /* 0x000f240000300800 */
[----:B------:R-:W-:Y:S01]  /*13b330*/  IMAD.WIDE R12, R32, 0x4, R56 ;  /* 0x00000004200c7825 */ /* 0x000fe200078e0238 */
[----:B------:R-:W-:Y:S01]  /*13b340*/  ISETP.LT.AND P5, PT, R91, UR4, !P6 ;  /* 0x000000045b007c0c */ /* 0x000fe2000f7a1270 */
[----:B------:R-:W4:Y:S01]  /*13b350*/  LDL.LU R115, [R1+0x414] ;  /* 0x0004140001737983 */ /* 0x000f220000300800 */
[----:B------:R-:W-:Y:S02]  /*13b360*/  ISETP.LT.AND P3, PT, R70, UR4, !P6 ;  /* 0x0000000446007c0c */ /* 0x000fe4000f761270 */
[----:B------:R-:W-:Y:S01]  /*13b370*/  ISETP.GE.AND P0, PT, R18, UR5, PT ;  /* 0x0000000512007c0c */ /* 0x000fe2000bf06270 */
[----:B------:R-:W4:Y:S01]  /*13b380*/  LDL.LU R116, [R1+0x274] ;  /* 0x0002740001747983 */ /* 0x000f220000300800 */
[----:B------:R-:W-:-:S03]  /*13b390*/  IMAD.WIDE R14, R32, 0x4, R50 ;  /* 0x00000004200e7825 */ /* 0x000fc600078e0232 */
[----:B--2---:R1:W-:Y:S04]  /*13b3a0*/  @P4 STG.E desc[UR8][R2.64], R117 ;  /* 0x0000007502004986 */ /* 0x0043e8000c101908 */
[----:B---3--:R2:W-:Y:S01]  /*13b3b0*/  @P2 STG.E desc[UR8][R12.64], R27 ;  /* 0x0000001b0c002986 */ /* 0x0085e2000c101908 */
[----:B------:R-:W-:Y:S02]  /*13b3c0*/  ISETP.LT.AND P2, PT, R71, UR4, !P6 ;  /* 0x0000000447007c0c */ /* 0x000fe4000f741270 */
[----:B------:R-:W-:Y:S01]  /*13b3d0*/  ISETP.LT.AND P6, PT, R252, UR4, !P6 ;  /* 0x00000004fc007c0c */ /* 0x000fe2000f7c1270 */
[----:B-1----:R-:W-:Y:S01]  /*13b3e0*/  IMAD.WIDE R2, R32, 0x4, R54 ;  /* 0x0000000420027825 */ /* 0x002fe200078e0236 */
[----:B------:R-:W-:Y:S01]  /*13b3f0*/  ISETP.LT.AND P4, PT, R122, UR4, !P0 ;  /* 0x000000047a007c0c */ /* 0x000fe2000c781270 */
[----:B------:R-:W3:Y:S02]  /*13b400*/  LDL.LU R117, [R1+0x264] ;  /* 0x0002640001757983 */ /* 0x000ee40000300800 */
[----:B--2---:R-:W-:-:S02]  /*13b410*/  IMAD.WIDE R12, R32, 0x4, R52 ;  /* 0x00000004200c7825 */ /* 0x004fc400078e0234 */
[----:B------:R1:W-:Y:S04]  /*13b420*/  @P1 STG.E desc[UR8][R2.64], R118 ;  /* 0x0000007602001986 */ /* 0x0003e8000c101908 */
[----:B------:R-:W2:Y:S04]  /*13b430*/  LDL.LU R27, [R1+0x214] ;  /* 0x00021400011b7983 */ /* 0x000ea80000300800 */
[----:B-1----:R-:W2:Y:S01]  /*13b440*/  LDL.LU R118, [R1+0x1d4] ;  /* 0x0001d40001767983 */ /* 0x002ea20000300800 */
[----:B------:R-:W-:-:S03]  /*13b450*/  IMAD.WIDE R2, R32, 0x4, R48 ;  /* 0x0000000420027825 */ /* 0x000fc600078e0230 */
[----:B----4-:R1:W-:Y:S01]  /*13b460*/  @P5 STG.E desc[UR8][R12.64], R119 ;  /* 0x000000770c005986 */ /* 0x0103e2000c101908 */
[----:B------:R-:W-:-:S03]  /*13b470*/  IMAD.WIDE R32, R32, 0x4, R46 ;  /* 0x0000000420207825 */ /* 0x000fc600078e022e */
[----:B------:R4:W-:Y:S01]  /*13b480*/  @P3 STG.E desc[UR8][R14.64], R22 ;  /* 0x000000160e003986 */ /* 0x0009e2000c101908 */
[----:B-1----:R-:W-:-:S03]  /*13b490*/  IMAD.WIDE R12, R31, 0x4, R84 ;  /* 0x000000041f0c7825 */ /* 0x002fc600078e0254 */
[----:B------:R-:W2:Y:S04]  /*13b4a0*/  LDL.LU R119, [R1+0x1b4] ;  /* 0x0001b40001777983 */ /* 0x000ea80000300800 */
[----:B------:R1:W-:Y:S04]  /*13b4b0*/  @P2 STG.E desc[UR8][R2.64], R120 ;  /* 0x0000007802002986 */ /* 0x0003e8000c101908 */
[----:B----4-:R-:W4:Y:S04]  /*13b4c0*/  LDL.LU R22, [R1+0x114] ;  /* 0x0001140001167983 */ /* 0x010f280000300800 */
[----:B------:R-:W-:Y:S04]  /*13b4d0*/  @P6 STG.E desc[UR8][R32.64], R68 ;  /* 0x0000004420006986 */ /* 0x000fe8000c101908 */
[----:B-1----:R-:W4:Y:S04]  /*13b4e0*/  LDL.LU R120, [R1+0xf4] ;  /* 0x0000f40001787983 */ /* 0x002f280000300800 */
[----:B------:R1:W-:Y:S04]  /*13b4f0*/  @P4 STG.E desc[UR8][R12.64], R121 ;  /* 0x000000790c004986 */ /* 0x0003e8000c101908 */
[----:B------:R-:W4:Y:S04]  /*13b500*/  LDL.LU R16, [R1+0x7690] ;  /* 0x0076900001107983 */ /* 0x000f280000300800 */
[----:B-1----:R-:W4:Y:S01]  /*13b510*/  LDL.LU R121, [R1+0x94] ;  /* 0x0000940001797983 */ /* 0x002f220000300800 */
[----:B------:R-:W-:-:S02]  /*13b520*/  ISETP.LT.AND P5, PT, R123, UR4, !P0 ;  /* 0x000000047b007c0c */ /* 0x000fc4000c7a1270 */
[----:B------:R-:W-:Y:S02]  /*13b530*/  ISETP.LT.AND P3, PT, R124, UR4, !P0 ;  /* 0x000000047c007c0c */ /* 0x000fe4000c761270 */
[----:B------:R-:W-:Y:S02]  /*13b540*/  ISETP.LT.AND P1, PT, R125, UR4, !P0 ;  /* 0x000000047d007c0c */ /* 0x000fe4000c721270 */
[----:B------:R-:W-:Y:S01]  /*13b550*/  ISETP.LT.AND P6, PT, R126, UR4, !P0 ;  /* 0x000000047e007c0c */ /* 0x000fe2000c7c1270 */
[----:B------:R-:W-:Y:S01]  /*13b560*/  IMAD.WIDE R2, R31, 0x4, R78 ;  /* 0x000000041f027825 */ /* 0x000fe200078e024e */
[----:B------:R-:W-:Y:S02]  /*13b570*/  ISETP.LT.AND P4, PT, R127, UR4, !P0 ;  /* 0x000000047f007c0c */ /* 0x000fe4000c781270 */
[----:B------:R-:W-:Y:S01]  /*13b580*/  ISETP.LT.AND P2, PT, R180, UR4, !P0 ;  /* 0x00000004b4007c0c */ /* 0x000fe2000c741270 */
[----:B------:R-:W-:-:S04]  /*13b590*/  IMAD.WIDE R12, R31, 0x4, R76 ;  /* 0x000000041f0c7825 */ /* 0x000fc800078e024c */
[----:B------:R-:W-:Y:S01]  /*13b5a0*/  IMAD.WIDE R14, R31, 0x4, R74 ;  /* 0x000000041f0e7825 */ /* 0x000fe200078e024a */
[----:B------:R1:W-:Y:S01]  /*13b5b0*/  @P5 STG.E desc[UR8][R2.64], R69 ;  /* 0x0000004502005986 */ /* 0x0003e2000c101908 */
[----:B------:R-:W-:-:S03]  /*13b5c0*/  ISETP.LT.AND P5, PT, R181, UR4, !P0 ;  /* 0x00000004b5007c0c */ /* 0x000fc6000c7a1270 */
[----:B------:R1:W-:Y:S01]  /*13b5d0*/  @P3 STG.E desc[UR8][R12.64], R115 ;  /* 0x000000730c003986 */ /* 0x0003e2000c101908 */
[----:B------:R-:W-:-:S03]  /*13b5e0*/  ISETP.LT.AND P3, PT, R182, UR4, !P0 ;  /* 0x00000004b6007c0c */ /* 0x000fc6000c761270 */
[----:B------:R1:W-:Y:S01]  /*13b5f0*/  @P1 STG.E desc[UR8][R14.64], R116 ;  /* 0x000000740e001986 */ /* 0x0003e2000c101908 */
[----:B------:R-:W-:Y:S01]  /*13b600*/  ISETP.LT.AND P1, PT, R88, UR4, !P0 ;  /* 0x0000000458007c0c */ /* 0x000fe2000c721270 */
[----:B-1----:R-:W-:-:S04]  /*13b610*/  IMAD.WIDE R2, R31, 0x4, R72 ;  /* 0x000000041f027825 */ /* 0x002fc800078e0248 */
[----:B------:R-:W-:-:S04]  /*13b620*/  IMAD.WIDE R12, R31, 0x4, R66 ;  /* 0x000000041f0c7825 */ /* 0x000fc800078e0242 */
[----:B------:R-:W-:Y:S01]  /*13b630*/  IMAD.WIDE R14, R31, 0x4, R64 ;  /* 0x000000041f0e7825 */ /* 0x000fe200078e0240 */
[----:B---3--:R1:W-:Y:S01]  /*13b640*/  @P6 STG.E desc[UR8][R2.64], R117 ;  /* 0x0000007502006986 */ /* 0x0083e2000c101908 */
[----:B------:R-:W-:-:S03]  /*13b650*/  ISETP.LT.AND P6, PT, R89, UR4, !P0 ;  /* 0x0000000459007c0c */ /* 0x000fc6000c7c1270 */
[----:B--2---:R2:W-:Y:S01]  /*13b660*/  @P4 STG.E desc[UR8][R12.64], R27 ;  /* 0x0000001b0c004986 */ /* 0x0045e2000c101908 */
[----:B------:R-:W-:Y:S01]  /*13b670*/  ISETP.LT.AND P4, PT, R90, UR4, !P0 ;  /* 0x000000045a007c0c */ /* 0x000fe2000c781270 */
[----:B-1----:R-:W-:Y:S02]  /*13b680*/  IMAD.WIDE R2, R31, 0x4, R62 ;  /* 0x000000041f027825 */ /* 0x002fe400078e023e */
[----:B------:R1:W-:Y:S01]  /*13b690*/  @P2 STG.E desc[UR8][R14.64], R118 ;  /* 0x000000760e002986 */ /* 0x0003e2000c101908 */
[----:B------:R-:W-:Y:S01]  /*13b6a0*/  ISETP.LT.AND P2, PT, R91, UR4, !P0 ;  /* 0x000000045b007c0c */ /* 0x000fe2000c741270 */
[----:B--2---:R-:W-:-:S04]  /*13b6b0*/  IMAD.WIDE R12, R31, 0x4, R60 ;  /* 0x000000041f0c7825 */ /* 0x004fc800078e023c */
[C---:B-1----:R-:W-:Y:S01]  /*13b6c0*/  IMAD.WIDE R14, R31.reuse, 0x4, R58 ;  /* 0x000000041f0e7825 */ /* 0x042fe200078e023a */
[----:B------:R-:W2:Y:S04]  /*13b6d0*/  LDL.LU R118, [R1+0xf78] ;  /* 0x000f780001767983 */ /* 0x000ea80000300800 */
[----:B------:R1:W-:Y:S04]  /*13b6e0*/  @P5 STG.E desc[UR8][R2.64], R119 ;  /* 0x0000007702005986 */ /* 0x0003e8000c101908 */
[----:B----4-:R3:W-:Y:S01]  /*13b6f0*/  @P3 STG.E desc[UR8][R12.64], R22 ;  /* 0x000000160c003986 */ /* 0x0107e2000c101908 */
[----:B-1----:R-:W-:-:S03]  /*13b700*/  IMAD.WIDE R2, R31, 0x4, R56 ;  /* 0x000000041f027825 */ /* 0x002fc600078e0238 */
[----:B------:R-:W4:Y:S04]  /*13b710*/  LDL.LU R119, [R1+0xf68] ;  /* 0x000f680001777983 */ /* 0x000f280000300800 */
[----:B------:R1:W-:Y:S01]  /*13b720*/  @P1 STG.E desc[UR8][R14.64], R120 ;  /* 0x000000780e001986 */ /* 0x0003e2000c101908 */
[----:B---3--:R-:W-:-:S03]  /*13b730*/  IMAD.WIDE R12, R31, 0x4, R54 ;  /* 0x000000041f0c7825 */ /* 0x008fc600078e0236 */
[----:B------:R-:W3:Y:S01]  /*13b740*/  LDL.LU R22, [R1+0xf58] ;  /* 0x000f580001167983 */ /* 0x000ee20000300800 */
[----:B-1----:R-:W-:-:S03]  /*13b750*/  IMAD.WIDE R14, R31, 0x4, R52 ;  /* 0x000000041f0e7825 */ /* 0x002fc600078e0234 */
[----:B------:R-:W-:Y:S04]  /*13b760*/  @P6 STG.E desc[UR8][R2.64], R121 ;  /* 0x0000007902006986 */ /* 0x000fe8000c101908 */
[----:B------:R1:W-:Y:S04]  /*13b770*/  @P4 STG.E desc[UR8][R12.64], R8 ;  /* 0x000000080c004986 */ /* 0x0003e8000c101908 */
[----:B------:R1:W-:Y:S04]  /*13b780*/  @P2 STG.E desc[UR8][R14.64], R30 ;  /* 0x0000001e0e002986 */ /* 0x0003e8000c101908 */
[----:B-1----:R-:W3:Y:S04]  /*13b790*/  LDL.LU R8, [R1+0x7700] ;  /* 0x0077000001087983 */ /* 0x002ee80000300800 */
[----:B------:R-:W2:Y:S04]  /*13b7a0*/  LDL.LU R30, [R1+0x76fc] ;  /* 0x0076fc00011e7983 */ /* 0x000ea80000300800 */
[----:B------:R-:W3:Y:S04]  /*13b7b0*/  LDL.LU R120, [R1+0xf48] ;  /* 0x000f480001787983 */ /* 0x000ee80000300800 */
[----:B------:R-:W3:Y:S01]  /*13b7c0*/  LDL.LU R121, [R1+0xf38] ;  /* 0x000f380001797983 */ /* 0x000ee20000300800 */
[----:B------:R-:W-:-:S02]  /*13b7d0*/  ISETP.LT.AND P5, PT, R70, UR4, !P0 ;  /* 0x0000000446007c0c */ /* 0x000fc4000c7a1270 */
[----:B------:R-:W-:Y:S01]  /*13b7e0*/  ISETP.LT.AND P3, PT, R71, UR4, !P0 ;  /* 0x0000000447007c0c */ /* 0x000fe2000c761270 */
[----:B------:R-:W-:Y:S01]  /*13b7f0*/  IMAD.WIDE R2, R31, 0x4, R50 ;  /* 0x000000041f027825 */ /* 0x000fe200078e0232 */
[----:B------:R-:W-:-:S03]  /*13b800*/  ISETP.GE.AND P1, PT, R16, UR5, PT ;  /* 0x0000000510007c0c */ /* 0x000fc6000bf26270 */
[----:B------:R-:W-:Y:S01]  /*13b810*/  IMAD.WIDE R12, R31, 0x4, R48 ;  /* 0x000000041f0c7825 */ /* 0x000fe200078e0230 */
[----:B------:R-:W-:Y:S02]  /*13b820*/  ISETP.LT.AND P0, PT, R252, UR4, !P0 ;  /* 0x00000004fc007c0c */ /* 0x000fe4000c701270 */
[----:B------:R-:W-:-:S03]  /*13b830*/  ISETP.LT.AND P6, PT, R122, UR4, !P1 ;  /* 0x000000047a007c0c */ /* 0x000fc6000cfc1270 */
[----:B------:R1:W-:Y:S04]  /*13b840*/  @P5 STG.E desc[UR8][R2.64], R28 ;  /* 0x0000001c02005986 */ /* 0x0003e8000c101908 */
[----:B------:R1:W-:Y:S01]  /*13b850*/  @P3 STG.E desc[UR8][R12.64], R29 ;  /* 0x0000001d0c003986 */ /* 0x0003e2000c101908 */
[----:B------:R-:W-:-:S03]  /*13b860*/  ISETP.LT.AND P4, PT, R123, UR4, !P1 ;  /* 0x000000047b007c0c */ /* 0x000fc6000cf81270 */
[----:B-1----:R-:W3:Y:S04]  /*13b870*/  LDL.LU R28, [R1+0x76f8] ;  /* 0x0076f800011c7983 */ /* 0x002ee80000300800 */
[----:B------:R-:W3:Y:S04]  /*13b880*/  LDL.LU R29, [R1+0x76f4] ;  /* 0x0076f400011d7983 */ /* 0x000ee80000300800 */
[----:B------:R-:W3:Y:S01]  /*13b890*/  LDL.LU R69, [R1+0xf28] ;  /* 0x000f280001457983 */ /* 0x000ee20000300800 */
[----:B------:R-:W-:-:S03]  /*13b8a0*/  IMAD.WIDE R2, R31, 0x4, R46 ;  /* 0x000000041f027825 */ /* 0x000fc600078e022e */
[----:B------:R-:W3:Y:S04]  /*13b8b0*/  LDL.LU R115, [R1+0xf18] ;  /* 0x000f180001737983 */ /* 0x000ee80000300800 */
[----:B------:R-:W3:Y:S04]  /*13b8c0*/  LDL.LU R116, [R1+0xf08] ;  /* 0x000f080001747983 */ /* 0x000ee80000300800 */
[----:B------:R-:W3:Y:S01]  /*13b8d0*/  LDL.LU R117, [R1+0xef8] ;  /* 0x000ef80001757983 */ /* 0x000ee20000300800 */
[----:B------:R-:W-:Y:S02]  /*13b8e0*/  ISETP.LT.AND P2, PT, R124, UR4, !P1 ;  /* 0x000000047c007c0c */ /* 0x000fe4000cf41270 */
[----:B------:R-:W-:Y:S01]  /*13b8f0*/  ISETP.LT.AND P5, PT, R125, UR4, !P1 ;  /* 0x000000047d007c0c */ /* 0x000fe2000cfa1270 */
[----:B------:R-:W3:Y:S01]  /*13b900*/  LDL.LU R27, [R1+0xee8] ;  /* 0x000ee800011b7983 */ /* 0x000ee20000300800 */
[----:B------:R-:W-:-:S03]  /*13b910*/  ISETP.LT.AND P3, PT, R126, UR4, !P1 ;  /* 0x000000047e007c0c */ /* 0x000fc6000cf61270 */
[----:B------:R-:W-:Y:S04]  /*13b920*/  @P0 STG.E desc[UR8][R2.64], R249 ;  /* 0x000000f902000986 */ /* 0x000fe8000c101908 */
[----:B------:R-:W3:Y:S01]  /*13b930*/  LDL.LU R18, [R1+0x7694] ;  /* 0x0076940001127983 */ /* 0x000ee20000300800 */
[----:B--2---:R-:W-:-:S04]  /*13b940*/  IMAD.WIDE R12, R30, 0x4, R84 ;  /* 0x000000041e0c7825 */ /* 0x004fc800078e0254 */
[C---:B------:R-:W-:Y:S01]  /*13b950*/  IMAD.WIDE R14, R30.reuse, 0x4, R78 ;  /* 0x000000041e0e7825 */ /* 0x040fe200078e024e */
[----:B------:R1:W-:Y:S03]  /*13b960*/  @P6 STG.E desc[UR8][R12.64], R118 ;  /* 0x000000760c006986 */ /* 0x0003e6000c101908 */
[C---:B------:R-:W-:Y:S01]  /*13b970*/  IMAD.WIDE R16, R30.reuse, 0x4, R76 ;  /* 0x000000041e107825 */ /* 0x040fe200078e024c */
[----:B----4-:R2:W-:Y:S04]  /*13b980*/  @P4 STG.E desc[UR8][R14.64], R119 ;  /* 0x000000770e004986 */ /* 0x0105e8000c101908 */
[----:B-1----:R-:W4:Y:S01]  /*13b990*/  LDL.LU R118, [R1+0xed8] ;  /* 0x000ed80001767983 */ /* 0x002f220000300800 */
[----:B------:R-:W-:-:S03]  /*13b9a0*/  IMAD.WIDE R2, R30, 0x4, R74 ;  /* 0x000000041e027825 */ /* 0x000fc600078e024a */
[----:B--2---:R-:W2:Y:S01]  /*13b9b0*/  LDL.LU R119, [R1+0xec8] ;  /* 0x000ec80001777983 */ /* 0x004ea20000300800 */
[----:B------:R-:W-:-:S03]  /*13b9c0*/  IMAD.WIDE R12, R30, 0x4, R72 ;  /* 0x000000041e0c7825 */ /* 0x000fc600078e0248 */
[----:B---3--:R1:W-:Y:S04]  /*13b9d0*/  @P2 STG.E desc[UR8][R16.64], R22 ;  /* 0x0000001610002986 */ /* 0x0083e8000c101908 */
[----:B------:R3:W-:Y:S04]  /*13b9e0*/  @P5 STG.E desc[UR8][R2.64], R120 ;  /* 0x0000007802005986 */ /* 0x0007e8000c101908 */
[----:B------:R3:W-:Y:S04]  /*13b9f0*/  @P3 STG.E desc[UR8][R12.64], R121 ;  /* 0x000000790c003986 */ /* 0x0007e8000c101908 */
[----:B-1----:R-:W2:Y:S04]  /*13ba00*/  LDL.LU R22, [R1+0xeb8] ;  /* 0x000eb80001167983 */ /* 0x002ea80000300800 */
[----:B---3--:R-:W3:Y:S04]  /*13ba10*/  LDL.LU R120, [R1+0xea8] ;  /* 0x000ea80001787983 */ /* 0x008ee80000300800 */
[----:B------:R-:W3:Y:S01]  /*13ba20*/  LDL.LU R121, [R1+0x9c8] ;  /* 0x0009c80001797983 */ /* 0x000ee20000300800 */
[----:B------:R-:W-:-:S02]  /*13ba30*/  ISETP.LT.AND P0, PT, R127, UR4, !P1 ;  /* 0x000000047f007c0c */ /* 0x000fc4000cf01270 */
[----:B------:R-:W-:Y:S02]  /*13ba40*/  ISETP.LT.AND P6, PT, R180, UR4, !P1 ;  /* 0x00000004b4007c0c */ /* 0x000fe4000cfc1270 */
[----:B------:R-:W-:Y:S02]  /*13ba50*/  ISETP.LT.AND P4, PT, R181, UR4, !P1 ;  /* 0x00000004b5007c0c */ /* 0x000fe4000cf81270 */
[----:B------:R-:W-:Y:S01]  /*13ba60*/  ISETP.LT.AND P2, PT, R182, UR4, !P1 ;  /* 0x00000004b6007c0c */ /* 0x000fe2000cf41270 */
[----:B------:R-:W-:Y:S01]  /*13ba70*/  IMAD.WIDE R16, R30, 0x4, R66 ;  /* 0x000000041e107825 */ /* 0x000fe200078e0242 */
[----:B------:R-:W-:Y:S01]  /*13ba80*/  ISETP.LT.AND P5, PT, R88, UR4, !P1 ;  /* 0x0000000458007c0c */ /* 0x000fe2000cfa1270 */
[----:B------:R-:W3:Y:S02]  /*13ba90*/  LDL.LU R68, [R1+0x8e8] ;  /* 0x0008e80001447983 */ /* 0x000ee40000300800 */
[----:B------:R-:W-:Y:S01]  /*13baa0*/  IMAD.WIDE R14, R30, 0x4, R64 ;  /* 0x000000041e0e7825 */ /* 0x000fe200078e0240 */
[----:B------:R-:W-:-:S03]  /*13bab0*/  ISETP.LT.AND P3, PT, R89, UR4, !P1 ;  /* 0x0000000459007c0c */ /* 0x000fc6000cf61270 */
[C---:B------:R-:W-:Y:S01]  /*13bac0*/  IMAD.WIDE R12, R30.reuse, 0x4, R62 ;  /* 0x000000041e0c7825 */ /* 0x040fe200078e023e */
[----:B------:R1:W-:Y:S03]  /*13bad0*/  @P0 STG.E desc[UR8][R16.64], R69 ;  /* 0x0000004510000986 */ /* 0x0003e6000c101908 */
[C---:B------:R-:W-:Y:S01]  /*13bae0*/  IMAD.WIDE R2, R30.reuse, 0x4, R60 ;  /* 0x000000041e027825 */ /* 0x040fe200078e023c */
[----:B------:R1:W-:Y:S04]  /*13baf0*/  @P6 STG.E desc[UR8][R14.64], R115 ;  /* 0x000000730e006986 */ /* 0x0003e8000c101908 */
[----:B------:R1:W-:Y:S04]  /*13bb00*/  @P4 STG.E desc[UR8][R12.64], R116 ;  /* 0x000000740c004986 */ /* 0x0003e8000c101908 */
[----:B-1----:R-:W3:Y:S01]  /*13bb10*/  LDL.LU R69, [R1+0x788] ;  /* 0x0007880001457983 */ /* 0x002ee20000300800 */
[----:B------:R-:W-:-:S03]  /*13bb20*/  IMAD.WIDE R16, R30, 0x4, R58 ;  /* 0x000000041e107825 */ /* 0x000fc600078e023a */
[----:B------:R1:W-:Y:S01]  /*13bb30*/  @P2 STG.E desc[UR8][R2.64], R117 ;  /* 0x0000007502002986 */ /* 0x0003e2000c101908 */
[----:B------:R-:W-:Y:S02]  /*13bb40*/  ISETP.LT.AND P2, PT, R90, UR4, !P1 ;  /* 0x000000045a007c0c */ /* 0x000fe4000cf41270 */
[----:B------:R-:W-:Y:S01]  /*13bb50*/  ISETP.LT.AND P6, PT, R91, UR4, !P1 ;  /* 0x000000045b007c0c */ /* 0x000fe2000cfc1270 */
[----:B------:R-:W3:Y:S01]  /*13bb60*/  LDL.LU R115, [R1+0x628] ;  /* 0x0006280001737983 */ /* 0x000ee20000300800 */
[----:B------:R-:W-:-:S03]  /*13bb70*/  ISETP.LT.AND P4, PT, R71, UR4, !P1 ;  /* 0x0000000447007c0c */ /* 0x000fc6000cf81270 */
[----:B------:R-:W3:Y:S01]  /*13bb80*/  LDL.LU R116, [R1+0x418] ;  /* 0x0004180001747983 */ /* 0x000ee20000300800 */
[----:B-1----:R-:W-:-:S03]  /*13bb90*/  IMAD.WIDE R2, R30, 0x4, R56 ;  /* 0x000000041e027825 */ /* 0x002fc600078e0238 */
[----:B------:R1:W-:Y:S01]  /*13bba0*/  @P5 STG.E desc[UR8][R16.64], R27 ;  /* 0x0000001b10005986 */ /* 0x0003e2000c101908 */
[----:B------:R-:W-:-:S03]  /*13bbb0*/  ISETP.LT.AND P5, PT, R70, UR4, !P1 ;  /* 0x0000000446007c0c */ /* 0x000fc6000cfa1270 */
[----:B------:R-:W3:Y:S01]  /*13bbc0*/  LDL.LU R117, [R1+0x278] ;  /* 0x0002780001757983 */ /* 0x000ee20000300800 */
[----:B------:R-:W-:-:S03]  /*13bbd0*/  IMAD.WIDE R12, R30, 0x4, R52 ;  /* 0x000000041e0c7825 */ /* 0x000fc600078e0234 */
[----:B-1----:R-:W3:Y:S01]  /*13bbe0*/  LDL.LU R27, [R1+0x268] ;  /* 0x00026800011b7983 */ /* 0x002ee20000300800 */
[----:B------:R-:W-:Y:S01]  /*13bbf0*/  IMAD.WIDE R14, R30, 0x4, R50 ;  /* 0x000000041e0e7825 */ /* 0x000fe200078e0232 */
[----:B------:R-:W-:-:S03]  /*13bc00*/  ISETP.GE.AND P0, PT, R18, UR5, PT ;  /* 0x0000000512007c0c */ /* 0x000fc6000bf06270 */
[C---:B------:R-:W-:Y:S01]  /*13bc10*/  IMAD.WIDE R16, R30.reuse, 0x4, R48 ;  /* 0x000000041e107825 */ /* 0x040fe200078e0230 */
[----:B----4-:R1:W-:Y:S03]  /*13bc20*/  @P3 STG.E desc[UR8][R2.64], R118 ;  /* 0x0000007602003986 */ /* 0x0103e6000c101908 */
[----:B-1----:R-:W-:Y:S01]  /*13bc30*/  IMAD.WIDE R2, R30, 0x4, R54 ;  /* 0x000000041e027825 */ /* 0x002fe200078e0236 */
[----:B------:R-:W4:Y:S04]  /*13bc40*/  LDL.LU R118, [R1+0x218] ;  /* 0x0002180001767983 */ /* 0x000f280000300800 */
[----:B--2---:R1:W-:Y:S04]  /*13bc50*/  @P2 STG.E desc[UR8][R2.64], R119 ;  /* 0x0000007702002986 */ /* 0x0043e8000c101908 */
[----:B------:R2:W-:Y:S04]  /*13bc60*/  @P6 STG.E desc[UR8][R12.64], R22 ;  /* 0x000000160c006986 */ /* 0x0005e8000c101908 */
[----:B-1----:R-:W4:Y:S04]  /*13bc70*/  LDL.LU R119, [R1+0x1d8] ;  /* 0x0001d80001777983 */ /* 0x002f280000300800 */
[----:B--2---:R-:W2:Y:S04]  /*13bc80*/  LDL.LU R22, [R1+0x1b8] ;  /* 0x0001b80001167983 */ /* 0x004ea80000300800 */
[----:B---3--:R1:W-:Y:S04]  /*13bc90*/  @P5 STG.E desc[UR8][R14.64], R120 ;  /* 0x000000780e005986 */ /* 0x0083e8000c101908 */
[----:B------:R-:W3:Y:S04]  /*13bca0*/  LDL.LU R18, [R1+0x7698] ;  /* 0x0076980001127983 */ /* 0x000ee80000300800 */
[----:B------:R1:W-:Y:S04]  /*13bcb0*/  @P4 STG.E desc[UR8][R16.64], R121 ;  /* 0x0000007910004986 */ /* 0x0003e8000c101908 */
[----:B-1----:R-:W3:Y:S04]  /*13bcc0*/  LDL.LU R120, [R1+0x118] ;  /* 0x0001180001787983 */ /* 0x002ee80000300800 */
[----:B------:R-:W3:Y:S01]  /*13bcd0*/  LDL.LU R121, [R1+0xf8] ;  /* 0x0000f80001797983 */ /* 0x000ee20000300800 */
[----:B------:R-:W-:-:S02]  /*13bce0*/  ISETP.LT.AND P1, PT, R252, UR4, !P1 ;  /* 0x00000004fc007c0c */ /* 0x000fc4000cf21270 */
[----:B------:R-:W-:Y:S01]  /*13bcf0*/  ISETP.LT.AND P3, PT, R122, UR4, !P0 ;  /* 0x000000047a007c0c */ /* 0x000fe2000c761270 */
[----:B------:R-:W-:Y:S01]  /*13bd00*/  IMAD.WIDE R30, R30, 0x4, R46 ;  /* 0x000000041e1e7825 */ /* 0x000fe200078e022e */
[----:B------:R-:W-:Y:S02]  /*13bd10*/  ISETP.LT.AND P6, PT, R123, UR4, !P0 ;  /* 0x000000047b007c0c */ /* 0x000fe4000c7c1270 */
[----:B------:R-:W-:Y:S01]  /*13bd20*/  ISETP.LT.AND P5, PT, R124, UR4, !P0 ;  /* 0x000000047c007c0c */ /* 0x000fe2000c7a1270 */
[----:B------:R-:W-:Y:S01]  /*13bd30*/  IMAD.WIDE R2, R29, 0x4, R84 ;  /* 0x000000041d027825 */ /* 0x000fe200078e0254 */
[----:B------:R-:W-:Y:S02]  /*13bd40*/  ISETP.LT.AND P4, PT, R125, UR4, !P0 ;  /* 0x000000047d007c0c */ /* 0x000fe4000c781270 */
[----:B------:R-:W-:-:S03]  /*13bd50*/  ISETP.LT.AND P2, PT, R126, UR4, !P0 ;  /* 0x000000047e007c0c */ /* 0x000fc6000c741270 */
[----:B------:R-:W-:Y:S01]  /*13bd60*/  @P1 STG.E desc[UR8][R30.64], R68 ;  /* 0x000000441e001986 */ /* 0x000fe2000c101908 */
[----:B------:R-:W-:-:S03]  /*13bd70*/  IMAD.WIDE R12, R29, 0x4, R76 ;  /* 0x000000041d0c7825 */ /* 0x000fc600078e024c */
[----:B------:R1:W-:Y:S01]  /*13bd80*/  @P3 STG.E desc[UR8][R2.64], R69 ;  /* 0x0000004502003986 */ /* 0x0003e2000c101908 */
[----:B------:R-:W-:Y:S01]  /*13bd90*/  IMAD.WIDE R14, R29, 0x4, R74 ;  /* 0x000000041d0e7825 */ /* 0x000fe200078e024a */
[----:B------:R-:W-:Y:S02]  /*13bda0*/  ISETP.LT.AND P3, PT, R127, UR4, !P0 ;  /* 0x000000047f007c0c */ /* 0x000fe4000c761270 */
[----:B------:R-:W-:Y:S01]  /*13bdb0*/  ISETP.LT.AND P1, PT, R180, UR4, !P0 ;  /* 0x00000004b4007c0c */ /* 0x000fe2000c721270 */
[----:B------:R-:W-:-:S04]  /*13bdc0*/  IMAD.WIDE R16, R29, 0x4, R72 ;  /* 0x000000041d107825 */ /* 0x000fc800078e0248 */
[----:B-1----:R-:W-:-:S05]  /*13bdd0*/  IMAD.WIDE R2, R29, 0x4, R78 ;  /* 0x000000041d027825 */ /* 0x002fca00078e024e */
[----:B------:R1:W-:Y:S01]  /*13bde0*/  @P6 STG.E desc[UR8][R2.64], R115 ;  /* 0x0000007302006986 */ /* 0x0003e2000c101908 */
[----:B------:R-:W-:-:S03]  /*13bdf0*/  ISETP.LT.AND P6, PT, R181, UR4, !P0 ;  /* 0x00000004b5007c0c */ /* 0x000fc6000c7c1270 */
        /* <DEDUP_REMOVED lines=8> */
[----:B------:R-:W-:-:S04]  /*13be80*/  IMAD.WIDE R14, R29, 0x4, R58 ;  /* 0x000000041d0e7825 */ /* 0x000fc800078e023a */
[C---:B------:R-:W-:Y:S01]  /*13be90*/  IMAD.WIDE R16, R29.reuse, 0x4, R56 ;  /* 0x000000041d107825 */ /* 0x040fe200078e0238 */
[----:B----4-:R1:W-:Y:S03]  /*13bea0*/  @P3 STG.E desc[UR8][R2.64], R118 ;  /* 0x0000007602003986 */ /* 0x0103e6000c101908 */
[C---:B-1----:R-:W-:Y:S01]  /*13beb0*/  IMAD.WIDE R2, R29.reuse, 0x4, R62 ;  /* 0x000000041d027825 */ /* 0x042fe200078e023e */
[----:B------:R1:W-:Y:S04]  /*13bec0*/  @P1 STG.E desc[UR8][R12.64], R119 ;  /* 0x000000770c001986 */ /* 0x0003e8000c101908 */
[----:B--2---:R-:W-:Y:S01]  /*13bed0*/  @P6 STG.E desc[UR8][R2.64], R22 ;  /* 0x0000001602006986 */ /* 0x004fe2000c101908 */
[----:B-1----:R-:W-:-:S03]  /*13bee0*/  IMAD.WIDE R12, R29, 0x4, R60 ;  /* 0x000000041d0c7825 */ /* 0x002fc600078e023c */
[----:B------:R-:W2:Y:S04]  /*13bef0*/  LDL.LU R119, [R1+0xf7c] ;  /* 0x000f7c0001777983 */ /* 0x000ea80000300800 */
[----:B---3--:R-:W-:Y:S04]  /*13bf00*/  @P2 STG.E desc[UR8][R12.64], R120 ;  /* 0x000000780c002986 */ /* 0x008fe8000c101908 */
[----:B------:R-:W-:Y:S04]  /*13bf10*/  @P5 STG.E desc[UR8][R14.64], R121 ;  /* 0x000000790e005986 */ /* 0x000fe8000c101908 */
[----:B------:R1:W-:Y:S04]  /*13bf20*/  @P4 STG.E desc[UR8][R16.64], R28 ;  /* 0x0000001c10004986 */ /* 0x0003e8000c101908 */
[----:B-1----:R-:W3:Y:S04]  /*13bf30*/  LDL.LU R28, [R1+0x76f0] ;  /* 0x0076f000011c7983 */ /* 0x002ee80000300800 */
[----:B------:R-:W4:Y:S04]  /*13bf40*/  LDL.LU R120, [R1+0xf6c] ;  /* 0x000f6c0001787983 */ /* 0x000f280000300800 */
[----:B------:R-:W4:Y:S01]  /*13bf50*/  LDL.LU R121, [R1+0xf5c] ;  /* 0x000f5c0001797983 */ /* 0x000f220000300800 */
[----:B------:R-:W-:-:S02]  /*13bf60*/  ISETP.LT.AND P3, PT, R90, UR4, !P0 ;  /* 0x000000045a007c0c */ /* 0x000fc4000c761270 */
[----:B------:R-:W-:Y:S01]  /*13bf70*/  ISETP.LT.AND P1, PT, R91, UR4, !P0 ;  /* 0x000000045b007c0c */ /* 0x000fe2000c721270 */
[----:B------:R-:W-:-:S04]  /*13bf80*/  IMAD.WIDE R2, R29, 0x4, R54 ;  /* 0x000000041d027825 */ /* 0x000fc800078e0236 */
[----:B------:R-:W-:-:S06]  /*13bf90*/  IMAD.WIDE R12, R29, 0x4, R52 ;  /* 0x000000041d0c7825 */ /* 0x000fcc00078e0234 */
[----:B------:R1:W-:Y:S04]  /*13bfa0*/  @P3 STG.E desc[UR8][R2.64], R183 ;  /* 0x000000b702003986 */ /* 0x0003e8000c101908 */
[----:B------:R1:W-:Y:S01]  /*13bfb0*/  @P1 STG.E desc[UR8][R12.64], R9 ;  /* 0x000000090c001986 */ /* 0x0003e2000c101908 */
[----:B------:R-:W-:-:S03]  /*13bfc0*/  ISETP.LT.AND P2, PT, R70, UR4, !P0 ;  /* 0x0000000446007c0c */ /* 0x000fc6000c741270 */
[----:B-1----:R-:W4:Y:S04]  /*13bfd0*/  LDL.LU R183, [R1+0x76ec] ;  /* 0x0076ec0001b77983 */ /* 0x002f280000300800 */
[----:B------:R-:W4:Y:S04]  /*13bfe0*/  LDL.LU R9, [R1+0x76e8] ;  /* 0x0076e80001097983 */ /* 0x000f280000300800 */
[----:B------:R-:W4:Y:S04]  /*13bff0*/  LDL.LU R69, [R1+0xf4c] ;  /* 0x000f4c0001457983 */ /* 0x000f280000300800 */
[----:B------:R-:W4:Y:S01]  /*13c000*/  LDL.LU R115, [R1+0xf3c] ;  /* 0x000f3c0001737983 */ /* 0x000f220000300800 */
[----:B------:R-:W-:-:S03]  /*13c010*/  ISETP.LT.AND P4, PT, R71, UR4, !P0 ;  /* 0x0000000447007c0c */ /* 0x000fc6000c781270 */
[----:B------:R-:W4:Y:S04]  /*13c020*/  LDL.LU R116, [R1+0xf2c] ;  /* 0x000f2c0001747983 */ /* 0x000f280000300800 */
[----:B------:R-:W4:Y:S01]  /*13c030*/  LDL.LU R22, [R1+0xf1c] ;  /* 0x000f1c0001167983 */ /* 0x000f220000300800 */
[----:B------:R-:W-:Y:S01]  /*13c040*/  ISETP.GE.AND P6, PT, R18, UR5, PT ;  /* 0x0000000512007c0c */ /* 0x000fe2000bfc6270 */
[C---:B------:R-:W-:Y:S01]  /*13c050*/  IMAD.WIDE R12, R29.reuse, 0x4, R50 ;  /* 0x000000041d0c7825 */ /* 0x040fe200078e0232 */
[----:B------:R-:W-:Y:S02]  /*13c060*/  ISETP.LT.AND P0, PT, R252, UR4, !P0 ;  /* 0x00000004fc007c0c */ /* 0x000fe4000c701270 */
[----:B------:R-:W-:Y:S01]  /*13c070*/  ISETP.LT.AND P5, PT, R122, UR4, !P6 ;  /* 0x000000047a007c0c */ /* 0x000fe2000f7a1270 */
[----:B------:R-:W-:Y:S01]  /*13c080*/  IMAD.WIDE R2, R29, 0x4, R48 ;  /* 0x000000041d027825 */ /* 0x000fe200078e0230 */
[----:B------:R1:W-:Y:S01]  /*13c090*/  @P2 STG.E desc[UR8][R12.64], R10 ;  /* 0x0000000a0c002986 */ /* 0x0003e2000c101908 */
[----:B------:R-:W-:-:S02]  /*13c0a0*/  ISETP.LT.AND P3, PT, R123, UR4, !P6 ;  /* 0x000000047b007c0c */ /* 0x000fc4000f761270 */
[----:B------:R-:W-:Y:S01]  /*13c0b0*/  ISETP.LT.AND P1, PT, R124, UR4, !P6 ;  /* 0x000000047c007c0c */ /* 0x000fe2000f721270 */
[----:B------:R1:W-:Y:S01]  /*13c0c0*/  @P4 STG.E desc[UR8][R2.64], R11 ;  /* 0x0000000b02004986 */ /* 0x0003e2000c101908 */
[----:B------:R-:W-:-:S03]  /*13c0d0*/  IMAD.WIDE R14, R29, 0x4, R46 ;  /* 0x000000041d0e7825 */ /* 0x000fc600078e022e */
[----:B-1----:R-:W4:Y:S04]  /*13c0e0*/  LDL.LU R10, [R1+0x76e4] ;  /* 0x0076e400010a7983 */ /* 0x002f280000300800 */
[----:B------:R-:W4:Y:S04]  /*13c0f0*/  LDL.LU R11, [R1+0x76e0] ;  /* 0x0076e000010b7983 */ /* 0x000f280000300800 */
[----:B------:R-:W4:Y:S04]  /*13c100*/  LDL.LU R117, [R1+0xf0c] ;  /* 0x000f0c0001757983 */ /* 0x000f280000300800 */
[----:B------:R-:W4:Y:S04]  /*13c110*/  LDL.LU R27, [R1+0xefc] ;  /* 0x000efc00011b7983 */ /* 0x000f280000300800 */
[----:B------:R-:W-:Y:S04]  /*13c120*/  @P0 STG.E desc[UR8][R14.64], R250 ;  /* 0x000000fa0e000986 */ /* 0x000fe8000c101908 */
[----:B------:R-:W4:Y:S04]  /*13c130*/  LDL.LU R118, [R1+0xeec] ;  /* 0x000eec0001767983 */ /* 0x000f280000300800 */
[----:B------:R-:W4:Y:S01]  /*13c140*/  LDL.LU R18, [R1+0x769c] ;  /* 0x00769c0001127983 */ /* 0x000f220000300800 */
[----:B---3--:R-:W-:-:S04]  /*13c150*/  IMAD.WIDE R16, R28, 0x4, R84 ;  /* 0x000000041c107825 */ /* 0x008fc800078e0254 */
[C---:B------:R-:W-:Y:S01]  /*13c160*/  IMAD.WIDE R2, R28.reuse, 0x4, R78 ;  /* 0x000000041c027825 */ /* 0x040fe200078e024e */
[----:B--2---:R1:W-:Y:S03]  /*13c170*/  @P5 STG.E desc[UR8][R16.64], R119 ;  /* 0x0000007710005986 */ /* 0x0043e6000c101908 */
[----:B------:R-:W-:Y:S01]  /*13c180*/  IMAD.WIDE R12, R28, 0x4, R76 ;  /* 0x000000041c0c7825 */ /* 0x000fe200078e024c */
[----:B----4-:R2:W-:Y:S04]  /*13c190*/  @P3 STG.E desc[UR8][R2.64], R120 ;  /* 0x0000007802003986 */ /* 0x0105e8000c101908 */
[----:B-1----:R-:W3:Y:S04]  /*13c1a0*/  LDL.LU R119, [R1+0xedc] ;  /* 0x000edc0001777983 */ /* 0x002ee80000300800 */
[----:B------:R1:W-:Y:S04]  /*13c1b0*/  @P1 STG.E desc[UR8][R12.64], R121 ;  /* 0x000000790c001986 */ /* 0x0003e8000c101908 */
[----:B--2---:R-:W2:Y:S04]  /*13c1c0*/  LDL.LU R120, [R1+0xecc] ;  /* 0x000ecc0001787983 */ /* 0x004ea80000300800 */
[----:B-1----:R-:W4:Y:S01]  /*13c1d0*/  LDL.LU R121, [R1+0xebc] ;  /* 0x000ebc0001797983 */ /* 0x002f220000300800 */
[----:B------:R-:W-:-:S02]  /*13c1e0*/  ISETP.LT.AND P5, PT, R125, UR4, !P6 ;  /* 0x000000047d007c0c */ /* 0x000fc4000f7a1270 */
[----:B------:R-:W-:Y:S02]  /*13c1f0*/  ISETP.LT.AND P4, PT, R126, UR4, !P6 ;  /* 0x000000047e007c0c */ /* 0x000fe4000f781270 */
[----:B------:R-:W-:Y:S02]  /*13c200*/  ISETP.LT.AND P2, PT, R127, UR4, !P6 ;  /* 0x000000047f007c0c */ /* 0x000fe4000f741270 */
[----:B------:R-:W-:Y:S01]  /*13c210*/  ISETP.LT.AND P0, PT, R180, UR4, !P6 ;  /* 0x00000004b4007c0c */ /* 0x000fe2000f701270 */
[----:B------:R-:W-:-:S04]  /*13c220*/  IMAD.WIDE R2, R28, 0x4, R74 ;  /* 0x000000041c027825 */ /* 0x000fc800078e024a */
[----:B------:R-:W-:-:S04]  /*13c230*/  IMAD.WIDE R12, R28, 0x4, R72 ;  /* 0x000000041c0c7825 */ /* 0x000fc800078e0248 */
[C---:B------:R-:W-:Y:S01]  /*13c240*/  IMAD.WIDE R14, R28.reuse, 0x4, R66 ;  /* 0x000000041c0e7825 */ /* 0x040fe200078e0242 */
[----:B------:R1:W-:Y:S03]  /*13c250*/  @P5 STG.E desc[UR8][R2.64], R69 ;  /* 0x0000004502005986 */ /* 0x0003e6000c101908 */
[----:B------:R-:W-:Y:S01]  /*13c260*/  IMAD.WIDE R16, R28, 0x4, R64 ;  /* 0x000000041c107825 */ /* 0x000fe200078e0240 */
[----:B------:R-:W-:Y:S04]  /*13c270*/  @P4 STG.E desc[UR8][R12.64], R115 ;  /* 0x000000730c004986 */ /* 0x000fe8000c101908 */
[----:B------:R-:W-:Y:S04]  /*13c280*/  @P2 STG.E desc[UR8][R14.64], R116 ;  /* 0x000000740e002986 */ /* 0x000fe8000c101908 */
[----:B------:R1:W-:Y:S04]  /*13c290*/  @P0 STG.E desc[UR8][R16.64], R22 ;  /* 0x0000001610000986 */ /* 0x0003e8000c101908 */
[----:B-1----:R-:W4:Y:S01]  /*13c2a0*/  LDL.LU R69, [R1+0xeac] ;  /* 0x000eac0001457983 */ /* 0x002f220000300800 */
[----:B------:R-:W-:-:S02]  /*13c2b0*/  ISETP.LT.AND P3, PT, R181, UR4, !P6 ;  /* 0x00000004b5007c0c */ /* 0x000fc4000f761270 */
[----:B------:R-:W-:Y:S01]  /*13c2c0*/  ISETP.LT.AND P1, PT, R182, UR4, !P6 ;  /* 0x00000004b6007c0c */ /* 0x000fe2000f721270 */
[----:B------:R-:W4:Y:S01]  /*13c2d0*/  LDL.LU R22, [R1+0x9cc] ;  /* 0x0009cc0001167983 */ /* 0x000f220000300800 */
[----:B------:R-:W-:Y:S01]  /*13c2e0*/  ISETP.LT.AND P5, PT, R88, UR4, !P6 ;  /* 0x0000000458007c0c */ /* 0x000fe2000f7a1270 */
[C---:B------:R-:W-:Y:S01]  /*13c2f0*/  IMAD.WIDE R2, R28.reuse, 0x4, R62 ;  /* 0x000000041c027825 */ /* 0x040fe200078e023e */
[----:B------:R-:W-:Y:S01]  /*13c300*/  ISETP.LT.AND P0, PT, R89, UR4, !P6 ;  /* 0x0000000459007c0c */ /* 0x000fe2000f701270 */
[----:B------:R-:W4:Y:S02]  /*13c310*/  LDL.LU R115, [R1+0x8ec] ;  /* 0x0008ec0001737983 */ /* 0x000f240000300800 */
[----:B------:R-:W-:Y:S01]  /*13c320*/  IMAD.WIDE R12, R28, 0x4, R60 ;  /* 0x000000041c0c7825 */ /* 0x000fe200078e023c */
[----:B------:R-:W-:-:S03]  /*13c330*/  ISETP.LT.AND P4, PT, R90, UR4, !P6 ;  /* 0x000000045a007c0c */ /* 0x000fc6000f781270 */
[----:B------:R1:W-:Y:S01]  /*13c340*/  @P3 STG.E desc[UR8][R2.64], R117 ;  /* 0x0000007502003986 */ /* 0x0003e2000c101908 */
[----:B------:R-:W-:-:S03]  /*13c350*/  ISETP.LT.AND P2, PT, R91, UR4, !P6 ;  /* 0x000000045b007c0c */ /* 0x000fc6000f741270 */
[----:B------:R-:W4:Y:S04]  /*13c360*/  LDL.LU R116, [R1+0x78c] ;  /* 0x00078c0001747983 */ /* 0x000f280000300800 */
[----:B------:R1:W-:Y:S04]  /*13c370*/  @P1 STG.E desc[UR8][R12.64], R27 ;  /* 0x0000001b0c001986 */ /* 0x0003e8000c101908 */
[----:B-1----:R-:W4:Y:S01]  /*13c380*/  LDL.LU R117, [R1+0x62c] ;  /* 0x00062c0001757983 */ /* 0x002f220000300800 */
[----:B------:R-:W-:-:S04]  /*13c390*/  IMAD.WIDE R2, R28, 0x4, R58 ;  /* 0x000000041c027825 */ /* 0x000fc800078e023a */
[C---:B------:R-:W-:Y:S01]  /*13c3a0*/  IMAD.WIDE R12, R28.reuse, 0x4, R56 ;  /* 0x000000041c0c7825 */ /* 0x040fe200078e0238 */
[----:B------:R-:W4:Y:S03]  /*13c3b0*/  LDL.LU R27, [R1+0x41c] ;  /* 0x00041c00011b7983 */ /* 0x000f260000300800 */
[C---:B------:R-:W-:Y:S01]  /*13c3c0*/  IMAD.WIDE R14, R28.reuse, 0x4, R54 ;  /* 0x000000041c0e7825 */ /* 0x040fe200078e0236 */
[----:B------:R1:W-:Y:S03]  /*13c3d0*/  @P5 STG.E desc[UR8][R2.64], R118 ;  /* 0x0000007602005986 */ /* 0x0003e6000c101908 */
[----:B------:R-:W-:Y:S01]  /*13c3e0*/  IMAD.WIDE R16, R28, 0x4, R52 ;  /* 0x000000041c107825 */ /* 0x000fe200078e0234 */
[----:B-1----:R-:W4:Y:S04]  /*13c3f0*/  LDL.LU R118, [R1+0x27c] ;  /* 0x00027c0001767983 */ /* 0x002f280000300800 */
[----:B---3--:R1:W-:Y:S04]  /*13c400*/  @P0 STG.E desc[UR8][R12.64], R119 ;  /* 0x000000770c000986 */ /* 0x0083e8000c101908 */
[----:B--2---:R2:W-:Y:S04]  /*13c410*/  @P4 STG.E desc[UR8][R14.64], R120 ;  /* 0x000000780e004986 */ /* 0x0045e8000c101908 */
[----:B-1----:R-:W3:Y:S04]  /*13c420*/  LDL.LU R119, [R1+0x26c] ;  /* 0x00026c0001777983 */ /* 0x002ee80000300800 */
[----:B----4-:R1:W-:Y:S04]  /*13c430*/  @P2 STG.E desc[UR8][R16.64], R121 ;  /* 0x0000007910002986 */ /* 0x0103e8000c101908 */
[----:B--2---:R-:W2:Y:S04]  /*13c440*/  LDL.LU R120, [R1+0x21c] ;  /* 0x00021c0001787983 */ /* 0x004ea80000300800 */
[----:B-1----:R-:W4:Y:S01]  /*13c450*/  LDL.LU R121, [R1+0x1dc] ;  /* 0x0001dc0001797983 */ /* 0x002f220000300800 */
[----:B------:R-:W-:-:S02]  /*13c460*/  ISETP.LT.AND P3, PT, R70, UR4, !P6 ;  /* 0x0000000446007c0c */ /* 0x000fc4000f761270 */
[----:B------:R-:W-:Y:S01]  /*13c470*/  ISETP.LT.AND P1, PT, R71, UR4, !P6 ;  /* 0x0000000447007c0c */ /* 0x000fe2000f721270 */
[----:B------:R-:W-:-:S04]  /*13c480*/  IMAD.WIDE R2, R28, 0x4, R50 ;  /* 0x000000041c027825 */ /* 0x000fc800078e0232 */
[----:B------:R-:W-:Y:S01]  /*13c490*/  IMAD.WIDE R12, R28, 0x4, R48 ;  /* 0x000000041c0c7825 */ /* 0x000fe200078e0230 */
[----:B------:R-:W-:Y:S02]  /*13c4a0*/  ISETP.GE.AND P5, PT, R18, UR5, PT ;  /* 0x0000000512007c0c */ /* 0x000fe4000bfa6270 */
[----:B------:R-:W-:Y:S02]  /*13c4b0*/  ISETP.LT.AND P6, PT, R252, UR4, !P6 ;  /* 0x00000004fc007c0c */ /* 0x000fe4000f7c1270 */
[----:B------:R-:W-:Y:S02]  /*13c4c0*/  ISETP.LT.AND P4, PT, R122, UR4, !P5 ;  /* 0x000000047a007c0c */ /* 0x000fe4000ef81270 */
[----:B------:R-:W-:Y:S01]  /*13c4d0*/  ISETP.LT.AND P2, PT, R123, UR4, !P5 ;  /* 0x000000047b007c0c */ /* 0x000fe2000ef41270 */
[----:B------:R-:W-:Y:S04]  /*13c4e0*/  @P3 STG.E desc[UR8][R2.64], R69 ;  /* 0x0000004502003986 */ /* 0x000fe8000c101908 */
[----:B------:R1:W-:Y:S01]  /*13c4f0*/  @P1 STG.E desc[UR8][R12.64], R22 ;  /* 0x000000160c001986 */ /* 0x0003e2000c101908 */
[----:B------:R-:W-:Y:S01]  /*13c500*/  ISETP.LT.AND P0, PT, R124, UR4, !P5 ;  /* 0x000000047c007c0c */ /* 0x000fe2000ef01270 */
[----:B------:R-:W-:Y:S01]  /*13c510*/  IMAD.WIDE R28, R28, 0x4, R46 ;  /* 0x000000041c1c7825 */ /* 0x000fe200078e022e */
[----:B------:R-:W-:Y:S01]  /*13c520*/  ISETP.LT.AND P3, PT, R125, UR4, !P5 ;  /* 0x000000047d007c0c */ /* 0x000fe2000ef61270 */
[----:B-1----:R-:W4:Y:S02]  /*13c530*/  LDL.LU R22, [R1+0x76a4] ;  /* 0x0076a40001167983 */ /* 0x002f240000300800 */
[----:B------:R-:W-:Y:S01]  /*13c540*/  IMAD.WIDE R2, R11, 0x4, R84 ;  /* 0x000000040b027825 */ /* 0x000fe200078e0254 */
[----:B------:R-:W-:-:S03]  /*13c550*/  ISETP.LT.AND P1, PT, R126, UR4, !P5 ;  /* 0x000000047e007c0c */ /* 0x000fc6000ef21270 */
[----:B------:R-:W-:Y:S01]  /*13c560*/  IMAD.WIDE R12, R11, 0x4, R78 ;  /* 0x000000040b0c7825 */ /* 0x000fe200078e024e */
[----:B------:R-:W-:Y:S01]  /*13c570*/  @P6 STG.E desc[UR8][R28.64], R115 ;  /* 0x000000731c006986 */ /* 0x000fe2000c101908 */
[----:B------:R-:W-:Y:S02]  /*13c580*/  ISETP.LT.AND P6, PT, R127, UR4, !P5 ;  /* 0x000000047f007c0c */ /* 0x000fe4000efc1270 */
[----:B------:R-:W-:Y:S01]  /*13c590*/  IMAD.WIDE R14, R11, 0x4, R76 ;  /* 0x000000040b0e7825 */ /* 0x000fe200078e024c */
[----:B------:R1:W-:Y:S01]  /*13c5a0*/  @P4 STG.E desc[UR8][R2.64], R116 ;  /* 0x0000007402004986 */ /* 0x0003e2000c101908 */
[----:B------:R-:W-:-:S03]  /*13c5b0*/  ISETP.LT.AND P4, PT, R180, UR4, !P5 ;  /* 0x00000004b4007c0c */ /* 0x000fc6000ef81270 */
[----:B------:R1:W-:Y:S01]  /*13c5c0*/  @P2 STG.E desc[UR8][R12.64], R117 ;  /* 0x000000750c002986 */ /* 0x0003e2000c101908 */
[----:B------:R-:W-:-:S03]  /*13c5d0*/  ISETP.LT.AND P2, PT, R181, UR4, !P5 ;  /* 0x00000004b5007c0c */ /* 0x000fc6000ef41270 */
[----:B------:R1:W-:Y:S02]  /*13c5e0*/  @P0 STG.E desc[UR8][R14.64], R27 ;  /* 0x0000001b0e000986 */ /* 0x0003e4000c101908 */
[----:B-1----:R-:W-:-:S04]  /*13c5f0*/  IMAD.WIDE R2, R11, 0x4, R74 ;  /* 0x000000040b027825 */ /* 0x002fc800078e024a */
[----:B------:R-:W-:-:S04]  /*13c600*/  IMAD.WIDE R12, R11, 0x4, R72 ;  /* 0x000000040b0c7825 */ /* 0x000fc800078e0248 */
[C---:B------:R-:W-:Y:S01]  /*13c610*/  IMAD.WIDE R14, R11.reuse, 0x4, R62 ;  /* 0x000000040b0e7825 */ /* 0x040fe200078e023e */
[----:B------:R1:W-:Y:S03]  /*13c620*/  @P3 STG.E desc[UR8][R2.64], R118 ;  /* 0x0000007602003986 */ /* 0x0003e6000c101908 */
[C---:B-1----:R-:W-:Y:S01]  /*13c630*/  IMAD.WIDE R2, R11.reuse, 0x4, R66 ;  /* 0x000000040b027825 */ /* 0x042fe200078e0242 */
[----:B---3--:R1:W-:Y:S04]  /*13c640*/  @P1 STG.E desc[UR8][R12.64], R119 ;  /* 0x000000770c001986 */ /* 0x0083e8000c101908 */
[----:B--2---:R-:W-:Y:S01]  /*13c650*/  @P6 STG.E desc[UR8][R2.64], R120 ;  /* 0x0000007802006986 */ /* 0x004fe2000c101908 */
[----:B-1----:R-:W-:-:S05]  /*13c660*/  IMAD.WIDE R12, R11, 0x4, R64 ;  /* 0x000000040b0c7825 */ /* 0x002fca00078e0240 */
[----:B----4-:R-:W-:Y:S04]  /*13c670*/  @P4 STG.E desc[UR8][R12.64], R121 ;  /* 0x000000790c004986 */ /* 0x010fe8000c101908 */
[----:B------:R1:W-:Y:S04]  /*13c680*/  @P2 STG.E desc[UR8][R14.64], R10 ;  /* 0x0000000a0e002986 */ /* 0x0003e8000c101908 */
[----:B-1----:R-:W2:Y:S01]  /*13c690*/  LDL.LU R10, [R1+0x76dc] ;  /* 0x0076dc00010a7983 */ /* 0x002ea20000300800 */
[----:B------:R-:W-:Y:S02]  /*13c6a0*/  ISETP.LT.AND P0, PT, R182, UR4, !P5 ;  /* 0x00000004b6007c0c */ /* 0x000fe4000ef01270 */
[----:B------:R-:W-:-:S02]  /*13c6b0*/  ISETP.LT.AND P3, PT, R88, UR4, !P5 ;  /* 0x0000000458007c0c */ /* 0x000fc4000ef61270 */
[----:B------:R-:W-:Y:S02]  /*13c6c0*/  ISETP.LT.AND P1, PT, R89, UR4, !P5 ;  /* 0x0000000459007c0c */ /* 0x000fe4000ef21270 */
[----:B------:R-:W-:Y:S02]  /*13c6d0*/  ISETP.LT.AND P2, PT, R90, UR4, !P5 ;  /* 0x000000045a007c0c */ /* 0x000fe4000ef41270 */
[----:B------:R-:W-:Y:S02]  /*13c6e0*/  ISETP.LT.AND P6, PT, R91, UR4, !P5 ;  /* 0x000000045b007c0c */ /* 0x000fe4000efc1270 */
[----:B------:R-:W-:Y:S01]  /*13c6f0*/  ISETP.LT.AND P4, PT, R70, UR4, !P5 ;  /* 0x0000000446007c0c */ /* 0x000fe2000ef81270 */
[----:B------:R-:W-:-:S04]  /*13c700*/  IMAD.WIDE R16, R11, 0x4, R60 ;  /* 0x000000040b107825 */ /* 0x000fc800078e023c */
[C---:B------:R-:W-:Y:S01]  /*13c710*/  IMAD.WIDE R18, R11.reuse, 0x4, R58 ;  /* 0x000000040b127825 */ /* 0x040fe200078e023a */
[----:B------:R1:W-:Y:S03]  /*13c720*/  @P0 STG.E desc[UR8][R16.64], R9 ;  /* 0x0000000910000986 */ /* 0x0003e6000c101908 */
[C---:B------:R-:W-:Y:S01]  /*13c730*/  IMAD.WIDE R20, R11.reuse, 0x4, R56 ;  /* 0x000000040b147825 */ /* 0x040fe200078e0238 */
[----:B------:R3:W-:Y:S03]  /*13c740*/  @P3 STG.E desc[UR8][R18.64], R183 ;  /* 0x000000b712003986 */ /* 0x0007e6000c101908 */
[C---:B------:R-:W-:Y:S01]  /*13c750*/  IMAD.WIDE R2, R11.reuse, 0x4, R54 ;  /* 0x000000040b027825 */ /* 0x040fe200078e0236 */
[----:B------:R4:W-:Y:S03]  /*13c760*/  @P1 STG.E desc[UR8][R20.64], R8 ;  /* 0x0000000814001986 */ /* 0x0009e6000c101908 */
[C---:B------:R-:W-:Y:S01]  /*13c770*/  IMAD.WIDE R12, R11.reuse, 0x4, R52 ;  /* 0x000000040b0c7825 */ /* 0x040fe200078e0234 */
[----:B-1----:R-:W2:Y:S03]  /*13c780*/  LDL.LU R9, [R1+0x76d8] ;  /* 0x0076d80001097983 */ /* 0x002ea60000300800 */
[----:B------:R-:W-:Y:S01]  /*13c790*/  IMAD.WIDE R14, R11, 0x4, R50 ;  /* 0x000000040b0e7825 */ /* 0x000fe200078e0232 */
[----:B---3--:R-:W3:Y:S01]  /*13c7a0*/  LDL.LU R183, [R1+0x76d4] ;  /* 0x0076d40001b77983 */ /* 0x008ee20000300800 */
[----:B------:R-:W-:-:S03]  /*13c7b0*/  ISETP.GE.AND P0, PT, R22, UR5, PT ;  /* 0x0000000516007c0c */ /* 0x000fc6000bf06270 */
[----:B----4-:R-:W4:Y:S04]  /*13c7c0*/  LDL.LU R8, [R1+0x76d0] ;  /* 0x0076d00001087983 */ /* 0x010f280000300800 */
[----:B------:R1:W-:Y:S04]  /*13c7d0*/  @P2 STG.E desc[UR8][R2.64], R7 ;  /* 0x0000000702002986 */ /* 0x0003e8000c101908 */
[----:B------:R1:W-:Y:S04]  /*13c7e0*/  @P6 STG.E desc[UR8][R12.64], R6 ;  /* 0x000000060c006986 */ /* 0x0003e8000c101908 */
[----:B------:R1:W-:Y:S04]  /*13c7f0*/  @P4 STG.E desc[UR8][R14.64], R5 ;  /* 0x000000050e004986 */ /* 0x0003e8000c101908 */
[----:B-1----:R-:W4:Y:S04]  /*13c800*/  LDL.LU R7, [R1+0x76cc] ;  /* 0x0076cc0001077983 */ /* 0x002f280000300800 */
[----:B------:R-:W4:Y:S04]  /*13c810*/  LDL.LU R6, [R1+0x76c8] ;  /* 0x0076c80001067983 */ /* 0x000f280000300800 */
[----:B------:R-:W4:Y:S04]  /*13c820*/  LDL.LU R5, [R1+0x76c4] ;  /* 0x0076c40001057983 */ /* 0x000f280000300800 */
[----:B------:R-:W3:Y:S01]  /*13c830*/  LDL.LU R22, [R1+0x76a0] ;  /* 0x0076a00001167983 */ /* 0x000ee20000300800 */
[----:B------:R-:W-:-:S02]  /*13c840*/  ISETP.LT.AND P1, PT, R71, UR4, !P5 ;  /* 0x0000000447007c0c */ /* 0x000fc4000ef21270 */
[----:B------:R-:W-:Y:S02]  /*13c850*/  ISETP.LT.AND P5, PT, R252, UR4, !P5 ;  /* 0x00000004fc007c0c */ /* 0x000fe4000efa1270 */
[----:B------:R-:W-:Y:S01]  /*13c860*/  ISETP.LT.AND P3, PT, R122, UR4, !P0 ;  /* 0x000000047a007c0c */ /* 0x000fe2000c761270 */
[----:B------:R-:W-:Y:S01]  /*13c870*/  IMAD.WIDE R16, R11, 0x4, R48 ;  /* 0x000000040b107825 */ /* 0x000fe200078e0230 */
[----:B------:R-:W-:-:S03]  /*13c880*/  ISETP.LT.AND P2, PT, R123, UR4, !P0 ;  /* 0x000000047b007c0c */ /* 0x000fc6000c741270 */
[----:B------:R-:W-:Y:S01]  /*13c890*/  IMAD.WIDE R18, R11, 0x4, R46 ;  /* 0x000000040b127825 */ /* 0x000fe200078e022e */
[----:B------:R-:W-:Y:S02]  /*13c8a0*/  ISETP.LT.AND P6, PT, R124, UR4, !P0 ;  /* 0x000000047c007c0c */ /* 0x000fe4000c7c1270 */
[----:B------:R-:W-:Y:S01]  /*13c8b0*/  ISETP.LT.AND P4, PT, R125, UR4, !P0 ;  /* 0x000000047d007c0c */ /* 0x000fe2000c781270 */
[----:B------:R1:W-:Y:S01]  /*13c8c0*/  @P1 STG.E desc[UR8][R16.64], R4 ;  /* 0x0000000410001986 */ /* 0x0003e2000c101908 */
[----:B------:R-:W-:-:S03]  /*13c8d0*/  ISETP.LT.AND P1, PT, R127, UR4, !P0 ;  /* 0x000000047f007c0c */ /* 0x000fc6000c721270 */
[----:B------:R2:W-:Y:S01]  /*13c8e0*/  @P5 STG.E desc[UR8][R18.64], R251 ;  /* 0x000000fb12005986 */ /* 0x0005e2000c101908 */
[----:B------:R-:W-:-:S03]  /*13c8f0*/  ISETP.LT.AND P5, PT, R126, UR4, !P0 ;  /* 0x000000047e007c0c */ /* 0x000fc6000c7a1270 */
[----:B-1----:R-:W4:Y:S04]  /*13c900*/  LDL.LU R4, [R1+0x76c0] ;  /* 0x0076c00001047983 */ /* 0x002f280000300800 */
[----:B------:R-:W4:Y:S01]  /*13c910*/  LDL.LU R24, [R1+0x76bc] ;  /* 0x0076bc0001187983 */ /* 0x000f220000300800 */
[----:B--2---:R-:W-:-:S05]  /*13c920*/  IMAD.WIDE R20, R10, 0x4, R84 ;  /* 0x000000040a147825 */ /* 0x004fca00078e0254 */
[----:B------:R1:W-:Y:S01]  /*13c930*/  @P3 STG.E desc[UR8][R20.64], R244 ;  /* 0x000000f414003986 */ /* 0x0003e2000c101908 */
        /* <DEDUP_REMOVED lines=8> */
[----:B------:R-:W-:Y:S01]  /*13c9c0*/  IMAD.WIDE R18, R10, 0x4, R66 ;  /* 0x000000040a127825 */ /* 0x000fe200078e0242 */
[----:B------:R-:W-:-:S03]  /*13c9d0*/  ISETP.LT.AND P4, PT, R181, UR4, !P0 ;  /* 0x00000004b5007c0c */ /* 0x000fc6000c781270 */
[----:B-1----:R-:W-:Y:S01]  /*13c9e0*/  IMAD.WIDE R20, R10, 0x4, R64 ;  /* 0x000000040a147825 */ /* 0x002fe200078e0240 */
[----:B------:R1:W-:Y:S01]  /*13c9f0*/  @P5 STG.E desc[UR8][R16.64], R228 ;  /* 0x000000e410005986 */ /* 0x0003e2000c101908 */
[----:B------:R-:W-:Y:S02]  /*13ca00*/  ISETP.LT.AND P2, PT, R182, UR4, !P0 ;  /* 0x00000004b6007c0c */ /* 0x000fe4000c741270 */
[----:B------:R-:W-:Y:S01]  /*13ca10*/  ISETP.LT.AND P5, PT, R88, UR4, !P0 ;  /* 0x0000000458007c0c */ /* 0x000fe2000c7a1270 */
[----:B------:R1:W-:Y:S04]  /*13ca20*/  @P1 STG.E desc[UR8][R18.64], R224 ;  /* 0x000000e012001986 */ /* 0x0003e8000c101908 */
[----:B------:R1:W-:Y:S01]  /*13ca30*/  @P3 STG.E desc[UR8][R20.64], R220 ;  /* 0x000000dc14003986 */ /* 0x0003e2000c101908 */
[----:B------:R-:W-:Y:S01]  /*13ca40*/  ISETP.LT.AND P3, PT, R89, UR4, !P0 ;  /* 0x0000000459007c0c */ /* 0x000fe2000c761270 */
[----:B--2---:R-:W-:-:S04]  /*13ca50*/  IMAD.WIDE R2, R10, 0x4, R62 ;  /* 0x000000040a027825 */ /* 0x004fc800078e023e */
        /* <DEDUP_REMOVED lines=8> */
[----:B------:R-:W-:Y:S04]  /*13cae0*/  @P5 STG.E desc[UR8][R14.64], R208 ;  /* 0x000000d00e005986 */ /* 0x000fe8000c101908 */
[----:B------:R-:W-:Y:S01]  /*13caf0*/  @P3 STG.E desc[UR8][R16.64], R204 ;  /* 0x000000cc10003986 */ /* 0x000fe2000c101908 */
[----:B------:R-:W-:Y:S01]  /*13cb00*/  ISETP.LT.AND P3, PT, R71, UR4, !P0 ;  /* 0x0000000447007c0c */ /* 0x000fe2000c761270 */
[----:B------:R-:W-:-:S04]  /*13cb10*/  IMAD.WIDE R18, R10, 0x4, R54 ;  /* 0x000000040a127825 */ /* 0x000fc800078e0236 */
[C---:B------:R-:W-:Y:S01]  /*13cb20*/  IMAD.WIDE R20, R10.reuse, 0x4, R52 ;  /* 0x000000040a147825 */ /* 0x040fe200078e0234 */
[----:B------:R-:W-:Y:S03]  /*13cb30*/  @P1 STG.E desc[UR8][R18.64], R200 ;  /* 0x000000c812001986 */ /* 0x000fe6000c101908 */
[C---:B--2---:R-:W-:Y:S01]  /*13cb40*/  IMAD.WIDE R2, R10.reuse, 0x4, R50 ;  /* 0x000000040a027825 */ /* 0x044fe200078e0232 */
[----:B------:R-:W-:Y:S03]  /*13cb50*/  @P6 STG.E desc[UR8][R20.64], R196 ;  /* 0x000000c414006986 */ /* 0x000fe6000c101908 */
[----:B-1----:R-:W-:Y:S01]  /*13cb60*/  IMAD.WIDE R12, R10, 0x4, R48 ;  /* 0x000000040a0c7825 */ /* 0x002fe200078e0230 */
[----:B------:R-:W-:Y:S04]  /*13cb70*/  @P2 STG.E desc[UR8][R2.64], R192 ;  /* 0x000000c002002986 */ /* 0x000fe8000c101908 */
[----:B------:R-:W-:Y:S04]  /*13cb80*/  @P3 STG.E desc[UR8][R12.64], R188 ;  /* 0x000000bc0c003986 */ /* 0x000fe8000c101908 */
[----:B------:R1:W2:Y:S04]  /*13cb90*/  LDS.128 R12, [R0] ;  /* 0x00000000000c7984 */ /* 0x0002a80000000c00 */
[----:B-1----:R-:W2:Y:S01]  /*13cba0*/  LDL.LU R0, [R1+0x76b8] ;  /* 0x0076b80001007983 */ /* 0x002ea20000300800 */
[----:B---3--:R-:W-:-:S02]  /*13cbb0*/  ISETP.GE.AND P4, PT, R22, UR5, PT ;  /* 0x0000000516007c0c */ /* 0x008fc4000bf86270 */
[----:B------:R-:W-:Y:S02]  /*13cbc0*/  ISETP.LT.AND P0, PT, R252, UR4, !P0 ;  /* 0x00000004fc007c0c */ /* 0x000fe4000c701270 */
        /* <DEDUP_REMOVED lines=10> */
[----:B------:R-:W-:Y:S01]  /*13cc70*/  ISETP.LT.AND P0, PT, R126, UR4, !P4 ;  /* 0x000000047e007c0c */ /* 0x000fe2000e701270 */
[----:B------:R4:W-:Y:S02]  /*13cc80*/  @P6 STG.E desc[UR8][R18.64], R172 ;  /* 0x000000ac12006986 */ /* 0x0009e4000c101908 */
[----:B------:R-:W-:Y:S01]  /*13cc90*/  IMAD.WIDE R22, R9, 0x4, R74 ;  /* 0x0000000409167825 */ /* 0x000fe200078e024a */
[----:B------:R-:W-:Y:S01]  /*13cca0*/  ISETP.LT.AND P6, PT, R127, UR4, !P4 ;  /* 0x000000047f007c0c */ /* 0x000fe2000e7c1270 */
[----:B------:R4:W-:Y:S01]  /*13ccb0*/  @P5 STG.E desc[UR8][R20.64], R168 ;  /* 0x000000a814005986 */ /* 0x0009e2000c101908 */
[----:B------:R-:W-:-:S02]  /*13ccc0*/  ISETP.LT.AND P5, PT, R180, UR4, !P4 ;  /* 0x00000004b4007c0c */ /* 0x000fc4000e7a1270 */
[----:B------:R-:W-:Y:S01]  /*13ccd0*/  ISETP.LT.AND P3, PT, R181, UR4, !P4 ;  /* 0x00000004b5007c0c */ /* 0x000fe2000e761270 */
[----:B------:R4:W-:Y:S01]  /*13cce0*/  @P2 STG.E desc[UR8][R22.64], R164 ;  /* 0x000000a416002986 */ /* 0x0009e2000c101908 */
[----:B------:R-:W-:Y:S01]  /*13ccf0*/  ISETP.LT.AND P2, PT, R182, UR4, !P4 ;  /* 0x00000004b6007c0c */ /* 0x000fe2000e741270 */
[----:B------:R-:W-:-:S04]  /*13cd00*/  IMAD.WIDE R2, R9, 0x4, R72 ;  /* 0x0000000409027825 */ /* 0x000fc800078e0248 */
[C---:B-1----:R-:W-:Y:S01]  /*13cd10*/  IMAD.WIDE R10, R9.reuse, 0x4, R66 ;  /* 0x00000004090a7825 */ /* 0x042fe200078e0242 */
[----:B------:R1:W-:Y:S03]  /*13cd20*/  @P0 STG.E desc[UR8][R2.64], R160 ;  /* 0x000000a002000986 */ /* 0x0003e6000c101908 */
[----:B---3--:R-:W-:Y:S01]  /*13cd30*/  IMAD.WIDE R16, R9, 0x4, R64 ;  /* 0x0000000409107825 */ /* 0x008fe200078e0240 */
[----:B------:R-:W-:-:S03]  /*13cd40*/  ISETP.LT.AND P1, PT, R88, UR4, !P4 ;  /* 0x0000000458007c0c */ /* 0x000fc6000e721270 */
[C---:B----4-:R-:W-:Y:S01]  /*13cd50*/  IMAD.WIDE R18, R9.reuse, 0x4, R62 ;  /* 0x0000000409127825 */ /* 0x050fe200078e023e */
[----:B------:R3:W-:Y:S03]  /*13cd60*/  @P6 STG.E desc[UR8][R10.64], R156 ;  /* 0x0000009c0a006986 */ /* 0x0007e6000c101908 */
[----:B------:R-:W-:Y:S01]  /*13cd70*/  IMAD.WIDE R20, R9, 0x4, R60 ;  /* 0x0000000409147825 */ /* 0x000fe200078e023c */
[----:B------:R4:W-:Y:S01]  /*13cd80*/  @P5 STG.E desc[UR8][R16.64], R152 ;  /* 0x0000009810005986 */ /* 0x0009e2000c101908 */
[----:B------:R-:W-:-:S03]  /*13cd90*/  ISETP.LT.AND P0, PT, R89, UR4, !P4 ;  /* 0x0000000459007c0c */ /* 0x000fc6000e701270 */
[----:B------:R4:W-:Y:S01]  /*13cda0*/  @P3 STG.E desc[UR8][R18.64], R148 ;  /* 0x0000009412003986 */ /* 0x0009e2000c101908 */
[----:B------:R-:W-:-:S03]  /*13cdb0*/  ISETP.LT.AND P6, PT, R91, UR4, !P4 ;  /* 0x000000045b007c0c */ /* 0x000fc6000e7c1270 */
[----:B------:R4:W-:Y:S01]  /*13cdc0*/  @P2 STG.E desc[UR8][R20.64], R144 ;  /* 0x0000009014002986 */ /* 0x0009e2000c101908 */
[----:B------:R-:W-:Y:S01]  /*13cdd0*/  ISETP.LT.AND P2, PT, R90, UR4, !P4 ;  /* 0x000000045a007c0c */ /* 0x000fe2000e741270 */
[----:B------:R-:W-:Y:S01]  /*13cde0*/  IMAD.WIDE R22, R9, 0x4, R58 ;  /* 0x0000000409167825 */ /* 0x000fe200078e023a */
[----:B------:R-:W-:-:S03]  /*13cdf0*/  ISETP.LT.AND P5, PT, R70, UR4, !P4 ;  /* 0x0000000446007c0c */ /* 0x000fc6000e7a1270 */
[C---:B-1----:R-:W-:Y:S01]  /*13ce00*/  IMAD.WIDE R2, R9.reuse, 0x4, R56 ;  /* 0x0000000409027825 */ /* 0x042fe200078e0238 */
[----:B------:R-:W-:Y:S01]  /*13ce10*/  @P1 STG.E desc[UR8][R22.64], R140 ;  /* 0x0000008c16001986 */ /* 0x000fe2000c101908 */
[----:B------:R-:W-:Y:S02]  /*13ce20*/  ISETP.GE.AND P1, PT, R24, UR5, PT ;  /* 0x0000000518007c0c */ /* 0x000fe4000bf26270 */
[----:B---3--:R-:W-:Y:S01]  /*13ce30*/  IMAD.WIDE R10, R9, 0x4, R54 ;  /* 0x00000004090a7825 */ /* 0x008fe200078e0236 */
[----:B------:R-:W-:-:S03]  /*13ce40*/  ISETP.LT.AND P3, PT, R71, UR4, !P4 ;  /* 0x0000000447007c0c */ /* 0x000fc6000e761270 */
[----:B----4-:R-:W-:Y:S01]  /*13ce50*/  IMAD.WIDE R16, R9, 0x4, R52 ;  /* 0x0000000409107825 */ /* 0x010fe200078e0234 */
[----:B------:R1:W-:Y:S01]  /*13ce60*/  @P0 STG.E desc[UR8][R2.64], R136 ;  /* 0x0000008802000986 */ /* 0x0003e2000c101908 */
[----:B------:R-:W-:Y:S02]  /*13ce70*/  ISETP.LT.AND P4, PT, R252, UR4, !P4 ;  /* 0x00000004fc007c0c */ /* 0x000fe4000e781270 */
[----:B------:R-:W-:Y:S01]  /*13ce80*/  ISETP.LT.AND P0, PT, R122, UR4, !P1 ;  /* 0x000000047a007c0c */ /* 0x000fe2000cf01270 */
[----:B------:R3:W-:Y:S04]  /*13ce90*/  @P2 STG.E desc[UR8][R10.64], R132 ;  /* 0x000000840a002986 */ /* 0x0007e8000c101908 */
[----:B------:R4:W-:Y:S01]  /*13cea0*/  @P6 STG.E desc[UR8][R16.64], R128 ;  /* 0x0000008010006986 */ /* 0x0009e2000c101908 */
[----:B------:R-:W-:Y:S01]  /*13ceb0*/  ISETP.LT.AND P6, PT, R123, UR4, !P1 ;  /* 0x000000047b007c0c */ /* 0x000fe2000cfc1270 */
[----:B------:R-:W-:-:S04]  /*13cec0*/  IMAD.WIDE R18, R9, 0x4, R50 ;  /* 0x0000000409127825 */ /* 0x000fc800078e0232 */
[C---:B------:R-:W-:Y:S01]  /*13ced0*/  IMAD.WIDE R20, R9.reuse, 0x4, R48 ;  /* 0x0000000409147825 */ /* 0x040fe200078e0230 */
[----:B------:R4:W-:Y:S03]  /*13cee0*/  @P5 STG.E desc[UR8][R18.64], R80 ;  /* 0x0000005012005986 */ /* 0x0009e6000c101908 */
[----:B-1----:R-:W-:Y:S01]  /*13cef0*/  IMAD.WIDE R2, R9, 0x4, R46 ;  /* 0x0000000409027825 */ /* 0x002fe200078e022e */
[----:B------:R1:W-:Y:S01]  /*13cf00*/  @P3 STG.E desc[UR8][R20.64], R36 ;  /* 0x0000002414003986 */ /* 0x0003e2000c101908 */
[----:B------:R-:W-:Y:S02]  /*13cf10*/  ISETP.LT.AND P5, PT, R124, UR4, !P1 ;  /* 0x000000047c007c0c */ /* 0x000fe4000cfa1270 */
[----:B------:R-:W-:Y:S01]  /*13cf20*/  IMAD.WIDE R22, R183, 0x4, R84 ;  /* 0x00000004b7167825 */ /* 0x000fe200078e0254 */
[----:B------:R-:W-:-:S03]  /*13cf30*/  ISETP.LT.AND P3, PT, R125, UR4, !P1 ;  /* 0x000000047d007c0c */ /* 0x000fc6000cf61270 */
[----:B---3--:R-:W-:Y:S01]  /*13cf40*/  IMAD.WIDE R10, R183, 0x4, R78 ;  /* 0x00000004b70a7825 */ /* 0x008fe200078e024e */
[----:B------:R-:W-:Y:S01]  /*13cf50*/  ISETP.LT.AND P2, PT, R126, UR4, !P1 ;  /* 0x000000047e007c0c */ /* 0x000fe2000cf41270 */
[----:B--2---:R2:W-:Y:S01]  /*13cf60*/  @P4 STG.E desc[UR8][R2.64], R12 ;  /* 0x0000000c02004986 */ /* 0x0045e2000c101908 */
[----:B------:R-:W-:-:S03]  /*13cf70*/  ISETP.LT.AND P4, PT, R127, UR4, !P1 ;  /* 0x000000047f007c0c */ /* 0x000fc6000cf81270 */
[----:B------:R3:W-:Y:S01]  /*13cf80*/  @P0 STG.E desc[UR8][R22.64], R245 ;  /* 0x000000f516000986 */ /* 0x0007e2000c101908 */
[----:B------:R-:W-:-:S03]  /*13cf90*/  ISETP.LT.AND P0, PT, R180, UR4, !P1 ;  /* 0x00000004b4007c0c */ /* 0x000fc6000cf01270 */
[----:B------:R3:W-:Y:S01]  /*13cfa0*/  @P6 STG.E desc[UR8][R10.64], R241 ;  /* 0x000000f10a006986 */ /* 0x0007e2000c101908 */
[----:B------:R-:W-:Y:S01]  /*13cfb0*/  ISETP.LT.AND P6, PT, R181, UR4, !P1 ;  /* 0x00000004b5007c0c */ /* 0x000fe2000cfc1270 */
[----:B----4-:R-:W-:-:S04]  /*13cfc0*/  IMAD.WIDE R16, R183, 0x4, R76 ;  /* 0x00000004b7107825 */ /* 0x010fc800078e024c */
[C---:B------:R-:W-:Y:S01]  /*13cfd0*/  IMAD.WIDE R18, R183.reuse, 0x4, R74 ;  /* 0x00000004b7127825 */ /* 0x040fe200078e024a */
[----:B------:R4:W-:Y:S03]  /*13cfe0*/  @P5 STG.E desc[UR8][R16.64], R237 ;  /* 0x000000ed10005986 */ /* 0x0009e6000c101908 */
[C---:B-1----:R-:W-:Y:S01]  /*13cff0*/  IMAD.WIDE R20, R183.reuse, 0x4, R72 ;  /* 0x00000004b7147825 */ /* 0x042fe200078e0248 */
[----:B------:R1:W-:Y:S03]  /*13d000*/  @P3 STG.E desc[UR8][R18.64], R233 ;  /* 0x000000e912003986 */ /* 0x0003e6000c101908 */
[C---:B--2---:R-:W-:Y:S01]  /*13d010*/  IMAD.WIDE R2, R183.reuse, 0x4, R66 ;  /* 0x00000004b7027825 */ /* 0x044fe200078e0242 */
[----:B------:R2:W-:Y:S03]  /*13d020*/  @P2 STG.E desc[UR8][R20.64], R229 ;  /* 0x000000e514002986 */ /* 0x0005e6000c101908 */
[C---:B---3--:R-:W-:Y:S01]  /*13d030*/  IMAD.WIDE R22, R183.reuse, 0x4, R64 ;  /* 0x00000004b7167825 */ /* 0x048fe200078e0240 */
[----:B------:R3:W-:Y:S03]  /*13d040*/  @P4 STG.E desc[UR8][R2.64], R225 ;  /* 0x000000e102004986 */ /* 0x0007e6000c101908 */
[----:B------:R-:W-:Y:S01]  /*13d050*/  IMAD.WIDE R10, R183, 0x4, R62 ;  /* 0x00000004b70a7825 */ /* 0x000fe200078e023e */
[----:B------:R3:W-:Y:S04]  /*13d060*/  @P0 STG.E desc[UR8][R22.64], R221 ;  /* 0x000000dd16000986 */ /* 0x0007e8000c101908 */
[----:B------:R3:W-:Y:S01]  /*13d070*/  @P6 STG.E desc[UR8][R10.64], R217 ;  /* 0x000000d90a006986 */ /* 0x0007e2000c101908 */
[----:B------:R-:W-:-:S03]  /*13d080*/  ISETP.GE.AND P6, PT, R0, UR5, PT ;  /* 0x0000000500007c0c */ /* 0x000fc6000bfc6270 */
[----:B------:R-:W3:Y:S01]  /*13d090*/  LDL.LU R0, [R1+0x76b4] ;  /* 0x0076b40001007983 */ /* 0x000ee20000300800 */
[----:B------:R-:W-:Y:S02]  /*13d0a0*/  ISETP.LT.AND P2, PT, R182, UR4, !P1 ;  /* 0x00000004b6007c0c */ /* 0x000fe4000cf41270 */
[----:B------:R-:W-:Y:S02]  /*13d0b0*/  ISETP.LT.AND P5, PT, R88, UR4, !P1 ;  /* 0x0000000458007c0c */ /* 0x000fe4000cfa1270 */
[----:B------:R-:W-:Y:S01]  /*13d0c0*/  ISETP.LT.AND P3, PT, R89, UR4, !P1 ;  /* 0x0000000459007c0c */ /* 0x000fe2000cf61270 */
[----:B----4-:R-:W-:-:S04]  /*13d0d0*/  IMAD.WIDE R16, R183, 0x4, R60 ;  /* 0x00000004b7107825 */ /* 0x010fc800078e023c */
[----:B-1----:R-:W-:Y:S01]  /*13d0e0*/  IMAD.WIDE R18, R183, 0x4, R58 ;  /* 0x00000004b7127825 */ /* 0x002fe200078e023a */
[----:B------:R-:W-:-:S03]  /*13d0f0*/  ISETP.LT.AND P4, PT, R90, UR4, !P1 ;  /* 0x000000045a007c0c */ /* 0x000fc6000cf81270 */
[----:B--2---:R-:W-:Y:S01]  /*13d100*/  IMAD.WIDE R20, R183, 0x4, R56 ;  /* 0x00000004b7147825 */ /* 0x004fe200078e0238 */
[----:B------:R1:W-:Y:S01]  /*13d110*/  @P2 STG.E desc[UR8][R16.64], R213 ;  /* 0x000000d510002986 */ /* 0x0003e2000c101908 */
[----:B------:R-:W-:Y:S02]  /*13d120*/  ISETP.LT.AND P0, PT, R91, UR4, !P1 ;  /* 0x000000045b007c0c */ /* 0x000fe4000cf01270 */
[----:B------:R-:W-:Y:S01]  /*13d130*/  ISETP.LT.AND P2, PT, R70, UR4, !P1 ;  /* 0x0000000446007c0c */ /* 0x000fe2000cf41270 */
[----:B------:R2:W-:Y:S01]  /*13d140*/  @P5 STG.E desc[UR8][R18.64], R209 ;  /* 0x000000d112005986 */ /* 0x0005e2000c101908 */
[----:B------:R-:W-:-:S03]  /*13d150*/  ISETP.LT.AND P5, PT, R122, UR4, !P6 ;  /* 0x000000047a007c0c */ /* 0x000fc6000f7a1270 */
[----:B------:R4:W-:Y:S01]  /*13d160*/  @P3 STG.E desc[UR8][R20.64], R205 ;  /* 0x000000cd14003986 */ /* 0x0009e2000c101908 */
[----:B------:R-:W-:Y:S02]  /*13d170*/  ISETP.LT.AND P3, PT, R71, UR4, !P1 ;  /* 0x0000000447007c0c */ /* 0x000fe4000cf61270 */
[----:B------:R-:W-:Y:S01]  /*13d180*/  ISETP.LT.AND P1, PT, R252, UR4, !P1 ;  /* 0x00000004fc007c0c */ /* 0x000fe2000cf21270 */
[----:B---3--:R-:W-:-:S04]  /*13d190*/  IMAD.WIDE R2, R183, 0x4, R54 ;  /* 0x00000004b7027825 */ /* 0x008fc800078e0236 */
[C---:B------:R-:W-:Y:S01]  /*13d1a0*/  IMAD.WIDE R22, R183.reuse, 0x4, R52 ;  /* 0x00000004b7167825 */ /* 0x040fe200078e0234 */
[----:B------:R3:W-:Y:S03]  /*13d1b0*/  @P4 STG.E desc[UR8][R2.64], R201 ;  /* 0x000000c902004986 */ /* 0x0007e6000c101908 */
[C---:B------:R-:W-:Y:S01]  /*13d1c0*/  IMAD.WIDE R10, R183.reuse, 0x4, R50 ;  /* 0x00000004b70a7825 */ /* 0x040fe200078e0232 */
[----:B------:R3:W-:Y:S03]  /*13d1d0*/  @P0 STG.E desc[UR8][R22.64], R197 ;  /* 0x000000c516000986 */ /* 0x0007e6000c101908 */
[C---:B-1----:R-:W-:Y:S01]  /*13d1e0*/  IMAD.WIDE R16, R183.reuse, 0x4, R48 ;  /* 0x00000004b7107825 */ /* 0x042fe200078e0230 */
[----:B------:R1:W-:Y:S03]  /*13d1f0*/  @P2 STG.E desc[UR8][R10.64], R193 ;  /* 0x000000c10a002986 */ /* 0x0003e6000c101908 */
[----:B--2---:R-:W-:Y:S01]  /*13d200*/  IMAD.WIDE R18, R183, 0x4, R46 ;  /* 0x00000004b7127825 */ /* 0x004fe200078e022e */
[----:B------:R2:W-:Y:S03]  /*13d210*/  @P3 STG.E desc[UR8][R16.64], R189 ;  /* 0x000000bd10003986 */ /* 0x0005e6000c101908 */
[----:B----4-:R-:W-:Y:S01]  /*13d220*/  IMAD.WIDE R20, R8, 0x4, R84 ;  /* 0x0000000408147825 */ /* 0x010fe200078e0254 */
[----:B------:R-:W-:Y:S01]  /*13d230*/  ISETP.LT.AND P4, PT, R123, UR4, !P6 ;  /* 0x000000047b007c0c */ /* 0x000fe2000f781270 */
[----:B------:R4:W-:Y:S01]  /*13d240*/  @P1 STG.E desc[UR8][R18.64], R185 ;  /* 0x000000b912001986 */ /* 0x0009e2000c101908 */
[----:B------:R-:W-:-:S03]  /*13d250*/  ISETP.LT.AND P0, PT, R124, UR4, !P6 ;  /* 0x000000047c007c0c */ /* 0x000fc6000f701270 */
[----:B------:R4:W-:Y:S01]  /*13d260*/  @P5 STG.E desc[UR8][R20.64], R177 ;  /* 0x000000b114005986 */ /* 0x0009e2000c101908 */
[----:B------:R-:W-:Y:S02]  /*13d270*/  ISETP.LT.AND P5, PT, R125, UR4, !P6 ;  /* 0x000000047d007c0c */ /* 0x000fe4000f7a1270 */
[----:B------:R-:W-:Y:S02]  /*13d280*/  ISETP.LT.AND P3, PT, R126, UR4, !P6 ;  /* 0x000000047e007c0c */ /* 0x000fe4000f761270 */
[----:B------:R-:W-:Y:S01]  /*13d290*/  ISETP.LT.AND P2, PT, R127, UR4, !P6 ;  /* 0x000000047f007c0c */ /* 0x000fe2000f741270 */
[----:B---3--:R-:W-:-:S04]  /*13d2a0*/  IMAD.WIDE R2, R8, 0x4, R78 ;  /* 0x0000000408027825 */ /* 0x008fc800078e024e */
[C---:B------:R-:W-:Y:S01]  /*13d2b0*/  IMAD.WIDE R22, R8.reuse, 0x4, R76 ;  /* 0x0000000408167825 */ /* 0x040fe200078e024c */
[----:B------:R3:W-:Y:S03]  /*13d2c0*/  @P4 STG.E desc[UR8][R2.64], R173 ;  /* 0x000000ad02004986 */ /* 0x0007e6000c101908 */
[C---:B-1----:R-:W-:Y:S01]  /*13d2d0*/  IMAD.WIDE R10, R8.reuse, 0x4, R74 ;  /* 0x00000004080a7825 */ /* 0x042fe200078e024a */
[----:B------:R1:W-:Y:S03]  /*13d2e0*/  @P0 STG.E desc[UR8][R22.64], R169 ;  /* 0x000000a916000986 */ /* 0x0003e6000c101908 */
[----:B--2---:R-:W-:Y:S01]  /*13d2f0*/  IMAD.WIDE R16, R8, 0x4, R72 ;  /* 0x0000000408107825 */ /* 0x004fe200078e0248 */
        /* <DEDUP_REMOVED lines=9> */
[C---:B---3--:R-:W-:Y:S01]  /*13d390*/  IMAD.WIDE R2, R8.reuse, 0x4, R62 ;  /* 0x0000000408027825 */ /* 0x048fe200078e023e */
[----:B------:R3:W-:Y:S03]  /*13d3a0*/  @P1 STG.E desc[UR8][R20.64], R153 ;  /* 0x0000009914001986 */ /* 0x0007e6000c101908 */
[C---:B-1----:R-:W-:Y:S01]  /*13d3b0*/  IMAD.WIDE R22, R8.reuse, 0x4, R60 ;  /* 0x0000000408167825 */ /* 0x042fe200078e023c */
[----:B------:R1:W-:Y:S03]  /*13d3c0*/  @P4 STG.E desc[UR8][R2.64], R149 ;  /* 0x0000009502004986 */ /* 0x0003e6000c101908 */
[----:B--2---:R-:W-:Y:S01]  /*13d3d0*/  IMAD.WIDE R10, R8, 0x4, R58 ;  /* 0x00000004080a7825 */ /* 0x004fe200078e023a */
[----:B------:R2:W-:Y:S04]  /*13d3e0*/  @P0 STG.E desc[UR8][R22.64], R145 ;  /* 0x0000009116000986 */ /* 0x0005e8000c101908 */
[----:B------:R2:W-:Y:S01]  /*13d3f0*/  @P2 STG.E desc[UR8][R10.64], R141 ;  /* 0x0000008d0a002986 */ /* 0x0005e2000c101908 */
[----:B------:R-:W-:-:S03]  /*13d400*/  ISETP.GE.AND P2, PT, R0, UR5, PT ;  /* 0x0000000500007c0c */ /* 0x000fc6000bf46270 */
[----:B------:R-:W2:Y:S01]  /*13d410*/  LDL.LU R0, [R1+0x76b0] ;  /* 0x0076b00001007983 */ /* 0x000ea20000300800 */
[----:B------:R-:W-:Y:S02]  /*13d420*/  ISETP.LT.AND P1, PT, R89, UR4, !P6 ;  /* 0x0000000459007c0c */ /* 0x000fe4000f721270 */
[----:B------:R-:W-:Y:S02]  /*13d430*/  ISETP.LT.AND P5, PT, R90, UR4, !P6 ;  /* 0x000000045a007c0c */ /* 0x000fe4000f7a1270 */
[----:B------:R-:W-:Y:S01]  /*13d440*/  ISETP.LT.AND P3, PT, R91, UR4, !P6 ;  /* 0x000000045b007c0c */ /* 0x000fe2000f761270 */
[----:B----4-:R-:W-:Y:S01]  /*13d450*/  IMAD.WIDE R16, R8, 0x4, R56 ;  /* 0x0000000408107825 */ /* 0x010fe200078e0238 */
[----:B------:R-:W-:-:S03]  /*13d460*/  ISETP.LT.AND P0, PT, R70, UR4, !P6 ;  /* 0x0000000446007c0c */ /* 0x000fc6000f701270 */
[----:B------:R-:W-:Y:S01]  /*13d470*/  IMAD.WIDE R18, R8, 0x4, R54 ;  /* 0x0000000408127825 */ /* 0x000fe200078e0236 */
[----:B------:R-:W-:-:S03]  /*13d480*/  ISETP.LT.AND P4, PT, R71, UR4, !P6 ;  /* 0x0000000447007c0c */ /* 0x000fc6000f781270 */
[----:B---3--:R-:W-:Y:S01]  /*13d490*/  IMAD.WIDE R20, R8, 0x4, R52 ;  /* 0x0000000408147825 */ /* 0x008fe200078e0234 */
[----:B------:R3:W-:Y:S01]  /*13d4a0*/  @P1 STG.E desc[UR8][R16.64], R137 ;  /* 0x0000008910001986 */ /* 0x0007e2000c101908 */
[----:B------:R-:W-:-:S03]  /*13d4b0*/  ISETP.LT.AND P6, PT, R252, UR4, !P6 ;  /* 0x00000004fc007c0c */ /* 0x000fc6000f7c1270 */
[----:B------:R4:W-:Y:S01]  /*13d4c0*/  @P5 STG.E desc[UR8][R18.64], R133 ;  /* 0x0000008512005986 */ /* 0x0009e2000c101908 */
[----:B------:R-:W-:-:S03]  /*13d4d0*/  ISETP.LT.AND P5, PT, R122, UR4, !P2 ;  /* 0x000000047a007c0c */ /* 0x000fc6000d7a1270 */
[----:B------:R-:W-:Y:S01]  /*13d4e0*/  @P3 STG.E desc[UR8][R20.64], R129 ;  /* 0x0000008114003986 */ /* 0x000fe2000c101908 */
[----:B------:R-:W-:Y:S02]  /*13d4f0*/  ISETP.LT.AND P3, PT, R123, UR4, !P2 ;  /* 0x000000047b007c0c */ /* 0x000fe4000d761270 */
[----:B------:R-:W-:Y:S01]  /*13d500*/  ISETP.LT.AND P1, PT, R124, UR4, !P2 ;  /* 0x000000047c007c0c */ /* 0x000fe2000d721270 */
[----:B-1----:R-:W-:-:S04]  /*13d510*/  IMAD.WIDE R2, R8, 0x4, R50 ;  /* 0x0000000408027825 */ /* 0x002fc800078e0232 */
[C---:B--2---:R-:W-:Y:S01]  /*13d520*/  IMAD.WIDE R22, R8.reuse, 0x4, R48 ;  /* 0x0000000408167825 */ /* 0x044fe200078e0230 */
[----:B------:R1:W-:Y:S03]  /*13d530*/  @P0 STG.E desc[UR8][R2.64], R81 ;  /* 0x0000005102000986 */ /* 0x0003e6000c101908 */
[----:B------:R-:W-:Y:S01]  /*13d540*/  IMAD.WIDE R8, R8, 0x4, R46 ;  /* 0x0000000408087825 */ /* 0x000fe200078e022e */
[----:B------:R-:W-:Y:S03]  /*13d550*/  @P4 STG.E desc[UR8][R22.64], R37 ;  /* 0x0000002516004986 */ /* 0x000fe6000c101908 */
[----:B------:R-:W-:Y:S01]  /*13d560*/  IMAD.WIDE R10, R7, 0x4, R84 ;  /* 0x00000004070a7825 */ /* 0x000fe200078e0254 */
[----:B------:R-:W-:-:S03]  /*13d570*/  ISETP.LT.AND P4, PT, R125, UR4, !P2 ;  /* 0x000000047d007c0c */ /* 0x000fc6000d781270 */
[C---:B---3--:R-:W-:Y:S01]  /*13d580*/  IMAD.WIDE R16, R7.reuse, 0x4, R78 ;  /* 0x0000000407107825 */ /* 0x048fe200078e024e */
[----:B------:R-:W-:Y:S01]  /*13d590*/  ISETP.LT.AND P0, PT, R126, UR4, !P2 ;  /* 0x000000047e007c0c */ /* 0x000fe2000d701270 */
[----:B------:R2:W-:Y:S02]  /*13d5a0*/  @P6 STG.E desc[UR8][R8.64], R13 ;  /* 0x0000000d08006986 */ /* 0x0005e4000c101908 */
[----:B----4-:R-:W-:Y:S01]  /*13d5b0*/  IMAD.WIDE R18, R7, 0x4, R76 ;  /* 0x0000000407127825 */ /* 0x010fe200078e024c */
[----:B------:R-:W-:Y:S01]  /*13d5c0*/  ISETP.LT.AND P6, PT, R127, UR4, !P2 ;  /* 0x000000047f007c0c */ /* 0x000fe2000d7c1270 */
[----:B------:R3:W-:Y:S01]  /*13d5d0*/  @P5 STG.E desc[UR8][R10.64], R246 ;  /* 0x000000f60a005986 */ /* 0x0007e2000c101908 */
[----:B------:R-:W-:-:S03]  /*13d5e0*/  ISETP.LT.AND P5, PT, R180, UR4, !P2 ;  /* 0x00000004b4007c0c */ /* 0x000fc6000d7a1270 */
[----:B------:R4:W-:Y:S01]  /*13d5f0*/  @P3 STG.E desc[UR8][R16.64], R242 ;  /* 0x000000f210003986 */ /* 0x0009e2000c101908 */
[----:B------:R-:W-:-:S03]  /*13d600*/  ISETP.LT.AND P3, PT, R181, UR4, !P2 ;  /* 0x00000004b5007c0c */ /* 0x000fc6000d761270 */
[----:B------:R-:W-:Y:S01]  /*13d610*/  @P1 STG.E desc[UR8][R18.64], R238 ;  /* 0x000000ee12001986 */ /* 0x000fe2000c101908 */
[----:B------:R-:W-:Y:S01]  /*13d620*/  ISETP.LT.AND P1, PT, R182, UR4, !P2 ;  /* 0x00000004b6007c0c */ /* 0x000fe2000d721270 */
[----:B-1----:R-:W-:-:S04]  /*13d630*/  IMAD.WIDE R2, R7, 0x4, R74 ;  /* 0x0000000407027825 */ /* 0x002fc800078e024a */
[C---:B------:R-:W-:Y:S01]  /*13d640*/  IMAD.WIDE R20, R7.reuse, 0x4, R72 ;  /* 0x0000000407147825 */ /* 0x040fe200078e0248 */
[----:B------:R1:W-:Y:S03]  /*13d650*/  @P4 STG.E desc[UR8][R2.64], R234 ;  /* 0x000000ea02004986 */ /* 0x0003e6000c101908 */
[C---:B--2---:R-:W-:Y:S01]  /*13d660*/  IMAD.WIDE R8, R7.reuse, 0x4, R66 ;  /* 0x0000000407087825 */ /* 0x044fe200078e0242 */
[----:B------:R-:W-:Y:S03]  /*13d670*/  @P0 STG.E desc[UR8][R20.64], R230 ;  /* 0x000000e614000986 */ /* 0x000fe6000c101908 */
[C---:B---3--:R-:W-:Y:S01]  /*13d680*/  IMAD.WIDE R10, R7.reuse, 0x4, R64 ;  /* 0x00000004070a7825 */ /* 0x048fe200078e0240 */
[----:B------:R2:W-:Y:S03]  /*13d690*/  @P6 STG.E desc[UR8][R8.64], R226 ;  /* 0x000000e208006986 */ /* 0x0005e6000c101908 */
[C---:B------:R-:W-:Y:S01]  /*13d6a0*/  IMAD.WIDE R12, R7.reuse, 0x4, R62 ;  /* 0x00000004070c7825 */ /* 0x040fe200078e023e */
[----:B------:R3:W-:Y:S03]  /*13d6b0*/  @P5 STG.E desc[UR8][R10.64], R222 ;  /* 0x000000de0a005986 */ /* 0x0007e6000c101908 */
[----:B----4-:R-:W-:Y:S01]  /*13d6c0*/  IMAD.WIDE R16, R7, 0x4, R60 ;  /* 0x0000000407107825 */ /* 0x010fe200078e023c */
[----:B------:R4:W-:Y:S04]  /*13d6d0*/  @P3 STG.E desc[UR8][R12.64], R218 ;  /* 0x000000da0c003986 */ /* 0x0009e8000c101908 */
[----:B------:R-:W-:Y:S01]  /*13d6e0*/  @P1 STG.E desc[UR8][R16.64], R214 ;  /* 0x000000d610001986 */ /* 0x000fe2000c101908 */
[----:B------:R-:W-:-:S03]  /*13d6f0*/  ISETP.GE.AND P1, PT, R0, UR5, PT ;  /* 0x0000000500007c0c */ /* 0x000fc6000bf26270 */
[----:B------:R-:W4:Y:S01]  /*13d700*/  LDL.LU R0, [R1+0x76ac] ;  /* 0x0076ac0001007983 */ /* 0x000f220000300800 */
[----:B------:R-:W-:Y:S02]  /*13d710*/  ISETP.LT.AND P4, PT, R88, UR4, !P2 ;  /* 0x0000000458007c0c */ /* 0x000fe4000d781270 */
[----:B------:R-:W-:Y:S01]  /*13d720*/  ISETP.LT.AND P0, PT, R89, UR4, !P2 ;  /* 0x0000000459007c0c */ /* 0x000fe2000d701270 */
[----:B-1----:R-:W-:Y:S01]  /*13d730*/  IMAD.WIDE R2, R7, 0x4, R58 ;  /* 0x0000000407027825 */ /* 0x002fe200078e023a */
[----:B------:R-:W-:-:S03]  /*13d740*/  ISETP.LT.AND P3, PT, R90, UR4, !P2 ;  /* 0x000000045a007c0c */ /* 0x000fc6000d761270 */
[----:B------:R-:W-:Y:S01]  /*13d750*/  IMAD.WIDE R18, R7, 0x4, R56 ;  /* 0x0000000407127825 */ /* 0x000fe200078e0238 */
[----:B------:R-:W-:Y:S02]  /*13d760*/  ISETP.LT.AND P6, PT, R91, UR4, !P2 ;  /* 0x000000045b007c0c */ /* 0x000fe4000d7c1270 */
[----:B------:R-:W-:-:S03]  /*13d770*/  ISETP.LT.AND P5, PT, R70, UR4, !P2 ;  /* 0x0000000446007c0c */ /* 0x000fc6000d7a1270 */
[----:B------:R1:W-:Y:S04]  /*13d780*/  @P4 STG.E desc[UR8][R2.64], R210 ;  /* 0x000000d202004986 */ /* 0x0003e8000c101908 */
[----:B------:R1:W-:Y:S01]  /*13d790*/  @P0 STG.E desc[UR8][R18.64], R206 ;  /* 0x000000ce12000986 */ /* 0x0003e2000c101908 */
[----:B------:R-:W-:Y:S02]  /*13d7a0*/  ISETP.LT.AND P0, PT, R71, UR4, !P2 ;  /* 0x0000000447007c0c */ /* 0x000fe4000d701270 */
[----:B------:R-:W-:Y:S01]  /*13d7b0*/  ISETP.LT.AND P2, PT, R252, UR4, !P2 ;  /* 0x00000004fc007c0c */ /* 0x000fe2000d741270 */
[----:B--2---:R-:W-:-:S04]  /*13d7c0*/  IMAD.WIDE R8, R7, 0x4, R54 ;  /* 0x0000000407087825 */ /* 0x004fc800078e0236 */
[C---:B---3--:R-:W-:Y:S01]  /*13d7d0*/  IMAD.WIDE R10, R7.reuse, 0x4, R52 ;  /* 0x00000004070a7825 */ /* 0x048fe200078e0234 */
[----:B------:R2:W-:Y:S03]  /*13d7e0*/  @P3 STG.E desc[UR8][R8.64], R202 ;  /* 0x000000ca08003986 */ /* 0x0005e6000c101908 */
[C---:B----4-:R-:W-:Y:S01]  /*13d7f0*/  IMAD.WIDE R12, R7.reuse, 0x4, R50 ;  /* 0x00000004070c7825 */ /* 0x050fe200078e0232 */
[----:B------:R3:W-:Y:S03]  /*13d800*/  @P6 STG.E desc[UR8][R10.64], R198 ;  /* 0x000000c60a006986 */ /* 0x0007e6000c101908 */
[C---:B-1----:R-:W-:Y:S01]  /*13d810*/  IMAD.WIDE R2, R7.reuse, 0x4, R48 ;  /* 0x0000000407027825 */ /* 0x042fe200078e0230 */
        /* <DEDUP_REMOVED lines=8> */
[----:B------:R-:W-:Y:S02]  /*13d8a0*/  ISETP.LT.AND P2, PT, R126, UR4, !P1 ;  /* 0x000000047e007c0c */ /* 0x000fe4000cf41270 */
[----:B------:R-:W-:Y:S01]  /*13d8b0*/  ISETP.LT.AND P0, PT, R127, UR4, !P1 ;  /* 0x000000047f007c0c */ /* 0x000fe2000cf01270 */
[----:B------:R-:W-:-:S04]  /*13d8c0*/  IMAD.WIDE R18, R6, 0x4, R84 ;  /* 0x0000000406127825 */ /* 0x000fc800078e0254 */
[C---:B--2---:R-:W-:Y:S01]  /*13d8d0*/  IMAD.WIDE R8, R6.reuse, 0x4, R78 ;  /* 0x0000000406087825 */ /* 0x044fe200078e024e */
[----:B------:R2:W-:Y:S03]  /*13d8e0*/  @P4 STG.E desc[UR8][R18.64], R178 ;  /* 0x000000b212004986 */ /* 0x0005e6000c101908 */
[C---:B---3--:R-:W-:Y:S01]  /*13d8f0*/  IMAD.WIDE R10, R6.reuse, 0x4, R76 ;  /* 0x00000004060a7825 */ /* 0x048fe200078e024c */
[----:B------:R3:W-:Y:S03]  /*13d900*/  @P5 STG.E desc[UR8][R8.64], R174 ;  /* 0x000000ae08005986 */ /* 0x0007e6000c101908 */
[C---:B-1----:R-:W-:Y:S01]  /*13d910*/  IMAD.WIDE R12, R6.reuse, 0x4, R74 ;  /* 0x00000004060c7825 */ /* 0x042fe200078e024a */
[----:B------:R1:W-:Y:S03]  /*13d920*/  @P3 STG.E desc[UR8][R10.64], R170 ;  /* 0x000000aa0a003986 */ /* 0x0003e6000c101908 */
[C---:B----4-:R-:W-:Y:S01]  /*13d930*/  IMAD.WIDE R2, R6.reuse, 0x4, R72 ;  /* 0x0000000406027825 */ /* 0x050fe200078e0248 */
[----:B------:R-:W-:Y:S03]  /*13d940*/  @P6 STG.E desc[UR8][R12.64], R166 ;  /* 0x000000a60c006986 */ /* 0x000fe6000c101908 */
[----:B------:R-:W-:Y:S01]  /*13d950*/  IMAD.WIDE R16, R6, 0x4, R66 ;  /* 0x0000000406107825 */ /* 0x000fe200078e0242 */
[----:B------:R4:W-:Y:S04]  /*13d960*/  @P2 STG.E desc[UR8][R2.64], R162 ;  /* 0x000000a202002986 */ /* 0x0009e8000c101908 */
[----:B------:R4:W-:Y:S01]  /*13d970*/  @P0 STG.E desc[UR8][R16.64], R158 ;  /* 0x0000009e10000986 */ /* 0x0009e2000c101908 */
[----:B------:R-:W-:-:S03]  /*13d980*/  ISETP.GE.AND P0, PT, R0, UR5, PT ;  /* 0x0000000500007c0c */ /* 0x000fc6000bf06270 */
[----:B------:R-:W4:Y:S01]  /*13d990*/  LDL.LU R0, [R1+0x76a8] ;  /* 0x0076a80001007983 */ /* 0x000f220000300800 */
[----:B------:R-:W-:Y:S02]  /*13d9a0*/  ISETP.LT.AND P4, PT, R180, UR4, !P1 ;  /* 0x00000004b4007c0c */ /* 0x000fe4000cf81270 */
[----:B------:R-:W-:Y:S01]  /*13d9b0*/  ISETP.LT.AND P5, PT, R181, UR4, !P1 ;  /* 0x00000004b5007c0c */ /* 0x000fe2000cfa1270 */
[----:B--2---:R-:W-:Y:S01]  /*13d9c0*/  IMAD.WIDE R18, R6, 0x4, R64 ;  /* 0x0000000406127825 */ /* 0x004fe200078e0240 */
[----:B------:R-:W-:Y:S02]  /*13d9d0*/  ISETP.LT.AND P6, PT, R182, UR4, !P1 ;  /* 0x00000004b6007c0c */ /* 0x000fe4000cfc1270 */
[----:B------:R-:W-:Y:S01]  /*13d9e0*/  ISETP.LT.AND P3, PT, R88, UR4, !P1 ;  /* 0x0000000458007c0c */ /* 0x000fe2000cf61270 */
[----:B------:R-:W-:Y:S01]  /*13d9f0*/  IMAD.WIDE R20, R6, 0x4, R62 ;  /* 0x0000000406147825 */ /* 0x000fe200078e023e */
[----:B------:R-:W-:-:S05]  /*13da00*/  ISETP.LT.AND P2, PT, R89, UR4, !P1 ;  /* 0x0000000459007c0c */ /* 0x000fca000cf41270 */
[----:B------:R2:W-:Y:S01]  /*13da10*/  @P4 STG.E desc[UR8][R18.64], R154 ;  /* 0x0000009a12004986 */ /* 0x0005e2000c101908 */
[----:B------:R-:W-:-:S03]  /*13da20*/  ISETP.LT.AND P4, PT, R90, UR4, !P1 ;  /* 0x000000045a007c0c */ /* 0x000fc6000cf81270 */
[----:B------:R-:W-:Y:S01]  /*13da30*/  @P5 STG.E desc[UR8][R20.64], R150 ;  /* 0x0000009614005986 */ /* 0x000fe2000c101908 */
[----:B------:R-:W-:Y:S01]  /*13da40*/  ISETP.LT.AND P5, PT, R91, UR4, !P1 ;  /* 0x000000045b007c0c */ /* 0x000fe2000cfa1270 */
[----:B---3--:R-:W-:-:S04]  /*13da50*/  IMAD.WIDE R8, R6, 0x4, R60 ;  /* 0x0000000406087825 */ /* 0x008fc800078e023c */
[----:B-1----:R-:W-:Y:S01]  /*13da60*/  IMAD.WIDE R10, R6, 0x4, R58 ;  /* 0x00000004060a7825 */ /* 0x002fe200078e023a */
[----:B------:R1:W-:Y:S01]  /*13da70*/  @P6 STG.E desc[UR8][R8.64], R146 ;  /* 0x0000009208006986 */ /* 0x0003e2000c101908 */
[----:B------:R-:W-:Y:S02]  /*13da80*/  ISETP.LT.AND P6, PT, R70, UR4, !P1 ;  /* 0x0000000446007c0c */ /* 0x000fe4000cfc1270 */
[C---:B----4-:R-:W-:Y:S01]  /*13da90*/  IMAD.WIDE R2, R6.reuse, 0x4, R56 ;  /* 0x0000000406027825 */ /* 0x050fe200078e0238 */
[----:B------:R3:W-:Y:S01]  /*13daa0*/  @P3 STG.E desc[UR8][R10.64], R142 ;  /* 0x0000008e0a003986 */ /* 0x0007e2000c101908 */
[----:B------:R-:W-:Y:S02]  /*13dab0*/  ISETP.LT.AND P3, PT, R71, UR4, !P1 ;  /* 0x0000000447007c0c */ /* 0x000fe4000cf61270 */
[----:B------:R-:W-:Y:S01]  /*13dac0*/  IMAD.WIDE R12, R6, 0x4, R54 ;  /* 0x00000004060c7825 */ /* 0x000fe200078e0236 */
[----:B------:R-:W-:-:S03]  /*13dad0*/  ISETP.LT.AND P1, PT, R252, UR4, !P1 ;  /* 0x00000004fc007c0c */ /* 0x000fc6000cf21270 */
[----:B------:R-:W-:Y:S01]  /*13dae0*/  IMAD.WIDE R16, R6, 0x4, R52 ;  /* 0x0000000406107825 */ /* 0x000fe200078e0234 */
[----:B------:R4:W-:Y:S01]  /*13daf0*/  @P2 STG.E desc[UR8][R2.64], R138 ;  /* 0x0000008a02002986 */ /* 0x0009e2000c101908 */
[----:B------:R-:W-:-:S03]  /*13db00*/  ISETP.LT.AND P2, PT, R122, UR4, !P0 ;  /* 0x000000047a007c0c */ /* 0x000fc6000c741270 */
[----:B------:R4:W-:Y:S01]  /*13db10*/  @P4 STG.E desc[UR8][R12.64], R134 ;  /* 0x000000860c004986 */ /* 0x0009e2000c101908 */
[----:B------:R-:W-:-:S03]  /*13db20*/  ISETP.LT.AND P4, PT, R124, UR4, !P0 ;  /* 0x000000047c007c0c */ /* 0x000fc6000c781270 */
[----:B------:R4:W-:Y:S01]  /*13db30*/  @P5 STG.E desc[UR8][R16.64], R130 ;  /* 0x0000008210005986 */ /* 0x0009e2000c101908 */
[----:B------:R-:W-:Y:S01]  /*13db40*/  ISETP.LT.AND P5, PT, R123, UR4, !P0 ;  /* 0x000000047b007c0c */ /* 0x000fe2000c7a1270 */
[----:B--2---:R-:W-:-:S04]  /*13db50*/  IMAD.WIDE R18, R6, 0x4, R50 ;  /* 0x0000000406127825 */ /* 0x004fc800078e0232 */
[C---:B-1----:R-:W-:Y:S01]  /*13db60*/  IMAD.WIDE R8, R6.reuse, 0x4, R48 ;  /* 0x0000000406087825 */ /* 0x042fe200078e0230 */
[----:B------:R1:W-:Y:S03]  /*13db70*/  @P6 STG.E desc[UR8][R18.64], R82 ;  /* 0x0000005212006986 */ /* 0x0003e6000c101908 */
[----:B------:R-:W-:Y:S01]  /*13db80*/  IMAD.WIDE R6, R6, 0x4, R46 ;  /* 0x0000000406067825 */ /* 0x000fe200078e022e */
[----:B------:R-:W-:Y:S01]  /*13db90*/  @P3 STG.E desc[UR8][R8.64], R38 ;  /* 0x0000002608003986 */ /* 0x000fe2000c101908 */
[----:B------:R-:W-:Y:S02]  /*13dba0*/  ISETP.LT.AND P6, PT, R125, UR4, !P0 ;  /* 0x000000047d007c0c */ /* 0x000fe4000c7c1270 */
[----:B---3--:R-:W-:Y:S01]  /*13dbb0*/  IMAD.WIDE R10, R5, 0x4, R84 ;  /* 0x00000004050a7825 */ /* 0x008fe200078e0254 */
[----:B------:R2:W-:Y:S01]  /*13dbc0*/  @P1 STG.E desc[UR8][R6.64], R14 ;  /* 0x0000000e06001986 */ /* 0x0005e2000c101908 */
[----:B------:R-:W-:-:S02]  /*13dbd0*/  ISETP.LT.AND P1, PT, R126, UR4, !P0 ;  /* 0x000000047e007c0c */ /* 0x000fc4000c721270 */
[----:B----4-:R-:W-:Y:S01]  /*13dbe0*/  IMAD.WIDE R2, R5, 0x4, R78 ;  /* 0x0000000405027825 */ /* 0x010fe200078e024e */
[----:B------:R-:W-:-:S03]  /*13dbf0*/  ISETP.LT.AND P3, PT, R127, UR4, !P0 ;  /* 0x000000047f007c0c */ /* 0x000fc6000c761270 */
[----:B------:R-:W-:Y:S01]  /*13dc00*/  IMAD.WIDE R12, R5, 0x4, R76 ;  /* 0x00000004050c7825 */ /* 0x000fe200078e024c */
[----:B------:R-:W-:Y:S01]  /*13dc10*/  @P2 STG.E desc[UR8][R10.64], R247 ;  /* 0x000000f70a002986 */ /* 0x000fe2000c101908 */
[----:B------:R-:W-:-:S03]  /*13dc20*/  ISETP.LT.AND P2, PT, R180, UR4, !P0 ;  /* 0x00000004b4007c0c */ /* 0x000fc6000c741270 */
[----:B------:R3:W-:Y:S01]  /*13dc30*/  @P5 STG.E desc[UR8][R2.64], R243 ;  /* 0x000000f302005986 */ /* 0x0007e2000c101908 */
[----:B------:R-:W-:-:S03]  /*13dc40*/  IMAD.WIDE R16, R5, 0x4, R74 ;  /* 0x0000000405107825 */ /* 0x000fc600078e024a */
[----:B------:R4:W-:Y:S01]  /*13dc50*/  @P4 STG.E desc[UR8][R12.64], R239 ;  /* 0x000000ef0c004986 */ /* 0x0009e2000c101908 */
[----:B------:R-:W-:Y:S01]  /*13dc60*/  ISETP.LT.AND P4, PT, R181, UR4, !P0 ;  /* 0x00000004b5007c0c */ /* 0x000fe2000c781270 */
[----:B-1----:R-:W-:-:S04]  /*13dc70*/  IMAD.WIDE R18, R5, 0x4, R72 ;  /* 0x0000000405127825 */ /* 0x002fc800078e0248 */
[C---:B--2---:R-:W-:Y:S01]  /*13dc80*/  IMAD.WIDE R6, R5.reuse, 0x4, R66 ;  /* 0x0000000405067825 */ /* 0x044fe200078e0242 */
[----:B------:R1:W-:Y:S01]  /*13dc90*/  @P6 STG.E desc[UR8][R16.64], R235 ;  /* 0x000000eb10006986 */ /* 0x0003e2000c101908 */
[----:B------:R-:W-:Y:S02]  /*13dca0*/  ISETP.LT.AND P5, PT, R182, UR4, !P0 ;  /* 0x00000004b6007c0c */ /* 0x000fe4000c7a1270 */
[C---:B------:R-:W-:Y:S01]  /*13dcb0*/  IMAD.WIDE R8, R5.reuse, 0x4, R64 ;  /* 0x0000000405087825 */ /* 0x040fe200078e0240 */
[----:B------:R-:W-:Y:S01]  /*13dcc0*/  @P1 STG.E desc[UR8][R18.64], R231 ;  /* 0x000000e712001986 */ /* 0x000fe2000c101908 */
[----:B------:R-:W-:Y:S02]  /*13dcd0*/  ISETP.LT.AND P6, PT, R88, UR4, !P0 ;  /* 0x0000000458007c0c */ /* 0x000fe4000c7c1270 */
[----:B---3--:R-:W-:Y:S01]  /*13dce0*/  IMAD.WIDE R2, R5, 0x4, R62 ;  /* 0x0000000405027825 */ /* 0x008fe200078e023e */
[----:B------:R2:W-:Y:S01]  /*13dcf0*/  @P3 STG.E desc[UR8][R6.64], R227 ;  /* 0x000000e306003986 */ /* 0x0005e2000c101908 */
[----:B------:R-:W-:-:S03]  /*13dd00*/  ISETP.LT.AND P3, PT, R89, UR4, !P0 ;  /* 0x0000000459007c0c */ /* 0x000fc6000c761270 */
[----:B------:R3:W-:Y:S01]  /*13dd10*/  @P2 STG.E desc[UR8][R8.64], R223 ;  /* 0x000000df08002986 */ /* 0x0007e2000c101908 */
[----:B------:R-:W-:-:S03]  /*13dd20*/  ISETP.LT.AND P2, PT, R90, UR4, !P0 ;  /* 0x000000045a007c0c */ /* 0x000fc6000c741270 */
[----:B------:R3:W-:Y:S01]  /*13dd30*/  @P4 STG.E desc[UR8][R2.64], R219 ;  /* 0x000000db02004986 */ /* 0x0007e2000c101908 */
[----:B------:R-:W-:Y:S01]  /*13dd40*/  ISETP.LT.AND P4, PT, R91, UR4, !P0 ;  /* 0x000000045b007c0c */ /* 0x000fe2000c781270 */
[----:B------:R-:W-:-:S04]  /*13dd50*/  IMAD.WIDE R10, R5, 0x4, R60 ;  /* 0x00000004050a7825 */ /* 0x000fc800078e023c */
[C---:B----4-:R-:W-:Y:S01]  /*13dd60*/  IMAD.WIDE R12, R5.reuse, 0x4, R58 ;  /* 0x00000004050c7825 */ /* 0x050fe200078e023a */
[----:B------:R4:W-:Y:S03]  /*13dd70*/  @P5 STG.E desc[UR8][R10.64], R215 ;  /* 0x000000d70a005986 */ /* 0x0009e6000c101908 */
[C---:B-1----:R-:W-:Y:S01]  /*13dd80*/  IMAD.WIDE R16, R5.reuse, 0x4, R56 ;  /* 0x0000000405107825 */ /* 0x042fe200078e0238 */
[----:B------:R1:W-:Y:S01]  /*13dd90*/  @P6 STG.E desc[UR8][R12.64], R211 ;  /* 0x000000d30c006986 */ /* 0x0003e2000c101908 */
[----:B------:R-:W-:Y:S02]  /*13dda0*/  ISETP.LT.AND P5, PT, R70, UR4, !P0 ;  /* 0x0000000446007c0c */ /* 0x000fe4000c7a1270 */
[----:B--2---:R-:W-:Y:S01]  /*13ddb0*/  IMAD.WIDE R6, R5, 0x4, R54 ;  /* 0x0000000405067825 */ /* 0x004fe200078e0236 */
[----:B------:R2:W-:Y:S01]  /*13ddc0*/  @P3 STG.E desc[UR8][R16.64], R207 ;  /* 0x000000cf10003986 */ /* 0x0005e2000c101908 */
[----:B------:R-:W-:-:S02]  /*13ddd0*/  ISETP.LT.AND P3, PT, R71, UR4, !P0 ;  /* 0x0000000447007c0c */ /* 0x000fc4000c761270 */
[C---:B---3--:R-:W-:Y:S01]  /*13dde0*/  IMAD.WIDE R8, R5.reuse, 0x4, R52 ;  /* 0x0000000405087825 */ /* 0x048fe200078e0234 */
[----:B------:R-:W-:Y:S01]  /*13ddf0*/  ISETP.LT.AND P0, PT, R252, UR4, !P0 ;  /* 0x00000004fc007c0c */ /* 0x000fe2000c701270 */
[----:B------:R2:W-:Y:S04]  /*13de00*/  @P2 STG.E desc[UR8][R6.64], R203 ;  /* 0x000000cb06002986 */ /* 0x0005e8000c101908 */
[----:B------:R2:W-:Y:S01]  /*13de10*/  @P4 STG.E desc[UR8][R8.64], R199 ;  /* 0x000000c708004986 */ /* 0x0005e2000c101908 */
[----:B------:R-:W-:-:S04]  /*13de20*/  IMAD.WIDE R2, R5, 0x4, R50 ;  /* 0x0000000405027825 */ /* 0x000fc800078e0232 */
[C---:B----4-:R-:W-:Y:S01]  /*13de30*/  IMAD.WIDE R10, R5.reuse, 0x4, R48 ;  /* 0x00000004050a7825 */ /* 0x050fe200078e0230 */
[----:B------:R2:W-:Y:S03]  /*13de40*/  @P5 STG.E desc[UR8][R2.64], R195 ;  /* 0x000000c302005986 */ /* 0x0005e6000c101908 */
[----:B-1----:R-:W-:Y:S01]  /*13de50*/  IMAD.WIDE R12, R5, 0x4, R46 ;  /* 0x00000004050c7825 */ /* 0x002fe200078e022e */
[----:B------:R2:W-:Y:S03]  /*13de60*/  @P3 STG.E desc[UR8][R10.64], R191 ;  /* 0x000000bf0a003986 */ /* 0x0005e6000c101908 */
[C---:B------:R-:W-:Y:S01]  /*13de70*/  IMAD.WIDE R84, R4.reuse, 0x4, R84 ;  /* 0x0000000404547825 */ /* 0x040fe200078e0254 */
[----:B------:R2:W-:Y:S03]  /*13de80*/  @P0 STG.E desc[UR8][R12.64], R187 ;  /* 0x000000bb0c000986 */ /* 0x0005e6000c101908 */
        /* <DEDUP_REMOVED lines=14> */
[----:B------:R-:W-:Y:S01]  /*13df70*/  IMAD.WIDE R4, R4, 0x4, R46 ;  /* 0x0000000404047825 */ /* 0x000fe200078e022e */
[----:B------:R-:W-:-:S04]  /*13df80*/  ISETP.GE.AND P1, PT, R0, UR5, PT ;  /* 0x0000000500007c0c */ /* 0x000fc8000bf26270 */
[----:B------:R-:W-:Y:S02]  /*13df90*/  ISETP.LT.AND P6, PT, R122, UR4, !P1 ;  /* 0x000000047a007c0c */ /* 0x000fe4000cfc1270 */
[----:B------:R-:W-:Y:S02]  /*13dfa0*/  ISETP.LT.AND P2, PT, R123, UR4, !P1 ;  /* 0x000000047b007c0c */ /* 0x000fe4000cf41270 */
[----:B------:R-:W-:Y:S02]  /*13dfb0*/  ISETP.LT.AND P4, PT, R124, UR4, !P1 ;  /* 0x000000047c007c0c */ /* 0x000fe4000cf81270 */
[----:B------:R-:W-:Y:S02]  /*13dfc0*/  ISETP.LT.AND P5, PT, R125, UR4, !P1 ;  /* 0x000000047d007c0c */ /* 0x000fe4000cfa1270 */
[----:B------:R-:W-:Y:S02]  /*13dfd0*/  ISETP.LT.AND P3, PT, R126, UR4, !P1 ;  /* 0x000000047e007c0c */ /* 0x000fe4000cf61270 */
[----:B------:R-:W-:-:S03]  /*13dfe0*/  ISETP.LT.AND P0, PT, R127, UR4, !P1 ;  /* 0x000000047f007c0c */ /* 0x000fc6000cf01270 */
[----:B------:R2:W-:Y:S01]  /*13dff0*/  @P6 STG.E desc[UR8][R84.64], R179 ;  /* 0x000000b354006986 */ /* 0x0005e2000c101908 */
        /* <DEDUP_REMOVED lines=16> */
[----:B------:R-:W-:Y:S02]  /*13e100*/  ISETP.LT.AND P4, PT, R71, UR4, !P1 ;  /* 0x0000000447007c0c */ /* 0x000fe4000cf81270 */
[----:B------:R-:W-:Y:S01]  /*13e110*/  ISETP.LT.AND P1, PT, R252, UR4, !P1 ;  /* 0x00000004fc007c0c */ /* 0x000fe2000cf21270 */
[----:B------:R2:W-:Y:S04]  /*13e120*/  @P5 STG.E desc[UR8][R58.64], R143 ;  /* 0x0000008f3a005986 */ /* 0x0005e8000c101908 */
[----:B------:R2:W-:Y:S04]  /*13e130*/  @P3 STG.E desc[UR8][R56.64], R139 ;  /* 0x0000008b38003986 */ /* 0x0005e8000c101908 */
[----:B------:R2:W-:Y:S04]  /*13e140*/  @P0 STG.E desc[UR8][R54.64], R135 ;  /* 0x0000008736000986 */ /* 0x0005e8000c101908 */
[----:B------:R2:W-:Y:S04]  /*13e150*/  @P6 STG.E desc[UR8][R52.64], R131 ;  /* 0x0000008334006986 */ /* 0x0005e8000c101908 */
[----:B------:R2:W-:Y:S04]  /*13e160*/  @P2 STG.E desc[UR8][R50.64], R83 ;  /* 0x0000005332002986 */ /* 0x0005e8000c101908 */
[----:B------:R2:W-:Y:S01]  /*13e170*/  @P4 STG.E desc[UR8][R48.64], R39 ;  /* 0x0000002730004986 */ /* 0x0005e2000c101908 */
[----:B------:R-:W-:Y:S05]  /*13e180*/  @!P1 EXIT ;  /* 0x000000000000994d */ /* 0x000fea0003800000 */
[----:B------:R-:W-:Y:S01]  /*13e190*/  STG.E desc[UR8][R4.64], R15 ;  /* 0x0000000f04007986 */ /* 0x000fe2000c101908 */
[----:B------:R-:W-:Y:S05]  /*13e1a0*/  EXIT ;  /* 0x000000000000794d */ /* 0x000fea0003800000 */
.L_x_2:
[----:B------:R-:W-:-:S00]  /*13e1b0*/  BRA `(.L_x_2) ;  /* 0xfffffffc00fc7947 */ /* 0x000fc0000383ffff */
[----:B------:R-:W-:-:S00]  /*13e1c0*/  NOP ;  /* 0x0000000000007918 */ /* 0x000fc00000000000 */
        /* <DEDUP_REMOVED lines=11> */
.L_x_3:


//--------------------- .nv.shared.matmul_kernel  --------------------------
	.section	.nv.shared.matmul_kernel,"aw",@nobits
	.sectionflags	@""
	.align	16
	.zero		1024


//--------------------- .nv.shared.reserved.0     --------------------------
	.section	.nv.shared.reserved.0,"aw",@nobits
	.weak		__nv_reservedSMEM_offset_0_alias
	.size		__nv_reservedSMEM_offset_0_alias, 0, 0
	.other		__nv_reservedSMEM_offset_0_alias,@"STO_CUDA_RESERVED_SHARED STV_DEFAULT"
__nv_reservedSMEM_offset_0_alias:
	.zero		0


//--------------------- .nv.constant0.matmul_kernel --------------------------
	.section	.nv.constant0.matmul_kernel,"a",@progbits
	.sectionflags	@""
	.align	4
.nv.constant0.matmul_kernel:
	.zero		608


//--------------------- SYMBOLS --------------------------

	.type		.nv.reservedSmem.offset0,@object
	.size		.nv.reservedSmem.offset0,0x4
